//
// Generated by NVIDIA NVVM Compiler
//
// Compiler Build ID: CL-36424714
// Cuda compilation tools, release 13.0, V13.0.88
// Based on NVVM 20.0.0
//

.version 9.0
.target sm_100
.address_size 64

	// .globl	_ZN3cub18CUB_300001_SM_10006detail11EmptyKernelIvEEvv
// _ZZN3cub18CUB_300001_SM_10006detail6reduce28DeviceReduceSingleTileKernelINS2_10policy_hubIfjN4cuda3std3__44plusIfEEE10Policy1000EN6thrust24THRUST_300001_SM_1000_NS6detail15normal_iteratorINSD_10device_ptrIfEEEEPfjS9_ff6squareEEvT0_T1_T2_T3_T4_T6_E12temp_storage has been demoted
// _ZZN3cub18CUB_300001_SM_10006detail6reduce18DeviceReduceKernelINS2_10policy_hubIfjN4cuda3std3__44plusIfEEE10Policy1000EN6thrust24THRUST_300001_SM_1000_NS6detail15normal_iteratorINSD_10device_ptrIfEEEEjS9_f6squareEEvT0_PT3_T1_NS0_13GridEvenShareISN_EET2_T4_E12temp_storage has been demoted
// _ZZN3cub18CUB_300001_SM_10006detail6reduce28DeviceReduceSingleTileKernelINS2_10policy_hubIfjN4cuda3std3__44plusIfEEE10Policy1000EPfSC_iS9_ffNS7_10__identityEEEvT0_T1_T2_T3_T4_T6_E12temp_storage has been demoted
// _ZZN3cub18CUB_300001_SM_10006detail6reduce28DeviceReduceSingleTileKernelINS2_10policy_hubIfyN4cuda3std3__44plusIfEEE10Policy1000EN6thrust24THRUST_300001_SM_1000_NS6detail15normal_iteratorINSD_10device_ptrIfEEEEPfyS9_ff6squareEEvT0_T1_T2_T3_T4_T6_E12temp_storage has been demoted
// _ZZN3cub18CUB_300001_SM_10006detail6reduce18DeviceReduceKernelINS2_10policy_hubIfyN4cuda3std3__44plusIfEEE10Policy1000EN6thrust24THRUST_300001_SM_1000_NS6detail15normal_iteratorINSD_10device_ptrIfEEEEyS9_f6squareEEvT0_PT3_T1_NS0_13GridEvenShareISN_EET2_T4_E12temp_storage has been demoted
// _ZZN3cub18CUB_300001_SM_10006detail6reduce28DeviceReduceSingleTileKernelINS2_10policy_hubIfyN4cuda3std3__44plusIfEEE10Policy1000EPfSC_iS9_ffNS7_10__identityEEEvT0_T1_T2_T3_T4_T6_E12temp_storage has been demoted
.global .align 1 .b8 _ZN34_INTERNAL_a78bbfe2_4_k_cu_4cb401ef4cuda3std3__45__cpo5beginE[1];
.global .align 1 .b8 _ZN34_INTERNAL_a78bbfe2_4_k_cu_4cb401ef4cuda3std3__45__cpo3endE[1];
.global .align 1 .b8 _ZN34_INTERNAL_a78bbfe2_4_k_cu_4cb401ef4cuda3std3__45__cpo6cbeginE[1];
.global .align 1 .b8 _ZN34_INTERNAL_a78bbfe2_4_k_cu_4cb401ef4cuda3std3__45__cpo4cendE[1];
.global .align 1 .b8 _ZN34_INTERNAL_a78bbfe2_4_k_cu_4cb401ef4cuda3std3__45__cpo6rbeginE[1];
.global .align 1 .b8 _ZN34_INTERNAL_a78bbfe2_4_k_cu_4cb401ef4cuda3std3__45__cpo4rendE[1];
.global .align 1 .b8 _ZN34_INTERNAL_a78bbfe2_4_k_cu_4cb401ef4cuda3std3__45__cpo7crbeginE[1];
.global .align 1 .b8 _ZN34_INTERNAL_a78bbfe2_4_k_cu_4cb401ef4cuda3std3__45__cpo5crendE[1];
.global .align 1 .b8 _ZN34_INTERNAL_a78bbfe2_4_k_cu_4cb401ef4cuda3std3__436_GLOBAL__N__a78bbfe2_4_k_cu_4cb401ef6ignoreE[1];
.global .align 1 .b8 _ZN34_INTERNAL_a78bbfe2_4_k_cu_4cb401ef4cuda3std3__419piecewise_constructE[1];
.global .align 1 .b8 _ZN34_INTERNAL_a78bbfe2_4_k_cu_4cb401ef4cuda3std3__48in_placeE[1];
.global .align 1 .b8 _ZN34_INTERNAL_a78bbfe2_4_k_cu_4cb401ef4cuda3std3__420unreachable_sentinelE[1];
.global .align 1 .b8 _ZN34_INTERNAL_a78bbfe2_4_k_cu_4cb401ef4cuda3std3__47nulloptE[1];
.global .align 1 .b8 _ZN34_INTERNAL_a78bbfe2_4_k_cu_4cb401ef4cuda3std3__48unexpectE[1];
.global .align 1 .b8 _ZN34_INTERNAL_a78bbfe2_4_k_cu_4cb401ef4cuda3std6ranges3__45__cpo4swapE[1];
.global .align 1 .b8 _ZN34_INTERNAL_a78bbfe2_4_k_cu_4cb401ef4cuda3std6ranges3__45__cpo9iter_moveE[1];
.global .align 1 .b8 _ZN34_INTERNAL_a78bbfe2_4_k_cu_4cb401ef4cuda3std6ranges3__45__cpo5beginE[1];
.global .align 1 .b8 _ZN34_INTERNAL_a78bbfe2_4_k_cu_4cb401ef4cuda3std6ranges3__45__cpo3endE[1];
.global .align 1 .b8 _ZN34_INTERNAL_a78bbfe2_4_k_cu_4cb401ef4cuda3std6ranges3__45__cpo6cbeginE[1];
.global .align 1 .b8 _ZN34_INTERNAL_a78bbfe2_4_k_cu_4cb401ef4cuda3std6ranges3__45__cpo4cendE[1];
.global .align 1 .b8 _ZN34_INTERNAL_a78bbfe2_4_k_cu_4cb401ef4cuda3std6ranges3__45__cpo7advanceE[1];
.global .align 1 .b8 _ZN34_INTERNAL_a78bbfe2_4_k_cu_4cb401ef4cuda3std6ranges3__45__cpo9iter_swapE[1];
.global .align 1 .b8 _ZN34_INTERNAL_a78bbfe2_4_k_cu_4cb401ef4cuda3std6ranges3__45__cpo4nextE[1];
.global .align 1 .b8 _ZN34_INTERNAL_a78bbfe2_4_k_cu_4cb401ef4cuda3std6ranges3__45__cpo4prevE[1];
.global .align 1 .b8 _ZN34_INTERNAL_a78bbfe2_4_k_cu_4cb401ef4cuda3std6ranges3__45__cpo4dataE[1];
.global .align 1 .b8 _ZN34_INTERNAL_a78bbfe2_4_k_cu_4cb401ef4cuda3std6ranges3__45__cpo5cdataE[1];
.global .align 1 .b8 _ZN34_INTERNAL_a78bbfe2_4_k_cu_4cb401ef4cuda3std6ranges3__45__cpo4sizeE[1];
.global .align 1 .b8 _ZN34_INTERNAL_a78bbfe2_4_k_cu_4cb401ef4cuda3std6ranges3__45__cpo5ssizeE[1];
.global .align 1 .b8 _ZN34_INTERNAL_a78bbfe2_4_k_cu_4cb401ef4cuda3std6ranges3__45__cpo8distanceE[1];
.global .align 1 .b8 _ZN34_INTERNAL_a78bbfe2_4_k_cu_4cb401ef6thrust24THRUST_300001_SM_1000_NS8cuda_cub3parE[1];
.global .align 1 .b8 _ZN34_INTERNAL_a78bbfe2_4_k_cu_4cb401ef6thrust24THRUST_300001_SM_1000_NS8cuda_cub10par_nosyncE[1];
.global .align 1 .b8 _ZN34_INTERNAL_a78bbfe2_4_k_cu_4cb401ef6thrust24THRUST_300001_SM_1000_NS6system6detail10sequential3seqE[1];
.global .align 1 .b8 _ZN34_INTERNAL_a78bbfe2_4_k_cu_4cb401ef6thrust24THRUST_300001_SM_1000_NS12placeholders2_1E[1];
.global .align 1 .b8 _ZN34_INTERNAL_a78bbfe2_4_k_cu_4cb401ef6thrust24THRUST_300001_SM_1000_NS12placeholders2_2E[1];
.global .align 1 .b8 _ZN34_INTERNAL_a78bbfe2_4_k_cu_4cb401ef6thrust24THRUST_300001_SM_1000_NS12placeholders2_3E[1];
.global .align 1 .b8 _ZN34_INTERNAL_a78bbfe2_4_k_cu_4cb401ef6thrust24THRUST_300001_SM_1000_NS12placeholders2_4E[1];
.global .align 1 .b8 _ZN34_INTERNAL_a78bbfe2_4_k_cu_4cb401ef6thrust24THRUST_300001_SM_1000_NS12placeholders2_5E[1];
.global .align 1 .b8 _ZN34_INTERNAL_a78bbfe2_4_k_cu_4cb401ef6thrust24THRUST_300001_SM_1000_NS12placeholders2_6E[1];
.global .align 1 .b8 _ZN34_INTERNAL_a78bbfe2_4_k_cu_4cb401ef6thrust24THRUST_300001_SM_1000_NS12placeholders2_7E[1];
.global .align 1 .b8 _ZN34_INTERNAL_a78bbfe2_4_k_cu_4cb401ef6thrust24THRUST_300001_SM_1000_NS12placeholders2_8E[1];
.global .align 1 .b8 _ZN34_INTERNAL_a78bbfe2_4_k_cu_4cb401ef6thrust24THRUST_300001_SM_1000_NS12placeholders2_9E[1];
.global .align 1 .b8 _ZN34_INTERNAL_a78bbfe2_4_k_cu_4cb401ef6thrust24THRUST_300001_SM_1000_NS12placeholders3_10E[1];
.global .align 1 .b8 _ZN34_INTERNAL_a78bbfe2_4_k_cu_4cb401ef6thrust24THRUST_300001_SM_1000_NS3seqE[1];

.visible .entry _ZN3cub18CUB_300001_SM_10006detail11EmptyKernelIvEEvv()
{


	ret;

}
	// .globl	_ZN3cub18CUB_300001_SM_10006detail6reduce28DeviceReduceSingleTileKernelINS2_10policy_hubIfjN4cuda3std3__44plusIfEEE10Policy1000EN6thrust24THRUST_300001_SM_1000_NS6detail15normal_iteratorINSD_10device_ptrIfEEEEPfjS9_ff6squareEEvT0_T1_T2_T3_T4_T6_
.visible .entry _ZN3cub18CUB_300001_SM_10006detail6reduce28DeviceReduceSingleTileKernelINS2_10policy_hubIfjN4cuda3std3__44plusIfEEE10Policy1000EN6thrust24THRUST_300001_SM_1000_NS6detail15normal_iteratorINSD_10device_ptrIfEEEEPfjS9_ff6squareEEvT0_T1_T2_T3_T4_T6_(
	.param .align 8 .b8 _ZN3cub18CUB_300001_SM_10006detail6reduce28DeviceReduceSingleTileKernelINS2_10policy_hubIfjN4cuda3std3__44plusIfEEE10Policy1000EN6thrust24THRUST_300001_SM_1000_NS6detail15normal_iteratorINSD_10device_ptrIfEEEEPfjS9_ff6squareEEvT0_T1_T2_T3_T4_T6__param_0[8],
	.param .u64 .ptr .align 1 _ZN3cub18CUB_300001_SM_10006detail6reduce28DeviceReduceSingleTileKernelINS2_10policy_hubIfjN4cuda3std3__44plusIfEEE10Policy1000EN6thrust24THRUST_300001_SM_1000_NS6detail15normal_iteratorINSD_10device_ptrIfEEEEPfjS9_ff6squareEEvT0_T1_T2_T3_T4_T6__param_1,
	.param .u32 _ZN3cub18CUB_300001_SM_10006detail6reduce28DeviceReduceSingleTileKernelINS2_10policy_hubIfjN4cuda3std3__44plusIfEEE10Policy1000EN6thrust24THRUST_300001_SM_1000_NS6detail15normal_iteratorINSD_10device_ptrIfEEEEPfjS9_ff6squareEEvT0_T1_T2_T3_T4_T6__param_2,
	.param .align 1 .b8 _ZN3cub18CUB_300001_SM_10006detail6reduce28DeviceReduceSingleTileKernelINS2_10policy_hubIfjN4cuda3std3__44plusIfEEE10Policy1000EN6thrust24THRUST_300001_SM_1000_NS6detail15normal_iteratorINSD_10device_ptrIfEEEEPfjS9_ff6squareEEvT0_T1_T2_T3_T4_T6__param_3[1],
	.param .f32 _ZN3cub18CUB_300001_SM_10006detail6reduce28DeviceReduceSingleTileKernelINS2_10policy_hubIfjN4cuda3std3__44plusIfEEE10Policy1000EN6thrust24THRUST_300001_SM_1000_NS6detail15normal_iteratorINSD_10device_ptrIfEEEEPfjS9_ff6squareEEvT0_T1_T2_T3_T4_T6__param_4,
	.param .align 1 .b8 _ZN3cub18CUB_300001_SM_10006detail6reduce28DeviceReduceSingleTileKernelINS2_10policy_hubIfjN4cuda3std3__44plusIfEEE10Policy1000EN6thrust24THRUST_300001_SM_1000_NS6detail15normal_iteratorINSD_10device_ptrIfEEEEPfjS9_ff6squareEEvT0_T1_T2_T3_T4_T6__param_5[1]
)
.maxntid 512
.minnctapersm 1
{
	.reg .pred 	%p<67>;
	.reg .b32 	%r<211>;
	.reg .b32 	%f<400>;
	.reg .b64 	%rd<84>;
	// demoted variable
	.shared .align 4 .b8 _ZZN3cub18CUB_300001_SM_10006detail6reduce28DeviceReduceSingleTileKernelINS2_10policy_hubIfjN4cuda3std3__44plusIfEEE10Policy1000EN6thrust24THRUST_300001_SM_1000_NS6detail15normal_iteratorINSD_10device_ptrIfEEEEPfjS9_ff6squareEEvT0_T1_T2_T3_T4_T6_E12temp_storage[84];
	ld.param.u64 	%rd9, [_ZN3cub18CUB_300001_SM_10006detail6reduce28DeviceReduceSingleTileKernelINS2_10policy_hubIfjN4cuda3std3__44plusIfEEE10Policy1000EN6thrust24THRUST_300001_SM_1000_NS6detail15normal_iteratorINSD_10device_ptrIfEEEEPfjS9_ff6squareEEvT0_T1_T2_T3_T4_T6__param_0];
	ld.param.u64 	%rd10, [_ZN3cub18CUB_300001_SM_10006detail6reduce28DeviceReduceSingleTileKernelINS2_10policy_hubIfjN4cuda3std3__44plusIfEEE10Policy1000EN6thrust24THRUST_300001_SM_1000_NS6detail15normal_iteratorINSD_10device_ptrIfEEEEPfjS9_ff6squareEEvT0_T1_T2_T3_T4_T6__param_1];
	ld.param.u32 	%r51, [_ZN3cub18CUB_300001_SM_10006detail6reduce28DeviceReduceSingleTileKernelINS2_10policy_hubIfjN4cuda3std3__44plusIfEEE10Policy1000EN6thrust24THRUST_300001_SM_1000_NS6detail15normal_iteratorINSD_10device_ptrIfEEEEPfjS9_ff6squareEEvT0_T1_T2_T3_T4_T6__param_2];
	ld.param.f32 	%f42, [_ZN3cub18CUB_300001_SM_10006detail6reduce28DeviceReduceSingleTileKernelINS2_10policy_hubIfjN4cuda3std3__44plusIfEEE10Policy1000EN6thrust24THRUST_300001_SM_1000_NS6detail15normal_iteratorINSD_10device_ptrIfEEEEPfjS9_ff6squareEEvT0_T1_T2_T3_T4_T6__param_4];
	cvta.to.global.u64 	%rd1, %rd10;
	setp.ne.s32 	%p1, %r51, 0;
	@%p1 bra 	$L__BB1_3;
	mov.u32 	%r193, %tid.x;
	setp.ne.s32 	%p66, %r193, 0;
	@%p66 bra 	$L__BB1_52;
	st.global.f32 	[%rd1], %f42;
	bra.uni 	$L__BB1_52;
$L__BB1_3:
	cvta.to.global.u64 	%rd2, %rd9;
	setp.gt.u32 	%p2, %r51, 8191;
	@%p2 bra 	$L__BB1_28;
	mov.u32 	%r1, %tid.x;
	setp.ge.u32 	%p24, %r1, %r51;
	mov.f32 	%f387, 0f00000000;
	mov.u32 	%r197, %r1;
	@%p24 bra 	$L__BB1_6;
	mul.wide.u32 	%rd73, %r1, 4;
	add.s64 	%rd74, %rd2, %rd73;
	ld.global.f32 	%f219, [%rd74];
	mul.f32 	%f387, %f219, %f219;
	add.s32 	%r197, %r1, 512;
$L__BB1_6:
	setp.ge.u32 	%p25, %r197, %r51;
	@%p25 bra 	$L__BB1_19;
	not.b32 	%r120, %r197;
	add.s32 	%r121, %r51, %r120;
	shr.u32 	%r122, %r121, 9;
	add.s32 	%r4, %r122, 1;
	and.b32  	%r5, %r4, 15;
	setp.lt.u32 	%p26, %r121, 7680;
	@%p26 bra 	$L__BB1_10;
	and.b32  	%r123, %r4, 16777200;
	neg.s32 	%r195, %r123;
	mul.wide.u32 	%rd75, %r197, 4;
	add.s64 	%rd76, %rd75, %rd2;
	add.s64 	%rd82, %rd76, 16384;
$L__BB1_9:
	.pragma "nounroll";
	ld.global.f32 	%f221, [%rd82+-16384];
	fma.rn.f32 	%f222, %f221, %f221, %f387;
	ld.global.f32 	%f223, [%rd82+-14336];
	fma.rn.f32 	%f224, %f223, %f223, %f222;
	ld.global.f32 	%f225, [%rd82+-12288];
	fma.rn.f32 	%f226, %f225, %f225, %f224;
	ld.global.f32 	%f227, [%rd82+-10240];
	fma.rn.f32 	%f228, %f227, %f227, %f226;
	ld.global.f32 	%f229, [%rd82+-8192];
	fma.rn.f32 	%f230, %f229, %f229, %f228;
	ld.global.f32 	%f231, [%rd82+-6144];
	fma.rn.f32 	%f232, %f231, %f231, %f230;
	ld.global.f32 	%f233, [%rd82+-4096];
	fma.rn.f32 	%f234, %f233, %f233, %f232;
	ld.global.f32 	%f235, [%rd82+-2048];
	fma.rn.f32 	%f236, %f235, %f235, %f234;
	ld.global.f32 	%f237, [%rd82];
	fma.rn.f32 	%f238, %f237, %f237, %f236;
	ld.global.f32 	%f239, [%rd82+2048];
	fma.rn.f32 	%f240, %f239, %f239, %f238;
	ld.global.f32 	%f241, [%rd82+4096];
	fma.rn.f32 	%f242, %f241, %f241, %f240;
	ld.global.f32 	%f243, [%rd82+6144];
	fma.rn.f32 	%f244, %f243, %f243, %f242;
	ld.global.f32 	%f245, [%rd82+8192];
	fma.rn.f32 	%f246, %f245, %f245, %f244;
	ld.global.f32 	%f247, [%rd82+10240];
	fma.rn.f32 	%f248, %f247, %f247, %f246;
	ld.global.f32 	%f249, [%rd82+12288];
	fma.rn.f32 	%f250, %f249, %f249, %f248;
	ld.global.f32 	%f251, [%rd82+14336];
	fma.rn.f32 	%f387, %f251, %f251, %f250;
	add.s32 	%r197, %r197, 8192;
	add.s32 	%r195, %r195, 16;
	add.s64 	%rd82, %rd82, 32768;
	setp.ne.s32 	%p27, %r195, 0;
	@%p27 bra 	$L__BB1_9;
$L__BB1_10:
	setp.eq.s32 	%p28, %r5, 0;
	@%p28 bra 	$L__BB1_19;
	and.b32  	%r12, %r4, 7;
	setp.lt.u32 	%p29, %r5, 8;
	@%p29 bra 	$L__BB1_13;
	mul.wide.u32 	%rd77, %r197, 4;
	add.s64 	%rd78, %rd2, %rd77;
	ld.global.f32 	%f253, [%rd78];
	fma.rn.f32 	%f254, %f253, %f253, %f387;
	ld.global.f32 	%f255, [%rd78+2048];
	fma.rn.f32 	%f256, %f255, %f255, %f254;
	ld.global.f32 	%f257, [%rd78+4096];
	fma.rn.f32 	%f258, %f257, %f257, %f256;
	ld.global.f32 	%f259, [%rd78+6144];
	fma.rn.f32 	%f260, %f259, %f259, %f258;
	ld.global.f32 	%f261, [%rd78+8192];
	fma.rn.f32 	%f262, %f261, %f261, %f260;
	ld.global.f32 	%f263, [%rd78+10240];
	fma.rn.f32 	%f264, %f263, %f263, %f262;
	ld.global.f32 	%f265, [%rd78+12288];
	fma.rn.f32 	%f266, %f265, %f265, %f264;
	ld.global.f32 	%f267, [%rd78+14336];
	fma.rn.f32 	%f387, %f267, %f267, %f266;
	add.s32 	%r197, %r197, 4096;
$L__BB1_13:
	setp.eq.s32 	%p30, %r12, 0;
	@%p30 bra 	$L__BB1_19;
	and.b32  	%r15, %r4, 3;
	setp.lt.u32 	%p31, %r12, 4;
	@%p31 bra 	$L__BB1_16;
	mul.wide.u32 	%rd79, %r197, 4;
	add.s64 	%rd80, %rd2, %rd79;
	ld.global.f32 	%f269, [%rd80];
	fma.rn.f32 	%f270, %f269, %f269, %f387;
	ld.global.f32 	%f271, [%rd80+2048];
	fma.rn.f32 	%f272, %f271, %f271, %f270;
	ld.global.f32 	%f273, [%rd80+4096];
	fma.rn.f32 	%f274, %f273, %f273, %f272;
	ld.global.f32 	%f275, [%rd80+6144];
	fma.rn.f32 	%f387, %f275, %f275, %f274;
	add.s32 	%r197, %r197, 2048;
$L__BB1_16:
	setp.eq.s32 	%p32, %r15, 0;
	@%p32 bra 	$L__BB1_19;
	mul.wide.u32 	%rd81, %r197, 4;
	add.s64 	%rd83, %rd2, %rd81;
	neg.s32 	%r200, %r15;
$L__BB1_18:
	.pragma "nounroll";
	ld.global.f32 	%f276, [%rd83];
	fma.rn.f32 	%f387, %f276, %f276, %f387;
	add.s64 	%rd83, %rd83, 2048;
	add.s32 	%r200, %r200, 1;
	setp.ne.s32 	%p33, %r200, 0;
	@%p33 bra 	$L__BB1_18;
$L__BB1_19:
	setp.lt.u32 	%p34, %r51, 512;
	@%p34 bra 	$L__BB1_24;
	// begin inline asm
	mov.u32 %r162, %laneid;
	// end inline asm
	mov.b32 	%r164, %f387;
	mov.b32 	%r165, 1;
	mov.b32 	%r186, 31;
	mov.b32 	%r187, -1;
	// begin inline asm
	shfl.sync.down.b32 %r163, %r164, %r165, %r186, %r187;
	// end inline asm
	setp.gt.s32 	%p58, %r162, 30;
	mov.b32 	%f335, %r163;
	add.f32 	%f336, %f387, %f335;
	selp.f32 	%f337, %f387, %f336, %p58;
	mov.b32 	%r169, %f337;
	mov.b32 	%r170, 2;
	// begin inline asm
	shfl.sync.down.b32 %r168, %r169, %r170, %r186, %r187;
	// end inline asm
	setp.gt.s32 	%p59, %r162, 29;
	mov.b32 	%f338, %r168;
	add.f32 	%f339, %f337, %f338;
	selp.f32 	%f340, %f337, %f339, %p59;
	mov.b32 	%r174, %f340;
	mov.b32 	%r175, 4;
	// begin inline asm
	shfl.sync.down.b32 %r173, %r174, %r175, %r186, %r187;
	// end inline asm
	setp.gt.s32 	%p60, %r162, 27;
	mov.b32 	%f341, %r173;
	add.f32 	%f342, %f340, %f341;
	selp.f32 	%f343, %f340, %f342, %p60;
	mov.b32 	%r179, %f343;
	mov.b32 	%r180, 8;
	// begin inline asm
	shfl.sync.down.b32 %r178, %r179, %r180, %r186, %r187;
	// end inline asm
	setp.gt.s32 	%p61, %r162, 23;
	mov.b32 	%f344, %r178;
	add.f32 	%f345, %f343, %f344;
	selp.f32 	%f346, %f343, %f345, %p61;
	mov.b32 	%r184, %f346;
	mov.b32 	%r185, 16;
	// begin inline asm
	shfl.sync.down.b32 %r183, %r184, %r185, %r186, %r187;
	// end inline asm
	setp.gt.s32 	%p62, %r162, 15;
	mov.b32 	%f347, %r183;
	add.f32 	%f16, %f346, %f347;
	selp.f32 	%f399, %f346, %f16, %p62;
	setp.ne.s32 	%p63, %r162, 0;
	@%p63 bra 	$L__BB1_22;
	shr.u32 	%r188, %r1, 3;
	and.b32  	%r189, %r188, 124;
	mov.u32 	%r190, _ZZN3cub18CUB_300001_SM_10006detail6reduce28DeviceReduceSingleTileKernelINS2_10policy_hubIfjN4cuda3std3__44plusIfEEE10Policy1000EN6thrust24THRUST_300001_SM_1000_NS6detail15normal_iteratorINSD_10device_ptrIfEEEEPfjS9_ff6squareEEvT0_T1_T2_T3_T4_T6_E12temp_storage;
	add.s32 	%r191, %r190, %r189;
	st.shared.f32 	[%r191+16], %f16;
$L__BB1_22:
	bar.sync 	0;
	setp.ne.s32 	%p64, %r1, 0;
	@%p64 bra 	$L__BB1_50;
	ld.shared.f32 	%f348, [_ZZN3cub18CUB_300001_SM_10006detail6reduce28DeviceReduceSingleTileKernelINS2_10policy_hubIfjN4cuda3std3__44plusIfEEE10Policy1000EN6thrust24THRUST_300001_SM_1000_NS6detail15normal_iteratorINSD_10device_ptrIfEEEEPfjS9_ff6squareEEvT0_T1_T2_T3_T4_T6_E12temp_storage+20];
	add.f32 	%f349, %f399, %f348;
	ld.shared.f32 	%f350, [_ZZN3cub18CUB_300001_SM_10006detail6reduce28DeviceReduceSingleTileKernelINS2_10policy_hubIfjN4cuda3std3__44plusIfEEE10Policy1000EN6thrust24THRUST_300001_SM_1000_NS6detail15normal_iteratorINSD_10device_ptrIfEEEEPfjS9_ff6squareEEvT0_T1_T2_T3_T4_T6_E12temp_storage+24];
	add.f32 	%f351, %f349, %f350;
	ld.shared.f32 	%f352, [_ZZN3cub18CUB_300001_SM_10006detail6reduce28DeviceReduceSingleTileKernelINS2_10policy_hubIfjN4cuda3std3__44plusIfEEE10Policy1000EN6thrust24THRUST_300001_SM_1000_NS6detail15normal_iteratorINSD_10device_ptrIfEEEEPfjS9_ff6squareEEvT0_T1_T2_T3_T4_T6_E12temp_storage+28];
	add.f32 	%f353, %f351, %f352;
	ld.shared.f32 	%f354, [_ZZN3cub18CUB_300001_SM_10006detail6reduce28DeviceReduceSingleTileKernelINS2_10policy_hubIfjN4cuda3std3__44plusIfEEE10Policy1000EN6thrust24THRUST_300001_SM_1000_NS6detail15normal_iteratorINSD_10device_ptrIfEEEEPfjS9_ff6squareEEvT0_T1_T2_T3_T4_T6_E12temp_storage+32];
	add.f32 	%f355, %f353, %f354;
	ld.shared.f32 	%f356, [_ZZN3cub18CUB_300001_SM_10006detail6reduce28DeviceReduceSingleTileKernelINS2_10policy_hubIfjN4cuda3std3__44plusIfEEE10Policy1000EN6thrust24THRUST_300001_SM_1000_NS6detail15normal_iteratorINSD_10device_ptrIfEEEEPfjS9_ff6squareEEvT0_T1_T2_T3_T4_T6_E12temp_storage+36];
	add.f32 	%f357, %f355, %f356;
	ld.shared.f32 	%f358, [_ZZN3cub18CUB_300001_SM_10006detail6reduce28DeviceReduceSingleTileKernelINS2_10policy_hubIfjN4cuda3std3__44plusIfEEE10Policy1000EN6thrust24THRUST_300001_SM_1000_NS6detail15normal_iteratorINSD_10device_ptrIfEEEEPfjS9_ff6squareEEvT0_T1_T2_T3_T4_T6_E12temp_storage+40];
	add.f32 	%f359, %f357, %f358;
	ld.shared.f32 	%f360, [_ZZN3cub18CUB_300001_SM_10006detail6reduce28DeviceReduceSingleTileKernelINS2_10policy_hubIfjN4cuda3std3__44plusIfEEE10Policy1000EN6thrust24THRUST_300001_SM_1000_NS6detail15normal_iteratorINSD_10device_ptrIfEEEEPfjS9_ff6squareEEvT0_T1_T2_T3_T4_T6_E12temp_storage+44];
	add.f32 	%f361, %f359, %f360;
	ld.shared.f32 	%f362, [_ZZN3cub18CUB_300001_SM_10006detail6reduce28DeviceReduceSingleTileKernelINS2_10policy_hubIfjN4cuda3std3__44plusIfEEE10Policy1000EN6thrust24THRUST_300001_SM_1000_NS6detail15normal_iteratorINSD_10device_ptrIfEEEEPfjS9_ff6squareEEvT0_T1_T2_T3_T4_T6_E12temp_storage+48];
	add.f32 	%f363, %f361, %f362;
	ld.shared.f32 	%f364, [_ZZN3cub18CUB_300001_SM_10006detail6reduce28DeviceReduceSingleTileKernelINS2_10policy_hubIfjN4cuda3std3__44plusIfEEE10Policy1000EN6thrust24THRUST_300001_SM_1000_NS6detail15normal_iteratorINSD_10device_ptrIfEEEEPfjS9_ff6squareEEvT0_T1_T2_T3_T4_T6_E12temp_storage+52];
	add.f32 	%f365, %f363, %f364;
	ld.shared.f32 	%f366, [_ZZN3cub18CUB_300001_SM_10006detail6reduce28DeviceReduceSingleTileKernelINS2_10policy_hubIfjN4cuda3std3__44plusIfEEE10Policy1000EN6thrust24THRUST_300001_SM_1000_NS6detail15normal_iteratorINSD_10device_ptrIfEEEEPfjS9_ff6squareEEvT0_T1_T2_T3_T4_T6_E12temp_storage+56];
	add.f32 	%f367, %f365, %f366;
	ld.shared.f32 	%f368, [_ZZN3cub18CUB_300001_SM_10006detail6reduce28DeviceReduceSingleTileKernelINS2_10policy_hubIfjN4cuda3std3__44plusIfEEE10Policy1000EN6thrust24THRUST_300001_SM_1000_NS6detail15normal_iteratorINSD_10device_ptrIfEEEEPfjS9_ff6squareEEvT0_T1_T2_T3_T4_T6_E12temp_storage+60];
	add.f32 	%f369, %f367, %f368;
	ld.shared.f32 	%f370, [_ZZN3cub18CUB_300001_SM_10006detail6reduce28DeviceReduceSingleTileKernelINS2_10policy_hubIfjN4cuda3std3__44plusIfEEE10Policy1000EN6thrust24THRUST_300001_SM_1000_NS6detail15normal_iteratorINSD_10device_ptrIfEEEEPfjS9_ff6squareEEvT0_T1_T2_T3_T4_T6_E12temp_storage+64];
	add.f32 	%f371, %f369, %f370;
	ld.shared.f32 	%f372, [_ZZN3cub18CUB_300001_SM_10006detail6reduce28DeviceReduceSingleTileKernelINS2_10policy_hubIfjN4cuda3std3__44plusIfEEE10Policy1000EN6thrust24THRUST_300001_SM_1000_NS6detail15normal_iteratorINSD_10device_ptrIfEEEEPfjS9_ff6squareEEvT0_T1_T2_T3_T4_T6_E12temp_storage+68];
	add.f32 	%f373, %f371, %f372;
	ld.shared.f32 	%f374, [_ZZN3cub18CUB_300001_SM_10006detail6reduce28DeviceReduceSingleTileKernelINS2_10policy_hubIfjN4cuda3std3__44plusIfEEE10Policy1000EN6thrust24THRUST_300001_SM_1000_NS6detail15normal_iteratorINSD_10device_ptrIfEEEEPfjS9_ff6squareEEvT0_T1_T2_T3_T4_T6_E12temp_storage+72];
	add.f32 	%f375, %f373, %f374;
	ld.shared.f32 	%f376, [_ZZN3cub18CUB_300001_SM_10006detail6reduce28DeviceReduceSingleTileKernelINS2_10policy_hubIfjN4cuda3std3__44plusIfEEE10Policy1000EN6thrust24THRUST_300001_SM_1000_NS6detail15normal_iteratorINSD_10device_ptrIfEEEEPfjS9_ff6squareEEvT0_T1_T2_T3_T4_T6_E12temp_storage+76];
	add.f32 	%f399, %f375, %f376;
	bra.uni 	$L__BB1_50;
$L__BB1_24:
	// begin inline asm
	mov.u32 %r124, %laneid;
	// end inline asm
	and.b32  	%r150, %r1, 992;
	add.s32 	%r151, %r150, 32;
	setp.gt.u32 	%p35, %r151, %r51;
	not.b32 	%r152, %r150;
	add.s32 	%r153, %r51, %r152;
	selp.b32 	%r148, %r153, 31, %p35;
	mov.b32 	%r126, %f387;
	mov.b32 	%r127, 1;
	mov.b32 	%r149, -1;
	// begin inline asm
	shfl.sync.down.b32 %r125, %r126, %r127, %r148, %r149;
	// end inline asm
	setp.lt.s32 	%p36, %r124, %r148;
	mov.b32 	%f277, %r125;
	add.f32 	%f278, %f387, %f277;
	selp.f32 	%f279, %f278, %f387, %p36;
	mov.b32 	%r131, %f279;
	mov.b32 	%r132, 2;
	// begin inline asm
	shfl.sync.down.b32 %r130, %r131, %r132, %r148, %r149;
	// end inline asm
	add.s32 	%r154, %r124, 2;
	setp.gt.s32 	%p37, %r154, %r148;
	mov.b32 	%f280, %r130;
	add.f32 	%f281, %f279, %f280;
	selp.f32 	%f282, %f279, %f281, %p37;
	mov.b32 	%r136, %f282;
	mov.b32 	%r137, 4;
	// begin inline asm
	shfl.sync.down.b32 %r135, %r136, %r137, %r148, %r149;
	// end inline asm
	add.s32 	%r155, %r124, 4;
	setp.gt.s32 	%p38, %r155, %r148;
	mov.b32 	%f283, %r135;
	add.f32 	%f284, %f282, %f283;
	selp.f32 	%f285, %f282, %f284, %p38;
	mov.b32 	%r141, %f285;
	mov.b32 	%r142, 8;
	// begin inline asm
	shfl.sync.down.b32 %r140, %r141, %r142, %r148, %r149;
	// end inline asm
	add.s32 	%r156, %r124, 8;
	setp.gt.s32 	%p39, %r156, %r148;
	mov.b32 	%f286, %r140;
	add.f32 	%f287, %f285, %f286;
	selp.f32 	%f288, %f285, %f287, %p39;
	mov.b32 	%r146, %f288;
	mov.b32 	%r147, 16;
	// begin inline asm
	shfl.sync.down.b32 %r145, %r146, %r147, %r148, %r149;
	// end inline asm
	add.s32 	%r157, %r124, 16;
	setp.gt.s32 	%p40, %r157, %r148;
	mov.b32 	%f289, %r145;
	add.f32 	%f290, %f288, %f289;
	selp.f32 	%f399, %f288, %f290, %p40;
	setp.ne.s32 	%p41, %r124, 0;
	@%p41 bra 	$L__BB1_26;
	shr.u32 	%r158, %r1, 3;
	and.b32  	%r159, %r158, 124;
	mov.u32 	%r160, _ZZN3cub18CUB_300001_SM_10006detail6reduce28DeviceReduceSingleTileKernelINS2_10policy_hubIfjN4cuda3std3__44plusIfEEE10Policy1000EN6thrust24THRUST_300001_SM_1000_NS6detail15normal_iteratorINSD_10device_ptrIfEEEEPfjS9_ff6squareEEvT0_T1_T2_T3_T4_T6_E12temp_storage;
	add.s32 	%r161, %r160, %r159;
	st.shared.f32 	[%r161+16], %f399;
$L__BB1_26:
	bar.sync 	0;
	setp.ne.s32 	%p42, %r1, 0;
	@%p42 bra 	$L__BB1_50;
	setp.gt.u32 	%p43, %r51, 32;
	ld.shared.f32 	%f291, [_ZZN3cub18CUB_300001_SM_10006detail6reduce28DeviceReduceSingleTileKernelINS2_10policy_hubIfjN4cuda3std3__44plusIfEEE10Policy1000EN6thrust24THRUST_300001_SM_1000_NS6detail15normal_iteratorINSD_10device_ptrIfEEEEPfjS9_ff6squareEEvT0_T1_T2_T3_T4_T6_E12temp_storage+20];
	add.f32 	%f292, %f399, %f291;
	selp.f32 	%f293, %f292, %f399, %p43;
	setp.gt.u32 	%p44, %r51, 64;
	ld.shared.f32 	%f294, [_ZZN3cub18CUB_300001_SM_10006detail6reduce28DeviceReduceSingleTileKernelINS2_10policy_hubIfjN4cuda3std3__44plusIfEEE10Policy1000EN6thrust24THRUST_300001_SM_1000_NS6detail15normal_iteratorINSD_10device_ptrIfEEEEPfjS9_ff6squareEEvT0_T1_T2_T3_T4_T6_E12temp_storage+24];
	add.f32 	%f295, %f294, %f293;
	selp.f32 	%f296, %f295, %f293, %p44;
	setp.gt.u32 	%p45, %r51, 96;
	ld.shared.f32 	%f297, [_ZZN3cub18CUB_300001_SM_10006detail6reduce28DeviceReduceSingleTileKernelINS2_10policy_hubIfjN4cuda3std3__44plusIfEEE10Policy1000EN6thrust24THRUST_300001_SM_1000_NS6detail15normal_iteratorINSD_10device_ptrIfEEEEPfjS9_ff6squareEEvT0_T1_T2_T3_T4_T6_E12temp_storage+28];
	add.f32 	%f298, %f297, %f296;
	selp.f32 	%f299, %f298, %f296, %p45;
	setp.gt.u32 	%p46, %r51, 128;
	ld.shared.f32 	%f300, [_ZZN3cub18CUB_300001_SM_10006detail6reduce28DeviceReduceSingleTileKernelINS2_10policy_hubIfjN4cuda3std3__44plusIfEEE10Policy1000EN6thrust24THRUST_300001_SM_1000_NS6detail15normal_iteratorINSD_10device_ptrIfEEEEPfjS9_ff6squareEEvT0_T1_T2_T3_T4_T6_E12temp_storage+32];
	add.f32 	%f301, %f300, %f299;
	selp.f32 	%f302, %f301, %f299, %p46;
	setp.gt.u32 	%p47, %r51, 160;
	ld.shared.f32 	%f303, [_ZZN3cub18CUB_300001_SM_10006detail6reduce28DeviceReduceSingleTileKernelINS2_10policy_hubIfjN4cuda3std3__44plusIfEEE10Policy1000EN6thrust24THRUST_300001_SM_1000_NS6detail15normal_iteratorINSD_10device_ptrIfEEEEPfjS9_ff6squareEEvT0_T1_T2_T3_T4_T6_E12temp_storage+36];
	add.f32 	%f304, %f303, %f302;
	selp.f32 	%f305, %f304, %f302, %p47;
	setp.gt.u32 	%p48, %r51, 192;
	ld.shared.f32 	%f306, [_ZZN3cub18CUB_300001_SM_10006detail6reduce28DeviceReduceSingleTileKernelINS2_10policy_hubIfjN4cuda3std3__44plusIfEEE10Policy1000EN6thrust24THRUST_300001_SM_1000_NS6detail15normal_iteratorINSD_10device_ptrIfEEEEPfjS9_ff6squareEEvT0_T1_T2_T3_T4_T6_E12temp_storage+40];
	add.f32 	%f307, %f306, %f305;
	selp.f32 	%f308, %f307, %f305, %p48;
	setp.gt.u32 	%p49, %r51, 224;
	ld.shared.f32 	%f309, [_ZZN3cub18CUB_300001_SM_10006detail6reduce28DeviceReduceSingleTileKernelINS2_10policy_hubIfjN4cuda3std3__44plusIfEEE10Policy1000EN6thrust24THRUST_300001_SM_1000_NS6detail15normal_iteratorINSD_10device_ptrIfEEEEPfjS9_ff6squareEEvT0_T1_T2_T3_T4_T6_E12temp_storage+44];
	add.f32 	%f310, %f309, %f308;
	selp.f32 	%f311, %f310, %f308, %p49;
	setp.gt.u32 	%p50, %r51, 256;
	ld.shared.f32 	%f312, [_ZZN3cub18CUB_300001_SM_10006detail6reduce28DeviceReduceSingleTileKernelINS2_10policy_hubIfjN4cuda3std3__44plusIfEEE10Policy1000EN6thrust24THRUST_300001_SM_1000_NS6detail15normal_iteratorINSD_10device_ptrIfEEEEPfjS9_ff6squareEEvT0_T1_T2_T3_T4_T6_E12temp_storage+48];
	add.f32 	%f313, %f312, %f311;
	selp.f32 	%f314, %f313, %f311, %p50;
	setp.gt.u32 	%p51, %r51, 288;
	ld.shared.f32 	%f315, [_ZZN3cub18CUB_300001_SM_10006detail6reduce28DeviceReduceSingleTileKernelINS2_10policy_hubIfjN4cuda3std3__44plusIfEEE10Policy1000EN6thrust24THRUST_300001_SM_1000_NS6detail15normal_iteratorINSD_10device_ptrIfEEEEPfjS9_ff6squareEEvT0_T1_T2_T3_T4_T6_E12temp_storage+52];
	add.f32 	%f316, %f315, %f314;
	selp.f32 	%f317, %f316, %f314, %p51;
	setp.gt.u32 	%p52, %r51, 320;
	ld.shared.f32 	%f318, [_ZZN3cub18CUB_300001_SM_10006detail6reduce28DeviceReduceSingleTileKernelINS2_10policy_hubIfjN4cuda3std3__44plusIfEEE10Policy1000EN6thrust24THRUST_300001_SM_1000_NS6detail15normal_iteratorINSD_10device_ptrIfEEEEPfjS9_ff6squareEEvT0_T1_T2_T3_T4_T6_E12temp_storage+56];
	add.f32 	%f319, %f318, %f317;
	selp.f32 	%f320, %f319, %f317, %p52;
	setp.gt.u32 	%p53, %r51, 352;
	ld.shared.f32 	%f321, [_ZZN3cub18CUB_300001_SM_10006detail6reduce28DeviceReduceSingleTileKernelINS2_10policy_hubIfjN4cuda3std3__44plusIfEEE10Policy1000EN6thrust24THRUST_300001_SM_1000_NS6detail15normal_iteratorINSD_10device_ptrIfEEEEPfjS9_ff6squareEEvT0_T1_T2_T3_T4_T6_E12temp_storage+60];
	add.f32 	%f322, %f321, %f320;
	selp.f32 	%f323, %f322, %f320, %p53;
	setp.gt.u32 	%p54, %r51, 384;
	ld.shared.f32 	%f324, [_ZZN3cub18CUB_300001_SM_10006detail6reduce28DeviceReduceSingleTileKernelINS2_10policy_hubIfjN4cuda3std3__44plusIfEEE10Policy1000EN6thrust24THRUST_300001_SM_1000_NS6detail15normal_iteratorINSD_10device_ptrIfEEEEPfjS9_ff6squareEEvT0_T1_T2_T3_T4_T6_E12temp_storage+64];
	add.f32 	%f325, %f324, %f323;
	selp.f32 	%f326, %f325, %f323, %p54;
	setp.gt.u32 	%p55, %r51, 416;
	ld.shared.f32 	%f327, [_ZZN3cub18CUB_300001_SM_10006detail6reduce28DeviceReduceSingleTileKernelINS2_10policy_hubIfjN4cuda3std3__44plusIfEEE10Policy1000EN6thrust24THRUST_300001_SM_1000_NS6detail15normal_iteratorINSD_10device_ptrIfEEEEPfjS9_ff6squareEEvT0_T1_T2_T3_T4_T6_E12temp_storage+68];
	add.f32 	%f328, %f327, %f326;
	selp.f32 	%f329, %f328, %f326, %p55;
	setp.gt.u32 	%p56, %r51, 448;
	ld.shared.f32 	%f330, [_ZZN3cub18CUB_300001_SM_10006detail6reduce28DeviceReduceSingleTileKernelINS2_10policy_hubIfjN4cuda3std3__44plusIfEEE10Policy1000EN6thrust24THRUST_300001_SM_1000_NS6detail15normal_iteratorINSD_10device_ptrIfEEEEPfjS9_ff6squareEEvT0_T1_T2_T3_T4_T6_E12temp_storage+72];
	add.f32 	%f331, %f330, %f329;
	selp.f32 	%f332, %f331, %f329, %p56;
	setp.gt.u32 	%p57, %r51, 480;
	ld.shared.f32 	%f333, [_ZZN3cub18CUB_300001_SM_10006detail6reduce28DeviceReduceSingleTileKernelINS2_10policy_hubIfjN4cuda3std3__44plusIfEEE10Policy1000EN6thrust24THRUST_300001_SM_1000_NS6detail15normal_iteratorINSD_10device_ptrIfEEEEPfjS9_ff6squareEEvT0_T1_T2_T3_T4_T6_E12temp_storage+76];
	add.f32 	%f334, %f333, %f332;
	selp.f32 	%f399, %f334, %f332, %p57;
	bra.uni 	$L__BB1_50;
$L__BB1_28:
	mov.u32 	%r21, %tid.x;
	mul.wide.u32 	%rd11, %r21, 4;
	add.s64 	%rd12, %rd2, %rd11;
	ld.global.f32 	%f43, [%rd12];
	ld.global.f32 	%f44, [%rd12+2048];
	mul.f32 	%f45, %f44, %f44;
	ld.global.f32 	%f46, [%rd12+4096];
	ld.global.f32 	%f47, [%rd12+6144];
	mul.f32 	%f48, %f47, %f47;
	ld.global.f32 	%f49, [%rd12+8192];
	ld.global.f32 	%f50, [%rd12+10240];
	mul.f32 	%f51, %f50, %f50;
	ld.global.f32 	%f52, [%rd12+12288];
	ld.global.f32 	%f53, [%rd12+14336];
	mul.f32 	%f54, %f53, %f53;
	ld.global.f32 	%f55, [%rd12+16384];
	ld.global.f32 	%f56, [%rd12+18432];
	mul.f32 	%f57, %f56, %f56;
	ld.global.f32 	%f58, [%rd12+20480];
	ld.global.f32 	%f59, [%rd12+22528];
	mul.f32 	%f60, %f59, %f59;
	ld.global.f32 	%f61, [%rd12+24576];
	ld.global.f32 	%f62, [%rd12+26624];
	mul.f32 	%f63, %f62, %f62;
	ld.global.f32 	%f64, [%rd12+28672];
	ld.global.f32 	%f65, [%rd12+30720];
	mul.f32 	%f66, %f65, %f65;
	fma.rn.f32 	%f67, %f43, %f43, %f45;
	fma.rn.f32 	%f68, %f46, %f46, %f48;
	fma.rn.f32 	%f69, %f49, %f49, %f51;
	fma.rn.f32 	%f70, %f52, %f52, %f54;
	fma.rn.f32 	%f71, %f55, %f55, %f57;
	fma.rn.f32 	%f72, %f58, %f58, %f60;
	fma.rn.f32 	%f73, %f61, %f61, %f63;
	fma.rn.f32 	%f74, %f64, %f64, %f66;
	add.f32 	%f75, %f67, %f68;
	add.f32 	%f76, %f69, %f70;
	add.f32 	%f77, %f71, %f72;
	add.f32 	%f78, %f73, %f74;
	add.f32 	%f79, %f75, %f76;
	add.f32 	%f80, %f77, %f78;
	add.f32 	%f398, %f79, %f80;
	add.s32 	%r22, %r51, -8192;
	setp.lt.u32 	%p3, %r22, 8192;
	mov.b32 	%r202, 8192;
	@%p3 bra 	$L__BB1_32;
	mov.b32 	%r202, 8192;
$L__BB1_30:
	add.s32 	%r54, %r21, %r202;
	mul.wide.u32 	%rd13, %r54, 4;
	add.s64 	%rd14, %rd2, %rd13;
	ld.global.f32 	%f81, [%rd14];
	ld.global.f32 	%f82, [%rd14+2048];
	ld.global.f32 	%f83, [%rd14+4096];
	mul.f32 	%f84, %f83, %f83;
	ld.global.f32 	%f85, [%rd14+6144];
	ld.global.f32 	%f86, [%rd14+8192];
	mul.f32 	%f87, %f86, %f86;
	ld.global.f32 	%f88, [%rd14+10240];
	ld.global.f32 	%f89, [%rd14+12288];
	mul.f32 	%f90, %f89, %f89;
	ld.global.f32 	%f91, [%rd14+14336];
	ld.global.f32 	%f92, [%rd14+16384];
	mul.f32 	%f93, %f92, %f92;
	ld.global.f32 	%f94, [%rd14+18432];
	ld.global.f32 	%f95, [%rd14+20480];
	mul.f32 	%f96, %f95, %f95;
	ld.global.f32 	%f97, [%rd14+22528];
	ld.global.f32 	%f98, [%rd14+24576];
	mul.f32 	%f99, %f98, %f98;
	ld.global.f32 	%f100, [%rd14+26624];
	ld.global.f32 	%f101, [%rd14+28672];
	mul.f32 	%f102, %f101, %f101;
	ld.global.f32 	%f103, [%rd14+30720];
	fma.rn.f32 	%f104, %f81, %f81, %f398;
	fma.rn.f32 	%f105, %f82, %f82, %f84;
	fma.rn.f32 	%f106, %f85, %f85, %f87;
	fma.rn.f32 	%f107, %f88, %f88, %f90;
	fma.rn.f32 	%f108, %f91, %f91, %f93;
	fma.rn.f32 	%f109, %f94, %f94, %f96;
	fma.rn.f32 	%f110, %f97, %f97, %f99;
	fma.rn.f32 	%f111, %f100, %f100, %f102;
	add.f32 	%f112, %f104, %f105;
	add.f32 	%f113, %f106, %f107;
	add.f32 	%f114, %f108, %f109;
	add.f32 	%f115, %f110, %f111;
	add.f32 	%f116, %f112, %f113;
	add.f32 	%f117, %f114, %f115;
	add.f32 	%f118, %f116, %f117;
	fma.rn.f32 	%f398, %f103, %f103, %f118;
	sub.s32 	%r55, %r51, %r202;
	setp.lt.u32 	%p4, %r55, 8192;
	@%p4 bra 	$L__BB1_46;
	add.s32 	%r202, %r202, 8192;
	setp.le.u32 	%p5, %r202, %r22;
	@%p5 bra 	$L__BB1_30;
$L__BB1_32:
	setp.le.u32 	%p6, %r51, %r202;
	sub.s32 	%r56, %r51, %r202;
	setp.ge.s32 	%p7, %r21, %r56;
	or.pred  	%p8, %p6, %p7;
	@%p8 bra 	$L__BB1_46;
	not.b32 	%r58, %r21;
	add.s32 	%r59, %r51, %r58;
	sub.s32 	%r60, %r59, %r202;
	shr.u32 	%r61, %r60, 9;
	add.s32 	%r26, %r61, 1;
	and.b32  	%r27, %r26, 15;
	setp.lt.u32 	%p9, %r60, 7680;
	mov.u32 	%r207, %r21;
	@%p9 bra 	$L__BB1_37;
	or.b32  	%r205, %r21, 4096;
	add.s32 	%r204, %r21, %r202;
	and.b32  	%r62, %r26, 16777200;
	neg.s32 	%r203, %r62;
$L__BB1_35:
	.pragma "nounroll";
	mul.wide.u32 	%rd15, %r204, 4;
	add.s64 	%rd16, %rd2, %rd15;
	ld.global.f32 	%f120, [%rd16];
	fma.rn.f32 	%f121, %f120, %f120, %f398;
	add.s32 	%r63, %r204, 512;
	mul.wide.u32 	%rd17, %r63, 4;
	add.s64 	%rd18, %rd2, %rd17;
	ld.global.f32 	%f122, [%rd18];
	fma.rn.f32 	%f123, %f122, %f122, %f121;
	add.s32 	%r64, %r204, 1024;
	mul.wide.u32 	%rd19, %r64, 4;
	add.s64 	%rd20, %rd2, %rd19;
	ld.global.f32 	%f124, [%rd20];
	fma.rn.f32 	%f125, %f124, %f124, %f123;
	add.s32 	%r65, %r204, 1536;
	mul.wide.u32 	%rd21, %r65, 4;
	add.s64 	%rd22, %rd2, %rd21;
	ld.global.f32 	%f126, [%rd22];
	fma.rn.f32 	%f127, %f126, %f126, %f125;
	add.s32 	%r66, %r204, 2048;
	mul.wide.u32 	%rd23, %r66, 4;
	add.s64 	%rd24, %rd2, %rd23;
	ld.global.f32 	%f128, [%rd24];
	fma.rn.f32 	%f129, %f128, %f128, %f127;
	add.s32 	%r67, %r204, 2560;
	mul.wide.u32 	%rd25, %r67, 4;
	add.s64 	%rd26, %rd2, %rd25;
	ld.global.f32 	%f130, [%rd26];
	fma.rn.f32 	%f131, %f130, %f130, %f129;
	add.s32 	%r68, %r204, 3072;
	mul.wide.u32 	%rd27, %r68, 4;
	add.s64 	%rd28, %rd2, %rd27;
	ld.global.f32 	%f132, [%rd28];
	fma.rn.f32 	%f133, %f132, %f132, %f131;
	add.s32 	%r69, %r204, 3584;
	mul.wide.u32 	%rd29, %r69, 4;
	add.s64 	%rd30, %rd2, %rd29;
	ld.global.f32 	%f134, [%rd30];
	fma.rn.f32 	%f135, %f134, %f134, %f133;
	add.s32 	%r70, %r204, 4096;
	mul.wide.u32 	%rd31, %r70, 4;
	add.s64 	%rd32, %rd2, %rd31;
	ld.global.f32 	%f136, [%rd32];
	fma.rn.f32 	%f137, %f136, %f136, %f135;
	add.s32 	%r71, %r204, 4608;
	mul.wide.u32 	%rd33, %r71, 4;
	add.s64 	%rd34, %rd2, %rd33;
	ld.global.f32 	%f138, [%rd34];
	fma.rn.f32 	%f139, %f138, %f138, %f137;
	add.s32 	%r72, %r204, 5120;
	mul.wide.u32 	%rd35, %r72, 4;
	add.s64 	%rd36, %rd2, %rd35;
	ld.global.f32 	%f140, [%rd36];
	fma.rn.f32 	%f141, %f140, %f140, %f139;
	add.s32 	%r73, %r204, 5632;
	mul.wide.u32 	%rd37, %r73, 4;
	add.s64 	%rd38, %rd2, %rd37;
	ld.global.f32 	%f142, [%rd38];
	fma.rn.f32 	%f143, %f142, %f142, %f141;
	add.s32 	%r74, %r204, 6144;
	mul.wide.u32 	%rd39, %r74, 4;
	add.s64 	%rd40, %rd2, %rd39;
	ld.global.f32 	%f144, [%rd40];
	fma.rn.f32 	%f145, %f144, %f144, %f143;
	add.s32 	%r75, %r204, 6656;
	mul.wide.u32 	%rd41, %r75, 4;
	add.s64 	%rd42, %rd2, %rd41;
	ld.global.f32 	%f146, [%rd42];
	fma.rn.f32 	%f147, %f146, %f146, %f145;
	add.s32 	%r76, %r204, 7168;
	mul.wide.u32 	%rd43, %r76, 4;
	add.s64 	%rd44, %rd2, %rd43;
	ld.global.f32 	%f148, [%rd44];
	fma.rn.f32 	%f149, %f148, %f148, %f147;
	add.s32 	%r77, %r204, 7680;
	mul.wide.u32 	%rd45, %r77, 4;
	add.s64 	%rd46, %rd2, %rd45;
	ld.global.f32 	%f150, [%rd46];
	fma.rn.f32 	%f398, %f150, %f150, %f149;
	add.s32 	%r205, %r205, 8192;
	add.s32 	%r204, %r204, 8192;
	add.s32 	%r203, %r203, 16;
	setp.ne.s32 	%p10, %r203, 0;
	@%p10 bra 	$L__BB1_35;
	add.s32 	%r207, %r205, -4096;
$L__BB1_37:
	setp.eq.s32 	%p11, %r27, 0;
	@%p11 bra 	$L__BB1_46;
	and.b32  	%r39, %r26, 7;
	setp.lt.u32 	%p12, %r27, 8;
	@%p12 bra 	$L__BB1_40;
	add.s32 	%r78, %r207, %r202;
	mul.wide.u32 	%rd47, %r78, 4;
	add.s64 	%rd48, %rd2, %rd47;
	ld.global.f32 	%f152, [%rd48];
	fma.rn.f32 	%f153, %f152, %f152, %f398;
	add.s32 	%r79, %r78, 512;
	mul.wide.u32 	%rd49, %r79, 4;
	add.s64 	%rd50, %rd2, %rd49;
	ld.global.f32 	%f154, [%rd50];
	fma.rn.f32 	%f155, %f154, %f154, %f153;
	add.s32 	%r80, %r78, 1024;
	mul.wide.u32 	%rd51, %r80, 4;
	add.s64 	%rd52, %rd2, %rd51;
	ld.global.f32 	%f156, [%rd52];
	fma.rn.f32 	%f157, %f156, %f156, %f155;
	add.s32 	%r81, %r78, 1536;
	mul.wide.u32 	%rd53, %r81, 4;
	add.s64 	%rd54, %rd2, %rd53;
	ld.global.f32 	%f158, [%rd54];
	fma.rn.f32 	%f159, %f158, %f158, %f157;
	add.s32 	%r82, %r78, 2048;
	mul.wide.u32 	%rd55, %r82, 4;
	add.s64 	%rd56, %rd2, %rd55;
	ld.global.f32 	%f160, [%rd56];
	fma.rn.f32 	%f161, %f160, %f160, %f159;
	add.s32 	%r83, %r78, 2560;
	mul.wide.u32 	%rd57, %r83, 4;
	add.s64 	%rd58, %rd2, %rd57;
	ld.global.f32 	%f162, [%rd58];
	fma.rn.f32 	%f163, %f162, %f162, %f161;
	add.s32 	%r84, %r78, 3072;
	mul.wide.u32 	%rd59, %r84, 4;
	add.s64 	%rd60, %rd2, %rd59;
	ld.global.f32 	%f164, [%rd60];
	fma.rn.f32 	%f165, %f164, %f164, %f163;
	add.s32 	%r85, %r78, 3584;
	mul.wide.u32 	%rd61, %r85, 4;
	add.s64 	%rd62, %rd2, %rd61;
	ld.global.f32 	%f166, [%rd62];
	fma.rn.f32 	%f398, %f166, %f166, %f165;
	add.s32 	%r207, %r207, 4096;
$L__BB1_40:
	setp.eq.s32 	%p13, %r39, 0;
	@%p13 bra 	$L__BB1_46;
	and.b32  	%r42, %r26, 3;
	setp.lt.u32 	%p14, %r39, 4;
	@%p14 bra 	$L__BB1_43;
	add.s32 	%r86, %r207, %r202;
	mul.wide.u32 	%rd63, %r86, 4;
	add.s64 	%rd64, %rd2, %rd63;
	ld.global.f32 	%f168, [%rd64];
	fma.rn.f32 	%f169, %f168, %f168, %f398;
	add.s32 	%r87, %r86, 512;
	mul.wide.u32 	%rd65, %r87, 4;
	add.s64 	%rd66, %rd2, %rd65;
	ld.global.f32 	%f170, [%rd66];
	fma.rn.f32 	%f171, %f170, %f170, %f169;
	add.s32 	%r88, %r86, 1024;
	mul.wide.u32 	%rd67, %r88, 4;
	add.s64 	%rd68, %rd2, %rd67;
	ld.global.f32 	%f172, [%rd68];
	fma.rn.f32 	%f173, %f172, %f172, %f171;
	add.s32 	%r89, %r86, 1536;
	mul.wide.u32 	%rd69, %r89, 4;
	add.s64 	%rd70, %rd2, %rd69;
	ld.global.f32 	%f174, [%rd70];
	fma.rn.f32 	%f398, %f174, %f174, %f173;
	add.s32 	%r207, %r207, 2048;
$L__BB1_43:
	setp.eq.s32 	%p15, %r42, 0;
	@%p15 bra 	$L__BB1_46;
	add.s32 	%r210, %r207, %r202;
	neg.s32 	%r209, %r42;
$L__BB1_45:
	.pragma "nounroll";
	mul.wide.u32 	%rd71, %r210, 4;
	add.s64 	%rd72, %rd2, %rd71;
	ld.global.f32 	%f175, [%rd72];
	fma.rn.f32 	%f398, %f175, %f175, %f398;
	add.s32 	%r210, %r210, 512;
	add.s32 	%r209, %r209, 1;
	setp.ne.s32 	%p16, %r209, 0;
	@%p16 bra 	$L__BB1_45;
$L__BB1_46:
	// begin inline asm
	mov.u32 %r90, %laneid;
	// end inline asm
	mov.b32 	%r92, %f398;
	mov.b32 	%r93, 1;
	mov.b32 	%r114, 31;
	mov.b32 	%r115, -1;
	// begin inline asm
	shfl.sync.down.b32 %r91, %r92, %r93, %r114, %r115;
	// end inline asm
	setp.gt.s32 	%p17, %r90, 30;
	mov.b32 	%f176, %r91;
	add.f32 	%f177, %f398, %f176;
	selp.f32 	%f178, %f398, %f177, %p17;
	mov.b32 	%r97, %f178;
	mov.b32 	%r98, 2;
	// begin inline asm
	shfl.sync.down.b32 %r96, %r97, %r98, %r114, %r115;
	// end inline asm
	setp.gt.s32 	%p18, %r90, 29;
	mov.b32 	%f179, %r96;
	add.f32 	%f180, %f178, %f179;
	selp.f32 	%f181, %f178, %f180, %p18;
	mov.b32 	%r102, %f181;
	mov.b32 	%r103, 4;
	// begin inline asm
	shfl.sync.down.b32 %r101, %r102, %r103, %r114, %r115;
	// end inline asm
	setp.gt.s32 	%p19, %r90, 27;
	mov.b32 	%f182, %r101;
	add.f32 	%f183, %f181, %f182;
	selp.f32 	%f184, %f181, %f183, %p19;
	mov.b32 	%r107, %f184;
	mov.b32 	%r108, 8;
	// begin inline asm
	shfl.sync.down.b32 %r106, %r107, %r108, %r114, %r115;
	// end inline asm
	setp.gt.s32 	%p20, %r90, 23;
	mov.b32 	%f185, %r106;
	add.f32 	%f186, %f184, %f185;
	selp.f32 	%f187, %f184, %f186, %p20;
	mov.b32 	%r112, %f187;
	mov.b32 	%r113, 16;
	// begin inline asm
	shfl.sync.down.b32 %r111, %r112, %r113, %r114, %r115;
	// end inline asm
	setp.gt.s32 	%p21, %r90, 15;
	mov.b32 	%f188, %r111;
	add.f32 	%f38, %f187, %f188;
	selp.f32 	%f399, %f187, %f38, %p21;
	setp.ne.s32 	%p22, %r90, 0;
	@%p22 bra 	$L__BB1_48;
	shr.u32 	%r116, %r21, 3;
	and.b32  	%r117, %r116, 124;
	mov.u32 	%r118, _ZZN3cub18CUB_300001_SM_10006detail6reduce28DeviceReduceSingleTileKernelINS2_10policy_hubIfjN4cuda3std3__44plusIfEEE10Policy1000EN6thrust24THRUST_300001_SM_1000_NS6detail15normal_iteratorINSD_10device_ptrIfEEEEPfjS9_ff6squareEEvT0_T1_T2_T3_T4_T6_E12temp_storage;
	add.s32 	%r119, %r118, %r117;
	st.shared.f32 	[%r119+16], %f38;
$L__BB1_48:
	bar.sync 	0;
	setp.ne.s32 	%p23, %r21, 0;
	@%p23 bra 	$L__BB1_50;
	ld.shared.f32 	%f189, [_ZZN3cub18CUB_300001_SM_10006detail6reduce28DeviceReduceSingleTileKernelINS2_10policy_hubIfjN4cuda3std3__44plusIfEEE10Policy1000EN6thrust24THRUST_300001_SM_1000_NS6detail15normal_iteratorINSD_10device_ptrIfEEEEPfjS9_ff6squareEEvT0_T1_T2_T3_T4_T6_E12temp_storage+20];
	add.f32 	%f190, %f399, %f189;
	ld.shared.f32 	%f191, [_ZZN3cub18CUB_300001_SM_10006detail6reduce28DeviceReduceSingleTileKernelINS2_10policy_hubIfjN4cuda3std3__44plusIfEEE10Policy1000EN6thrust24THRUST_300001_SM_1000_NS6detail15normal_iteratorINSD_10device_ptrIfEEEEPfjS9_ff6squareEEvT0_T1_T2_T3_T4_T6_E12temp_storage+24];
	add.f32 	%f192, %f190, %f191;
	ld.shared.f32 	%f193, [_ZZN3cub18CUB_300001_SM_10006detail6reduce28DeviceReduceSingleTileKernelINS2_10policy_hubIfjN4cuda3std3__44plusIfEEE10Policy1000EN6thrust24THRUST_300001_SM_1000_NS6detail15normal_iteratorINSD_10device_ptrIfEEEEPfjS9_ff6squareEEvT0_T1_T2_T3_T4_T6_E12temp_storage+28];
	add.f32 	%f194, %f192, %f193;
	ld.shared.f32 	%f195, [_ZZN3cub18CUB_300001_SM_10006detail6reduce28DeviceReduceSingleTileKernelINS2_10policy_hubIfjN4cuda3std3__44plusIfEEE10Policy1000EN6thrust24THRUST_300001_SM_1000_NS6detail15normal_iteratorINSD_10device_ptrIfEEEEPfjS9_ff6squareEEvT0_T1_T2_T3_T4_T6_E12temp_storage+32];
	add.f32 	%f196, %f194, %f195;
	ld.shared.f32 	%f197, [_ZZN3cub18CUB_300001_SM_10006detail6reduce28DeviceReduceSingleTileKernelINS2_10policy_hubIfjN4cuda3std3__44plusIfEEE10Policy1000EN6thrust24THRUST_300001_SM_1000_NS6detail15normal_iteratorINSD_10device_ptrIfEEEEPfjS9_ff6squareEEvT0_T1_T2_T3_T4_T6_E12temp_storage+36];
	add.f32 	%f198, %f196, %f197;
	ld.shared.f32 	%f199, [_ZZN3cub18CUB_300001_SM_10006detail6reduce28DeviceReduceSingleTileKernelINS2_10policy_hubIfjN4cuda3std3__44plusIfEEE10Policy1000EN6thrust24THRUST_300001_SM_1000_NS6detail15normal_iteratorINSD_10device_ptrIfEEEEPfjS9_ff6squareEEvT0_T1_T2_T3_T4_T6_E12temp_storage+40];
	add.f32 	%f200, %f198, %f199;
	ld.shared.f32 	%f201, [_ZZN3cub18CUB_300001_SM_10006detail6reduce28DeviceReduceSingleTileKernelINS2_10policy_hubIfjN4cuda3std3__44plusIfEEE10Policy1000EN6thrust24THRUST_300001_SM_1000_NS6detail15normal_iteratorINSD_10device_ptrIfEEEEPfjS9_ff6squareEEvT0_T1_T2_T3_T4_T6_E12temp_storage+44];
	add.f32 	%f202, %f200, %f201;
	ld.shared.f32 	%f203, [_ZZN3cub18CUB_300001_SM_10006detail6reduce28DeviceReduceSingleTileKernelINS2_10policy_hubIfjN4cuda3std3__44plusIfEEE10Policy1000EN6thrust24THRUST_300001_SM_1000_NS6detail15normal_iteratorINSD_10device_ptrIfEEEEPfjS9_ff6squareEEvT0_T1_T2_T3_T4_T6_E12temp_storage+48];
	add.f32 	%f204, %f202, %f203;
	ld.shared.f32 	%f205, [_ZZN3cub18CUB_300001_SM_10006detail6reduce28DeviceReduceSingleTileKernelINS2_10policy_hubIfjN4cuda3std3__44plusIfEEE10Policy1000EN6thrust24THRUST_300001_SM_1000_NS6detail15normal_iteratorINSD_10device_ptrIfEEEEPfjS9_ff6squareEEvT0_T1_T2_T3_T4_T6_E12temp_storage+52];
	add.f32 	%f206, %f204, %f205;
	ld.shared.f32 	%f207, [_ZZN3cub18CUB_300001_SM_10006detail6reduce28DeviceReduceSingleTileKernelINS2_10policy_hubIfjN4cuda3std3__44plusIfEEE10Policy1000EN6thrust24THRUST_300001_SM_1000_NS6detail15normal_iteratorINSD_10device_ptrIfEEEEPfjS9_ff6squareEEvT0_T1_T2_T3_T4_T6_E12temp_storage+56];
	add.f32 	%f208, %f206, %f207;
	ld.shared.f32 	%f209, [_ZZN3cub18CUB_300001_SM_10006detail6reduce28DeviceReduceSingleTileKernelINS2_10policy_hubIfjN4cuda3std3__44plusIfEEE10Policy1000EN6thrust24THRUST_300001_SM_1000_NS6detail15normal_iteratorINSD_10device_ptrIfEEEEPfjS9_ff6squareEEvT0_T1_T2_T3_T4_T6_E12temp_storage+60];
	add.f32 	%f210, %f208, %f209;
	ld.shared.f32 	%f211, [_ZZN3cub18CUB_300001_SM_10006detail6reduce28DeviceReduceSingleTileKernelINS2_10policy_hubIfjN4cuda3std3__44plusIfEEE10Policy1000EN6thrust24THRUST_300001_SM_1000_NS6detail15normal_iteratorINSD_10device_ptrIfEEEEPfjS9_ff6squareEEvT0_T1_T2_T3_T4_T6_E12temp_storage+64];
	add.f32 	%f212, %f210, %f211;
	ld.shared.f32 	%f213, [_ZZN3cub18CUB_300001_SM_10006detail6reduce28DeviceReduceSingleTileKernelINS2_10policy_hubIfjN4cuda3std3__44plusIfEEE10Policy1000EN6thrust24THRUST_300001_SM_1000_NS6detail15normal_iteratorINSD_10device_ptrIfEEEEPfjS9_ff6squareEEvT0_T1_T2_T3_T4_T6_E12temp_storage+68];
	add.f32 	%f214, %f212, %f213;
	ld.shared.f32 	%f215, [_ZZN3cub18CUB_300001_SM_10006detail6reduce28DeviceReduceSingleTileKernelINS2_10policy_hubIfjN4cuda3std3__44plusIfEEE10Policy1000EN6thrust24THRUST_300001_SM_1000_NS6detail15normal_iteratorINSD_10device_ptrIfEEEEPfjS9_ff6squareEEvT0_T1_T2_T3_T4_T6_E12temp_storage+72];
	add.f32 	%f216, %f214, %f215;
	ld.shared.f32 	%f217, [_ZZN3cub18CUB_300001_SM_10006detail6reduce28DeviceReduceSingleTileKernelINS2_10policy_hubIfjN4cuda3std3__44plusIfEEE10Policy1000EN6thrust24THRUST_300001_SM_1000_NS6detail15normal_iteratorINSD_10device_ptrIfEEEEPfjS9_ff6squareEEvT0_T1_T2_T3_T4_T6_E12temp_storage+76];
	add.f32 	%f399, %f216, %f217;
$L__BB1_50:
	mov.u32 	%r192, %tid.x;
	setp.ne.s32 	%p65, %r192, 0;
	@%p65 bra 	$L__BB1_52;
	add.f32 	%f377, %f42, %f399;
	st.global.f32 	[%rd1], %f377;
$L__BB1_52:
	ret;

}
	// .globl	_ZN3cub18CUB_300001_SM_10006detail6reduce18DeviceReduceKernelINS2_10policy_hubIfjN4cuda3std3__44plusIfEEE10Policy1000EN6thrust24THRUST_300001_SM_1000_NS6detail15normal_iteratorINSD_10device_ptrIfEEEEjS9_f6squareEEvT0_PT3_T1_NS0_13GridEvenShareISN_EET2_T4_
.visible .entry _ZN3cub18CUB_300001_SM_10006detail6reduce18DeviceReduceKernelINS2_10policy_hubIfjN4cuda3std3__44plusIfEEE10Policy1000EN6thrust24THRUST_300001_SM_1000_NS6detail15normal_iteratorINSD_10device_ptrIfEEEEjS9_f6squareEEvT0_PT3_T1_NS0_13GridEvenShareISN_EET2_T4_(
	.param .align 8 .b8 _ZN3cub18CUB_300001_SM_10006detail6reduce18DeviceReduceKernelINS2_10policy_hubIfjN4cuda3std3__44plusIfEEE10Policy1000EN6thrust24THRUST_300001_SM_1000_NS6detail15normal_iteratorINSD_10device_ptrIfEEEEjS9_f6squareEEvT0_PT3_T1_NS0_13GridEvenShareISN_EET2_T4__param_0[8],
	.param .u64 .ptr .align 1 _ZN3cub18CUB_300001_SM_10006detail6reduce18DeviceReduceKernelINS2_10policy_hubIfjN4cuda3std3__44plusIfEEE10Policy1000EN6thrust24THRUST_300001_SM_1000_NS6detail15normal_iteratorINSD_10device_ptrIfEEEEjS9_f6squareEEvT0_PT3_T1_NS0_13GridEvenShareISN_EET2_T4__param_1,
	.param .u32 _ZN3cub18CUB_300001_SM_10006detail6reduce18DeviceReduceKernelINS2_10policy_hubIfjN4cuda3std3__44plusIfEEE10Policy1000EN6thrust24THRUST_300001_SM_1000_NS6detail15normal_iteratorINSD_10device_ptrIfEEEEjS9_f6squareEEvT0_PT3_T1_NS0_13GridEvenShareISN_EET2_T4__param_2,
	.param .align 4 .b8 _ZN3cub18CUB_300001_SM_10006detail6reduce18DeviceReduceKernelINS2_10policy_hubIfjN4cuda3std3__44plusIfEEE10Policy1000EN6thrust24THRUST_300001_SM_1000_NS6detail15normal_iteratorINSD_10device_ptrIfEEEEjS9_f6squareEEvT0_PT3_T1_NS0_13GridEvenShareISN_EET2_T4__param_3[40],
	.param .align 1 .b8 _ZN3cub18CUB_300001_SM_10006detail6reduce18DeviceReduceKernelINS2_10policy_hubIfjN4cuda3std3__44plusIfEEE10Policy1000EN6thrust24THRUST_300001_SM_1000_NS6detail15normal_iteratorINSD_10device_ptrIfEEEEjS9_f6squareEEvT0_PT3_T1_NS0_13GridEvenShareISN_EET2_T4__param_4[1],
	.param .align 1 .b8 _ZN3cub18CUB_300001_SM_10006detail6reduce18DeviceReduceKernelINS2_10policy_hubIfjN4cuda3std3__44plusIfEEE10Policy1000EN6thrust24THRUST_300001_SM_1000_NS6detail15normal_iteratorINSD_10device_ptrIfEEEEjS9_f6squareEEvT0_PT3_T1_NS0_13GridEvenShareISN_EET2_T4__param_5[1]
)
.maxntid 512
{
	.reg .pred 	%p<65>;
	.reg .b16 	%rs<4>;
	.reg .b32 	%r<277>;
	.reg .b32 	%f<396>;
	.reg .b64 	%rd<129>;
	// demoted variable
	.shared .align 4 .b8 _ZZN3cub18CUB_300001_SM_10006detail6reduce18DeviceReduceKernelINS2_10policy_hubIfjN4cuda3std3__44plusIfEEE10Policy1000EN6thrust24THRUST_300001_SM_1000_NS6detail15normal_iteratorINSD_10device_ptrIfEEEEjS9_f6squareEEvT0_PT3_T1_NS0_13GridEvenShareISN_EET2_T4_E12temp_storage[84];
	ld.param.u32 	%r1, [_ZN3cub18CUB_300001_SM_10006detail6reduce18DeviceReduceKernelINS2_10policy_hubIfjN4cuda3std3__44plusIfEEE10Policy1000EN6thrust24THRUST_300001_SM_1000_NS6detail15normal_iteratorINSD_10device_ptrIfEEEEjS9_f6squareEEvT0_PT3_T1_NS0_13GridEvenShareISN_EET2_T4__param_3+20];
	ld.param.u32 	%r2, [_ZN3cub18CUB_300001_SM_10006detail6reduce18DeviceReduceKernelINS2_10policy_hubIfjN4cuda3std3__44plusIfEEE10Policy1000EN6thrust24THRUST_300001_SM_1000_NS6detail15normal_iteratorINSD_10device_ptrIfEEEEjS9_f6squareEEvT0_PT3_T1_NS0_13GridEvenShareISN_EET2_T4__param_3+24];
	ld.param.u64 	%rd3, [_ZN3cub18CUB_300001_SM_10006detail6reduce18DeviceReduceKernelINS2_10policy_hubIfjN4cuda3std3__44plusIfEEE10Policy1000EN6thrust24THRUST_300001_SM_1000_NS6detail15normal_iteratorINSD_10device_ptrIfEEEEjS9_f6squareEEvT0_PT3_T1_NS0_13GridEvenShareISN_EET2_T4__param_0];
	ld.param.u64 	%rd2, [_ZN3cub18CUB_300001_SM_10006detail6reduce18DeviceReduceKernelINS2_10policy_hubIfjN4cuda3std3__44plusIfEEE10Policy1000EN6thrust24THRUST_300001_SM_1000_NS6detail15normal_iteratorINSD_10device_ptrIfEEEEjS9_f6squareEEvT0_PT3_T1_NS0_13GridEvenShareISN_EET2_T4__param_1];
	cvta.to.global.u64 	%rd1, %rd3;
	mov.u32 	%r3, %ctaid.x;
	shl.b32 	%r4, %r2, 13;
	shl.b32 	%r268, %r3, 13;
	sub.s32 	%r6, %r1, %r268;
	setp.gt.u32 	%p1, %r6, 8191;
	@%p1 bra 	$L__BB2_26;
	mov.u32 	%r7, %tid.x;
	setp.ge.u32 	%p23, %r7, %r6;
	mov.f32 	%f384, 0f00000000;
	mov.u32 	%r259, %r7;
	@%p23 bra 	$L__BB2_3;
	add.s32 	%r153, %r268, %r7;
	mul.wide.u32 	%rd66, %r153, 4;
	add.s64 	%rd67, %rd1, %rd66;
	ld.global.f32 	%f217, [%rd67];
	mul.f32 	%f384, %f217, %f217;
	add.s32 	%r259, %r7, 512;
$L__BB2_3:
	setp.ge.u32 	%p24, %r259, %r6;
	@%p24 bra 	$L__BB2_17;
	not.b32 	%r154, %r259;
	add.s32 	%r155, %r1, %r154;
	sub.s32 	%r156, %r155, %r268;
	shr.u32 	%r157, %r156, 9;
	add.s32 	%r10, %r157, 1;
	and.b32  	%r11, %r10, 15;
	setp.lt.u32 	%p25, %r156, 7680;
	@%p25 bra 	$L__BB2_8;
	or.b32  	%r258, %r259, 4096;
	add.s32 	%r257, %r259, %r268;
	and.b32  	%r158, %r10, 16777200;
	neg.s32 	%r256, %r158;
$L__BB2_6:
	.pragma "nounroll";
	mul.wide.u32 	%rd68, %r257, 4;
	add.s64 	%rd69, %rd1, %rd68;
	ld.global.f32 	%f219, [%rd69];
	fma.rn.f32 	%f220, %f219, %f219, %f384;
	add.s32 	%r159, %r257, 512;
	mul.wide.u32 	%rd70, %r159, 4;
	add.s64 	%rd71, %rd1, %rd70;
	ld.global.f32 	%f221, [%rd71];
	fma.rn.f32 	%f222, %f221, %f221, %f220;
	add.s32 	%r160, %r257, 1024;
	mul.wide.u32 	%rd72, %r160, 4;
	add.s64 	%rd73, %rd1, %rd72;
	ld.global.f32 	%f223, [%rd73];
	fma.rn.f32 	%f224, %f223, %f223, %f222;
	add.s32 	%r161, %r257, 1536;
	mul.wide.u32 	%rd74, %r161, 4;
	add.s64 	%rd75, %rd1, %rd74;
	ld.global.f32 	%f225, [%rd75];
	fma.rn.f32 	%f226, %f225, %f225, %f224;
	add.s32 	%r162, %r257, 2048;
	mul.wide.u32 	%rd76, %r162, 4;
	add.s64 	%rd77, %rd1, %rd76;
	ld.global.f32 	%f227, [%rd77];
	fma.rn.f32 	%f228, %f227, %f227, %f226;
	add.s32 	%r163, %r257, 2560;
	mul.wide.u32 	%rd78, %r163, 4;
	add.s64 	%rd79, %rd1, %rd78;
	ld.global.f32 	%f229, [%rd79];
	fma.rn.f32 	%f230, %f229, %f229, %f228;
	add.s32 	%r164, %r257, 3072;
	mul.wide.u32 	%rd80, %r164, 4;
	add.s64 	%rd81, %rd1, %rd80;
	ld.global.f32 	%f231, [%rd81];
	fma.rn.f32 	%f232, %f231, %f231, %f230;
	add.s32 	%r165, %r257, 3584;
	mul.wide.u32 	%rd82, %r165, 4;
	add.s64 	%rd83, %rd1, %rd82;
	ld.global.f32 	%f233, [%rd83];
	fma.rn.f32 	%f234, %f233, %f233, %f232;
	add.s32 	%r166, %r257, 4096;
	mul.wide.u32 	%rd84, %r166, 4;
	add.s64 	%rd85, %rd1, %rd84;
	ld.global.f32 	%f235, [%rd85];
	fma.rn.f32 	%f236, %f235, %f235, %f234;
	add.s32 	%r167, %r257, 4608;
	mul.wide.u32 	%rd86, %r167, 4;
	add.s64 	%rd87, %rd1, %rd86;
	ld.global.f32 	%f237, [%rd87];
	fma.rn.f32 	%f238, %f237, %f237, %f236;
	add.s32 	%r168, %r257, 5120;
	mul.wide.u32 	%rd88, %r168, 4;
	add.s64 	%rd89, %rd1, %rd88;
	ld.global.f32 	%f239, [%rd89];
	fma.rn.f32 	%f240, %f239, %f239, %f238;
	add.s32 	%r169, %r257, 5632;
	mul.wide.u32 	%rd90, %r169, 4;
	add.s64 	%rd91, %rd1, %rd90;
	ld.global.f32 	%f241, [%rd91];
	fma.rn.f32 	%f242, %f241, %f241, %f240;
	add.s32 	%r170, %r257, 6144;
	mul.wide.u32 	%rd92, %r170, 4;
	add.s64 	%rd93, %rd1, %rd92;
	ld.global.f32 	%f243, [%rd93];
	fma.rn.f32 	%f244, %f243, %f243, %f242;
	add.s32 	%r171, %r257, 6656;
	mul.wide.u32 	%rd94, %r171, 4;
	add.s64 	%rd95, %rd1, %rd94;
	ld.global.f32 	%f245, [%rd95];
	fma.rn.f32 	%f246, %f245, %f245, %f244;
	add.s32 	%r172, %r257, 7168;
	mul.wide.u32 	%rd96, %r172, 4;
	add.s64 	%rd97, %rd1, %rd96;
	ld.global.f32 	%f247, [%rd97];
	fma.rn.f32 	%f248, %f247, %f247, %f246;
	add.s32 	%r173, %r257, 7680;
	mul.wide.u32 	%rd98, %r173, 4;
	add.s64 	%rd99, %rd1, %rd98;
	ld.global.f32 	%f249, [%rd99];
	fma.rn.f32 	%f384, %f249, %f249, %f248;
	add.s32 	%r258, %r258, 8192;
	add.s32 	%r257, %r257, 8192;
	add.s32 	%r256, %r256, 16;
	setp.ne.s32 	%p26, %r256, 0;
	@%p26 bra 	$L__BB2_6;
	add.s32 	%r259, %r258, -4096;
$L__BB2_8:
	setp.eq.s32 	%p27, %r11, 0;
	@%p27 bra 	$L__BB2_17;
	and.b32  	%r23, %r10, 7;
	setp.lt.u32 	%p28, %r11, 8;
	@%p28 bra 	$L__BB2_11;
	add.s32 	%r174, %r268, %r259;
	mul.wide.u32 	%rd100, %r174, 4;
	add.s64 	%rd101, %rd1, %rd100;
	ld.global.f32 	%f251, [%rd101];
	fma.rn.f32 	%f252, %f251, %f251, %f384;
	add.s32 	%r175, %r174, 512;
	mul.wide.u32 	%rd102, %r175, 4;
	add.s64 	%rd103, %rd1, %rd102;
	ld.global.f32 	%f253, [%rd103];
	fma.rn.f32 	%f254, %f253, %f253, %f252;
	add.s32 	%r176, %r174, 1024;
	mul.wide.u32 	%rd104, %r176, 4;
	add.s64 	%rd105, %rd1, %rd104;
	ld.global.f32 	%f255, [%rd105];
	fma.rn.f32 	%f256, %f255, %f255, %f254;
	add.s32 	%r177, %r174, 1536;
	mul.wide.u32 	%rd106, %r177, 4;
	add.s64 	%rd107, %rd1, %rd106;
	ld.global.f32 	%f257, [%rd107];
	fma.rn.f32 	%f258, %f257, %f257, %f256;
	add.s32 	%r178, %r174, 2048;
	mul.wide.u32 	%rd108, %r178, 4;
	add.s64 	%rd109, %rd1, %rd108;
	ld.global.f32 	%f259, [%rd109];
	fma.rn.f32 	%f260, %f259, %f259, %f258;
	add.s32 	%r179, %r174, 2560;
	mul.wide.u32 	%rd110, %r179, 4;
	add.s64 	%rd111, %rd1, %rd110;
	ld.global.f32 	%f261, [%rd111];
	fma.rn.f32 	%f262, %f261, %f261, %f260;
	add.s32 	%r180, %r174, 3072;
	mul.wide.u32 	%rd112, %r180, 4;
	add.s64 	%rd113, %rd1, %rd112;
	ld.global.f32 	%f263, [%rd113];
	fma.rn.f32 	%f264, %f263, %f263, %f262;
	add.s32 	%r181, %r174, 3584;
	mul.wide.u32 	%rd114, %r181, 4;
	add.s64 	%rd115, %rd1, %rd114;
	ld.global.f32 	%f265, [%rd115];
	fma.rn.f32 	%f384, %f265, %f265, %f264;
	add.s32 	%r259, %r259, 4096;
$L__BB2_11:
	setp.eq.s32 	%p29, %r23, 0;
	@%p29 bra 	$L__BB2_17;
	and.b32  	%r26, %r10, 3;
	setp.lt.u32 	%p30, %r23, 4;
	@%p30 bra 	$L__BB2_14;
	add.s32 	%r182, %r268, %r259;
	mul.wide.u32 	%rd116, %r182, 4;
	add.s64 	%rd117, %rd1, %rd116;
	ld.global.f32 	%f267, [%rd117];
	fma.rn.f32 	%f268, %f267, %f267, %f384;
	add.s32 	%r183, %r182, 512;
	mul.wide.u32 	%rd118, %r183, 4;
	add.s64 	%rd119, %rd1, %rd118;
	ld.global.f32 	%f269, [%rd119];
	fma.rn.f32 	%f270, %f269, %f269, %f268;
	add.s32 	%r184, %r182, 1024;
	mul.wide.u32 	%rd120, %r184, 4;
	add.s64 	%rd121, %rd1, %rd120;
	ld.global.f32 	%f271, [%rd121];
	fma.rn.f32 	%f272, %f271, %f271, %f270;
	add.s32 	%r185, %r182, 1536;
	mul.wide.u32 	%rd122, %r185, 4;
	add.s64 	%rd123, %rd1, %rd122;
	ld.global.f32 	%f273, [%rd123];
	fma.rn.f32 	%f384, %f273, %f273, %f272;
	add.s32 	%r259, %r259, 2048;
$L__BB2_14:
	setp.eq.s32 	%p31, %r26, 0;
	@%p31 bra 	$L__BB2_17;
	add.s32 	%r263, %r259, %r268;
	neg.s32 	%r262, %r26;
$L__BB2_16:
	.pragma "nounroll";
	mul.wide.u32 	%rd124, %r263, 4;
	add.s64 	%rd125, %rd1, %rd124;
	ld.global.f32 	%f274, [%rd125];
	fma.rn.f32 	%f384, %f274, %f274, %f384;
	add.s32 	%r263, %r263, 512;
	add.s32 	%r262, %r262, 1;
	setp.ne.s32 	%p32, %r262, 0;
	@%p32 bra 	$L__BB2_16;
$L__BB2_17:
	setp.lt.u32 	%p33, %r6, 512;
	@%p33 bra 	$L__BB2_22;
	// begin inline asm
	mov.u32 %r224, %laneid;
	// end inline asm
	mov.b32 	%r226, %f384;
	mov.b32 	%r227, 1;
	mov.b32 	%r248, 31;
	mov.b32 	%r249, -1;
	// begin inline asm
	shfl.sync.down.b32 %r225, %r226, %r227, %r248, %r249;
	// end inline asm
	setp.gt.s32 	%p57, %r224, 30;
	mov.b32 	%f333, %r225;
	add.f32 	%f334, %f384, %f333;
	selp.f32 	%f335, %f384, %f334, %p57;
	mov.b32 	%r231, %f335;
	mov.b32 	%r232, 2;
	// begin inline asm
	shfl.sync.down.b32 %r230, %r231, %r232, %r248, %r249;
	// end inline asm
	setp.gt.s32 	%p58, %r224, 29;
	mov.b32 	%f336, %r230;
	add.f32 	%f337, %f335, %f336;
	selp.f32 	%f338, %f335, %f337, %p58;
	mov.b32 	%r236, %f338;
	mov.b32 	%r237, 4;
	// begin inline asm
	shfl.sync.down.b32 %r235, %r236, %r237, %r248, %r249;
	// end inline asm
	setp.gt.s32 	%p59, %r224, 27;
	mov.b32 	%f339, %r235;
	add.f32 	%f340, %f338, %f339;
	selp.f32 	%f341, %f338, %f340, %p59;
	mov.b32 	%r241, %f341;
	mov.b32 	%r242, 8;
	// begin inline asm
	shfl.sync.down.b32 %r240, %r241, %r242, %r248, %r249;
	// end inline asm
	setp.gt.s32 	%p60, %r224, 23;
	mov.b32 	%f342, %r240;
	add.f32 	%f343, %f341, %f342;
	selp.f32 	%f344, %f341, %f343, %p60;
	mov.b32 	%r246, %f344;
	mov.b32 	%r247, 16;
	// begin inline asm
	shfl.sync.down.b32 %r245, %r246, %r247, %r248, %r249;
	// end inline asm
	setp.gt.s32 	%p61, %r224, 15;
	mov.b32 	%f345, %r245;
	add.f32 	%f16, %f344, %f345;
	selp.f32 	%f395, %f344, %f16, %p61;
	setp.ne.s32 	%p62, %r224, 0;
	@%p62 bra 	$L__BB2_20;
	shr.u32 	%r250, %r7, 3;
	and.b32  	%r251, %r250, 124;
	mov.u32 	%r252, _ZZN3cub18CUB_300001_SM_10006detail6reduce18DeviceReduceKernelINS2_10policy_hubIfjN4cuda3std3__44plusIfEEE10Policy1000EN6thrust24THRUST_300001_SM_1000_NS6detail15normal_iteratorINSD_10device_ptrIfEEEEjS9_f6squareEEvT0_PT3_T1_NS0_13GridEvenShareISN_EET2_T4_E12temp_storage;
	add.s32 	%r253, %r252, %r251;
	st.shared.f32 	[%r253+16], %f16;
$L__BB2_20:
	bar.sync 	0;
	setp.ne.s32 	%p63, %r7, 0;
	@%p63 bra 	$L__BB2_48;
	ld.shared.f32 	%f346, [_ZZN3cub18CUB_300001_SM_10006detail6reduce18DeviceReduceKernelINS2_10policy_hubIfjN4cuda3std3__44plusIfEEE10Policy1000EN6thrust24THRUST_300001_SM_1000_NS6detail15normal_iteratorINSD_10device_ptrIfEEEEjS9_f6squareEEvT0_PT3_T1_NS0_13GridEvenShareISN_EET2_T4_E12temp_storage+20];
	add.f32 	%f347, %f395, %f346;
	ld.shared.f32 	%f348, [_ZZN3cub18CUB_300001_SM_10006detail6reduce18DeviceReduceKernelINS2_10policy_hubIfjN4cuda3std3__44plusIfEEE10Policy1000EN6thrust24THRUST_300001_SM_1000_NS6detail15normal_iteratorINSD_10device_ptrIfEEEEjS9_f6squareEEvT0_PT3_T1_NS0_13GridEvenShareISN_EET2_T4_E12temp_storage+24];
	add.f32 	%f349, %f347, %f348;
	ld.shared.f32 	%f350, [_ZZN3cub18CUB_300001_SM_10006detail6reduce18DeviceReduceKernelINS2_10policy_hubIfjN4cuda3std3__44plusIfEEE10Policy1000EN6thrust24THRUST_300001_SM_1000_NS6detail15normal_iteratorINSD_10device_ptrIfEEEEjS9_f6squareEEvT0_PT3_T1_NS0_13GridEvenShareISN_EET2_T4_E12temp_storage+28];
	add.f32 	%f351, %f349, %f350;
	ld.shared.f32 	%f352, [_ZZN3cub18CUB_300001_SM_10006detail6reduce18DeviceReduceKernelINS2_10policy_hubIfjN4cuda3std3__44plusIfEEE10Policy1000EN6thrust24THRUST_300001_SM_1000_NS6detail15normal_iteratorINSD_10device_ptrIfEEEEjS9_f6squareEEvT0_PT3_T1_NS0_13GridEvenShareISN_EET2_T4_E12temp_storage+32];
	add.f32 	%f353, %f351, %f352;
	ld.shared.f32 	%f354, [_ZZN3cub18CUB_300001_SM_10006detail6reduce18DeviceReduceKernelINS2_10policy_hubIfjN4cuda3std3__44plusIfEEE10Policy1000EN6thrust24THRUST_300001_SM_1000_NS6detail15normal_iteratorINSD_10device_ptrIfEEEEjS9_f6squareEEvT0_PT3_T1_NS0_13GridEvenShareISN_EET2_T4_E12temp_storage+36];
	add.f32 	%f355, %f353, %f354;
	ld.shared.f32 	%f356, [_ZZN3cub18CUB_300001_SM_10006detail6reduce18DeviceReduceKernelINS2_10policy_hubIfjN4cuda3std3__44plusIfEEE10Policy1000EN6thrust24THRUST_300001_SM_1000_NS6detail15normal_iteratorINSD_10device_ptrIfEEEEjS9_f6squareEEvT0_PT3_T1_NS0_13GridEvenShareISN_EET2_T4_E12temp_storage+40];
	add.f32 	%f357, %f355, %f356;
	ld.shared.f32 	%f358, [_ZZN3cub18CUB_300001_SM_10006detail6reduce18DeviceReduceKernelINS2_10policy_hubIfjN4cuda3std3__44plusIfEEE10Policy1000EN6thrust24THRUST_300001_SM_1000_NS6detail15normal_iteratorINSD_10device_ptrIfEEEEjS9_f6squareEEvT0_PT3_T1_NS0_13GridEvenShareISN_EET2_T4_E12temp_storage+44];
	add.f32 	%f359, %f357, %f358;
	ld.shared.f32 	%f360, [_ZZN3cub18CUB_300001_SM_10006detail6reduce18DeviceReduceKernelINS2_10policy_hubIfjN4cuda3std3__44plusIfEEE10Policy1000EN6thrust24THRUST_300001_SM_1000_NS6detail15normal_iteratorINSD_10device_ptrIfEEEEjS9_f6squareEEvT0_PT3_T1_NS0_13GridEvenShareISN_EET2_T4_E12temp_storage+48];
	add.f32 	%f361, %f359, %f360;
	ld.shared.f32 	%f362, [_ZZN3cub18CUB_300001_SM_10006detail6reduce18DeviceReduceKernelINS2_10policy_hubIfjN4cuda3std3__44plusIfEEE10Policy1000EN6thrust24THRUST_300001_SM_1000_NS6detail15normal_iteratorINSD_10device_ptrIfEEEEjS9_f6squareEEvT0_PT3_T1_NS0_13GridEvenShareISN_EET2_T4_E12temp_storage+52];
	add.f32 	%f363, %f361, %f362;
	ld.shared.f32 	%f364, [_ZZN3cub18CUB_300001_SM_10006detail6reduce18DeviceReduceKernelINS2_10policy_hubIfjN4cuda3std3__44plusIfEEE10Policy1000EN6thrust24THRUST_300001_SM_1000_NS6detail15normal_iteratorINSD_10device_ptrIfEEEEjS9_f6squareEEvT0_PT3_T1_NS0_13GridEvenShareISN_EET2_T4_E12temp_storage+56];
	add.f32 	%f365, %f363, %f364;
	ld.shared.f32 	%f366, [_ZZN3cub18CUB_300001_SM_10006detail6reduce18DeviceReduceKernelINS2_10policy_hubIfjN4cuda3std3__44plusIfEEE10Policy1000EN6thrust24THRUST_300001_SM_1000_NS6detail15normal_iteratorINSD_10device_ptrIfEEEEjS9_f6squareEEvT0_PT3_T1_NS0_13GridEvenShareISN_EET2_T4_E12temp_storage+60];
	add.f32 	%f367, %f365, %f366;
	ld.shared.f32 	%f368, [_ZZN3cub18CUB_300001_SM_10006detail6reduce18DeviceReduceKernelINS2_10policy_hubIfjN4cuda3std3__44plusIfEEE10Policy1000EN6thrust24THRUST_300001_SM_1000_NS6detail15normal_iteratorINSD_10device_ptrIfEEEEjS9_f6squareEEvT0_PT3_T1_NS0_13GridEvenShareISN_EET2_T4_E12temp_storage+64];
	add.f32 	%f369, %f367, %f368;
	ld.shared.f32 	%f370, [_ZZN3cub18CUB_300001_SM_10006detail6reduce18DeviceReduceKernelINS2_10policy_hubIfjN4cuda3std3__44plusIfEEE10Policy1000EN6thrust24THRUST_300001_SM_1000_NS6detail15normal_iteratorINSD_10device_ptrIfEEEEjS9_f6squareEEvT0_PT3_T1_NS0_13GridEvenShareISN_EET2_T4_E12temp_storage+68];
	add.f32 	%f371, %f369, %f370;
	ld.shared.f32 	%f372, [_ZZN3cub18CUB_300001_SM_10006detail6reduce18DeviceReduceKernelINS2_10policy_hubIfjN4cuda3std3__44plusIfEEE10Policy1000EN6thrust24THRUST_300001_SM_1000_NS6detail15normal_iteratorINSD_10device_ptrIfEEEEjS9_f6squareEEvT0_PT3_T1_NS0_13GridEvenShareISN_EET2_T4_E12temp_storage+72];
	add.f32 	%f373, %f371, %f372;
	ld.shared.f32 	%f374, [_ZZN3cub18CUB_300001_SM_10006detail6reduce18DeviceReduceKernelINS2_10policy_hubIfjN4cuda3std3__44plusIfEEE10Policy1000EN6thrust24THRUST_300001_SM_1000_NS6detail15normal_iteratorINSD_10device_ptrIfEEEEjS9_f6squareEEvT0_PT3_T1_NS0_13GridEvenShareISN_EET2_T4_E12temp_storage+76];
	add.f32 	%f395, %f373, %f374;
	bra.uni 	$L__BB2_48;
$L__BB2_22:
	// begin inline asm
	mov.u32 %r186, %laneid;
	// end inline asm
	and.b32  	%r212, %r7, 992;
	add.s32 	%r213, %r212, 32;
	setp.gt.u32 	%p34, %r213, %r6;
	not.b32 	%r214, %r212;
	add.s32 	%r215, %r6, %r214;
	selp.b32 	%r210, %r215, 31, %p34;
	mov.b32 	%r188, %f384;
	mov.b32 	%r189, 1;
	mov.b32 	%r211, -1;
	// begin inline asm
	shfl.sync.down.b32 %r187, %r188, %r189, %r210, %r211;
	// end inline asm
	setp.lt.s32 	%p35, %r186, %r210;
	mov.b32 	%f275, %r187;
	add.f32 	%f276, %f384, %f275;
	selp.f32 	%f277, %f276, %f384, %p35;
	mov.b32 	%r193, %f277;
	mov.b32 	%r194, 2;
	// begin inline asm
	shfl.sync.down.b32 %r192, %r193, %r194, %r210, %r211;
	// end inline asm
	add.s32 	%r216, %r186, 2;
	setp.gt.s32 	%p36, %r216, %r210;
	mov.b32 	%f278, %r192;
	add.f32 	%f279, %f277, %f278;
	selp.f32 	%f280, %f277, %f279, %p36;
	mov.b32 	%r198, %f280;
	mov.b32 	%r199, 4;
	// begin inline asm
	shfl.sync.down.b32 %r197, %r198, %r199, %r210, %r211;
	// end inline asm
	add.s32 	%r217, %r186, 4;
	setp.gt.s32 	%p37, %r217, %r210;
	mov.b32 	%f281, %r197;
	add.f32 	%f282, %f280, %f281;
	selp.f32 	%f283, %f280, %f282, %p37;
	mov.b32 	%r203, %f283;
	mov.b32 	%r204, 8;
	// begin inline asm
	shfl.sync.down.b32 %r202, %r203, %r204, %r210, %r211;
	// end inline asm
	add.s32 	%r218, %r186, 8;
	setp.gt.s32 	%p38, %r218, %r210;
	mov.b32 	%f284, %r202;
	add.f32 	%f285, %f283, %f284;
	selp.f32 	%f286, %f283, %f285, %p38;
	mov.b32 	%r208, %f286;
	mov.b32 	%r209, 16;
	// begin inline asm
	shfl.sync.down.b32 %r207, %r208, %r209, %r210, %r211;
	// end inline asm
	add.s32 	%r219, %r186, 16;
	setp.gt.s32 	%p39, %r219, %r210;
	mov.b32 	%f287, %r207;
	add.f32 	%f288, %f286, %f287;
	selp.f32 	%f395, %f286, %f288, %p39;
	setp.ne.s32 	%p40, %r186, 0;
	@%p40 bra 	$L__BB2_24;
	shr.u32 	%r220, %r7, 3;
	and.b32  	%r221, %r220, 124;
	mov.u32 	%r222, _ZZN3cub18CUB_300001_SM_10006detail6reduce18DeviceReduceKernelINS2_10policy_hubIfjN4cuda3std3__44plusIfEEE10Policy1000EN6thrust24THRUST_300001_SM_1000_NS6detail15normal_iteratorINSD_10device_ptrIfEEEEjS9_f6squareEEvT0_PT3_T1_NS0_13GridEvenShareISN_EET2_T4_E12temp_storage;
	add.s32 	%r223, %r222, %r221;
	st.shared.f32 	[%r223+16], %f395;
$L__BB2_24:
	bar.sync 	0;
	setp.ne.s32 	%p41, %r7, 0;
	@%p41 bra 	$L__BB2_48;
	setp.gt.u32 	%p42, %r6, 32;
	ld.shared.f32 	%f289, [_ZZN3cub18CUB_300001_SM_10006detail6reduce18DeviceReduceKernelINS2_10policy_hubIfjN4cuda3std3__44plusIfEEE10Policy1000EN6thrust24THRUST_300001_SM_1000_NS6detail15normal_iteratorINSD_10device_ptrIfEEEEjS9_f6squareEEvT0_PT3_T1_NS0_13GridEvenShareISN_EET2_T4_E12temp_storage+20];
	add.f32 	%f290, %f395, %f289;
	selp.f32 	%f291, %f290, %f395, %p42;
	setp.gt.u32 	%p43, %r6, 64;
	ld.shared.f32 	%f292, [_ZZN3cub18CUB_300001_SM_10006detail6reduce18DeviceReduceKernelINS2_10policy_hubIfjN4cuda3std3__44plusIfEEE10Policy1000EN6thrust24THRUST_300001_SM_1000_NS6detail15normal_iteratorINSD_10device_ptrIfEEEEjS9_f6squareEEvT0_PT3_T1_NS0_13GridEvenShareISN_EET2_T4_E12temp_storage+24];
	add.f32 	%f293, %f292, %f291;
	selp.f32 	%f294, %f293, %f291, %p43;
	setp.gt.u32 	%p44, %r6, 96;
	ld.shared.f32 	%f295, [_ZZN3cub18CUB_300001_SM_10006detail6reduce18DeviceReduceKernelINS2_10policy_hubIfjN4cuda3std3__44plusIfEEE10Policy1000EN6thrust24THRUST_300001_SM_1000_NS6detail15normal_iteratorINSD_10device_ptrIfEEEEjS9_f6squareEEvT0_PT3_T1_NS0_13GridEvenShareISN_EET2_T4_E12temp_storage+28];
	add.f32 	%f296, %f295, %f294;
	selp.f32 	%f297, %f296, %f294, %p44;
	setp.gt.u32 	%p45, %r6, 128;
	ld.shared.f32 	%f298, [_ZZN3cub18CUB_300001_SM_10006detail6reduce18DeviceReduceKernelINS2_10policy_hubIfjN4cuda3std3__44plusIfEEE10Policy1000EN6thrust24THRUST_300001_SM_1000_NS6detail15normal_iteratorINSD_10device_ptrIfEEEEjS9_f6squareEEvT0_PT3_T1_NS0_13GridEvenShareISN_EET2_T4_E12temp_storage+32];
	add.f32 	%f299, %f298, %f297;
	selp.f32 	%f300, %f299, %f297, %p45;
	setp.gt.u32 	%p46, %r6, 160;
	ld.shared.f32 	%f301, [_ZZN3cub18CUB_300001_SM_10006detail6reduce18DeviceReduceKernelINS2_10policy_hubIfjN4cuda3std3__44plusIfEEE10Policy1000EN6thrust24THRUST_300001_SM_1000_NS6detail15normal_iteratorINSD_10device_ptrIfEEEEjS9_f6squareEEvT0_PT3_T1_NS0_13GridEvenShareISN_EET2_T4_E12temp_storage+36];
	add.f32 	%f302, %f301, %f300;
	selp.f32 	%f303, %f302, %f300, %p46;
	setp.gt.u32 	%p47, %r6, 192;
	ld.shared.f32 	%f304, [_ZZN3cub18CUB_300001_SM_10006detail6reduce18DeviceReduceKernelINS2_10policy_hubIfjN4cuda3std3__44plusIfEEE10Policy1000EN6thrust24THRUST_300001_SM_1000_NS6detail15normal_iteratorINSD_10device_ptrIfEEEEjS9_f6squareEEvT0_PT3_T1_NS0_13GridEvenShareISN_EET2_T4_E12temp_storage+40];
	add.f32 	%f305, %f304, %f303;
	selp.f32 	%f306, %f305, %f303, %p47;
	setp.gt.u32 	%p48, %r6, 224;
	ld.shared.f32 	%f307, [_ZZN3cub18CUB_300001_SM_10006detail6reduce18DeviceReduceKernelINS2_10policy_hubIfjN4cuda3std3__44plusIfEEE10Policy1000EN6thrust24THRUST_300001_SM_1000_NS6detail15normal_iteratorINSD_10device_ptrIfEEEEjS9_f6squareEEvT0_PT3_T1_NS0_13GridEvenShareISN_EET2_T4_E12temp_storage+44];
	add.f32 	%f308, %f307, %f306;
	selp.f32 	%f309, %f308, %f306, %p48;
	setp.gt.u32 	%p49, %r6, 256;
	ld.shared.f32 	%f310, [_ZZN3cub18CUB_300001_SM_10006detail6reduce18DeviceReduceKernelINS2_10policy_hubIfjN4cuda3std3__44plusIfEEE10Policy1000EN6thrust24THRUST_300001_SM_1000_NS6detail15normal_iteratorINSD_10device_ptrIfEEEEjS9_f6squareEEvT0_PT3_T1_NS0_13GridEvenShareISN_EET2_T4_E12temp_storage+48];
	add.f32 	%f311, %f310, %f309;
	selp.f32 	%f312, %f311, %f309, %p49;
	setp.gt.u32 	%p50, %r6, 288;
	ld.shared.f32 	%f313, [_ZZN3cub18CUB_300001_SM_10006detail6reduce18DeviceReduceKernelINS2_10policy_hubIfjN4cuda3std3__44plusIfEEE10Policy1000EN6thrust24THRUST_300001_SM_1000_NS6detail15normal_iteratorINSD_10device_ptrIfEEEEjS9_f6squareEEvT0_PT3_T1_NS0_13GridEvenShareISN_EET2_T4_E12temp_storage+52];
	add.f32 	%f314, %f313, %f312;
	selp.f32 	%f315, %f314, %f312, %p50;
	setp.gt.u32 	%p51, %r6, 320;
	ld.shared.f32 	%f316, [_ZZN3cub18CUB_300001_SM_10006detail6reduce18DeviceReduceKernelINS2_10policy_hubIfjN4cuda3std3__44plusIfEEE10Policy1000EN6thrust24THRUST_300001_SM_1000_NS6detail15normal_iteratorINSD_10device_ptrIfEEEEjS9_f6squareEEvT0_PT3_T1_NS0_13GridEvenShareISN_EET2_T4_E12temp_storage+56];
	add.f32 	%f317, %f316, %f315;
	selp.f32 	%f318, %f317, %f315, %p51;
	setp.gt.u32 	%p52, %r6, 352;
	ld.shared.f32 	%f319, [_ZZN3cub18CUB_300001_SM_10006detail6reduce18DeviceReduceKernelINS2_10policy_hubIfjN4cuda3std3__44plusIfEEE10Policy1000EN6thrust24THRUST_300001_SM_1000_NS6detail15normal_iteratorINSD_10device_ptrIfEEEEjS9_f6squareEEvT0_PT3_T1_NS0_13GridEvenShareISN_EET2_T4_E12temp_storage+60];
	add.f32 	%f320, %f319, %f318;
	selp.f32 	%f321, %f320, %f318, %p52;
	setp.gt.u32 	%p53, %r6, 384;
	ld.shared.f32 	%f322, [_ZZN3cub18CUB_300001_SM_10006detail6reduce18DeviceReduceKernelINS2_10policy_hubIfjN4cuda3std3__44plusIfEEE10Policy1000EN6thrust24THRUST_300001_SM_1000_NS6detail15normal_iteratorINSD_10device_ptrIfEEEEjS9_f6squareEEvT0_PT3_T1_NS0_13GridEvenShareISN_EET2_T4_E12temp_storage+64];
	add.f32 	%f323, %f322, %f321;
	selp.f32 	%f324, %f323, %f321, %p53;
	setp.gt.u32 	%p54, %r6, 416;
	ld.shared.f32 	%f325, [_ZZN3cub18CUB_300001_SM_10006detail6reduce18DeviceReduceKernelINS2_10policy_hubIfjN4cuda3std3__44plusIfEEE10Policy1000EN6thrust24THRUST_300001_SM_1000_NS6detail15normal_iteratorINSD_10device_ptrIfEEEEjS9_f6squareEEvT0_PT3_T1_NS0_13GridEvenShareISN_EET2_T4_E12temp_storage+68];
	add.f32 	%f326, %f325, %f324;
	selp.f32 	%f327, %f326, %f324, %p54;
	setp.gt.u32 	%p55, %r6, 448;
	ld.shared.f32 	%f328, [_ZZN3cub18CUB_300001_SM_10006detail6reduce18DeviceReduceKernelINS2_10policy_hubIfjN4cuda3std3__44plusIfEEE10Policy1000EN6thrust24THRUST_300001_SM_1000_NS6detail15normal_iteratorINSD_10device_ptrIfEEEEjS9_f6squareEEvT0_PT3_T1_NS0_13GridEvenShareISN_EET2_T4_E12temp_storage+72];
	add.f32 	%f329, %f328, %f327;
	selp.f32 	%f330, %f329, %f327, %p55;
	setp.gt.u32 	%p56, %r6, 480;
	ld.shared.f32 	%f331, [_ZZN3cub18CUB_300001_SM_10006detail6reduce18DeviceReduceKernelINS2_10policy_hubIfjN4cuda3std3__44plusIfEEE10Policy1000EN6thrust24THRUST_300001_SM_1000_NS6detail15normal_iteratorINSD_10device_ptrIfEEEEjS9_f6squareEEvT0_PT3_T1_NS0_13GridEvenShareISN_EET2_T4_E12temp_storage+76];
	add.f32 	%f332, %f331, %f330;
	selp.f32 	%f395, %f332, %f330, %p56;
	bra.uni 	$L__BB2_48;
$L__BB2_26:
	mov.u32 	%r35, %tid.x;
	add.s32 	%r73, %r35, %r268;
	mul.wide.u32 	%rd4, %r73, 4;
	add.s64 	%rd5, %rd1, %rd4;
	ld.global.f32 	%f41, [%rd5];
	ld.global.f32 	%f42, [%rd5+2048];
	mul.f32 	%f43, %f42, %f42;
	ld.global.f32 	%f44, [%rd5+4096];
	ld.global.f32 	%f45, [%rd5+6144];
	mul.f32 	%f46, %f45, %f45;
	ld.global.f32 	%f47, [%rd5+8192];
	ld.global.f32 	%f48, [%rd5+10240];
	mul.f32 	%f49, %f48, %f48;
	ld.global.f32 	%f50, [%rd5+12288];
	ld.global.f32 	%f51, [%rd5+14336];
	mul.f32 	%f52, %f51, %f51;
	ld.global.f32 	%f53, [%rd5+16384];
	ld.global.f32 	%f54, [%rd5+18432];
	mul.f32 	%f55, %f54, %f54;
	ld.global.f32 	%f56, [%rd5+20480];
	ld.global.f32 	%f57, [%rd5+22528];
	mul.f32 	%f58, %f57, %f57;
	ld.global.f32 	%f59, [%rd5+24576];
	ld.global.f32 	%f60, [%rd5+26624];
	mul.f32 	%f61, %f60, %f60;
	ld.global.f32 	%f62, [%rd5+28672];
	ld.global.f32 	%f63, [%rd5+30720];
	mul.f32 	%f64, %f63, %f63;
	fma.rn.f32 	%f65, %f41, %f41, %f43;
	fma.rn.f32 	%f66, %f44, %f44, %f46;
	fma.rn.f32 	%f67, %f47, %f47, %f49;
	fma.rn.f32 	%f68, %f50, %f50, %f52;
	fma.rn.f32 	%f69, %f53, %f53, %f55;
	fma.rn.f32 	%f70, %f56, %f56, %f58;
	fma.rn.f32 	%f71, %f59, %f59, %f61;
	fma.rn.f32 	%f72, %f62, %f62, %f64;
	add.f32 	%f73, %f65, %f66;
	add.f32 	%f74, %f67, %f68;
	add.f32 	%f75, %f69, %f70;
	add.f32 	%f76, %f71, %f72;
	add.f32 	%f77, %f73, %f74;
	add.f32 	%f78, %f75, %f76;
	add.f32 	%f394, %f77, %f78;
	setp.lt.u32 	%p2, %r6, %r4;
	@%p2 bra 	$L__BB2_44;
	add.s32 	%r36, %r1, -8192;
	add.s32 	%r37, %r4, %r268;
	not.b32 	%r75, %r35;
	add.s32 	%r76, %r75, %r1;
	sub.s32 	%r77, %r76, %r4;
	sub.s32 	%r265, %r77, %r268;
	add.s32 	%r78, %r37, %r35;
	add.s32 	%r264, %r78, 4096;
	mov.b32 	%r267, 0;
	mov.u32 	%r266, %r37;
$L__BB2_28:
	add.s32 	%r268, %r268, %r4;
	setp.gt.u32 	%p3, %r268, %r36;
	@%p3 bra 	$L__BB2_30;
	add.s32 	%r79, %r35, %r268;
	mul.wide.u32 	%rd6, %r79, 4;
	add.s64 	%rd7, %rd1, %rd6;
	ld.global.f32 	%f79, [%rd7];
	ld.global.f32 	%f80, [%rd7+2048];
	ld.global.f32 	%f81, [%rd7+4096];
	mul.f32 	%f82, %f81, %f81;
	ld.global.f32 	%f83, [%rd7+6144];
	ld.global.f32 	%f84, [%rd7+8192];
	mul.f32 	%f85, %f84, %f84;
	ld.global.f32 	%f86, [%rd7+10240];
	ld.global.f32 	%f87, [%rd7+12288];
	mul.f32 	%f88, %f87, %f87;
	ld.global.f32 	%f89, [%rd7+14336];
	ld.global.f32 	%f90, [%rd7+16384];
	mul.f32 	%f91, %f90, %f90;
	ld.global.f32 	%f92, [%rd7+18432];
	ld.global.f32 	%f93, [%rd7+20480];
	mul.f32 	%f94, %f93, %f93;
	ld.global.f32 	%f95, [%rd7+22528];
	ld.global.f32 	%f96, [%rd7+24576];
	mul.f32 	%f97, %f96, %f96;
	ld.global.f32 	%f98, [%rd7+26624];
	ld.global.f32 	%f99, [%rd7+28672];
	mul.f32 	%f100, %f99, %f99;
	ld.global.f32 	%f101, [%rd7+30720];
	fma.rn.f32 	%f102, %f79, %f79, %f394;
	fma.rn.f32 	%f103, %f80, %f80, %f82;
	fma.rn.f32 	%f104, %f83, %f83, %f85;
	fma.rn.f32 	%f105, %f86, %f86, %f88;
	fma.rn.f32 	%f106, %f89, %f89, %f91;
	fma.rn.f32 	%f107, %f92, %f92, %f94;
	fma.rn.f32 	%f108, %f95, %f95, %f97;
	fma.rn.f32 	%f109, %f98, %f98, %f100;
	add.f32 	%f110, %f102, %f103;
	add.f32 	%f111, %f104, %f105;
	add.f32 	%f112, %f106, %f107;
	add.f32 	%f113, %f108, %f109;
	add.f32 	%f114, %f110, %f111;
	add.f32 	%f115, %f112, %f113;
	add.f32 	%f116, %f114, %f115;
	fma.rn.f32 	%f394, %f101, %f101, %f116;
	sub.s32 	%r80, %r1, %r268;
	setp.lt.u32 	%p4, %r80, %r4;
	add.s32 	%r267, %r267, 1;
	add.s32 	%r266, %r266, %r4;
	sub.s32 	%r265, %r265, %r4;
	add.s32 	%r264, %r264, %r4;
	@%p4 bra 	$L__BB2_44;
	bra.uni 	$L__BB2_28;
$L__BB2_30:
	setp.le.u32 	%p5, %r1, %r268;
	sub.s32 	%r81, %r1, %r268;
	setp.ge.s32 	%p6, %r35, %r81;
	or.pred  	%p7, %p5, %p6;
	@%p7 bra 	$L__BB2_44;
	add.s32 	%r84, %r1, %r75;
	sub.s32 	%r85, %r84, %r37;
	mul.lo.s32 	%r86, %r2, %r267;
	shl.b32 	%r87, %r86, 13;
	sub.s32 	%r88, %r85, %r87;
	shr.u32 	%r89, %r88, 9;
	add.s32 	%r50, %r89, 1;
	and.b32  	%r51, %r50, 15;
	setp.lt.u32 	%p8, %r88, 7680;
	mov.u32 	%r273, %r35;
	@%p8 bra 	$L__BB2_35;
	or.b32  	%r271, %r35, 4096;
	shr.u32 	%r90, %r265, 9;
	add.s32 	%r91, %r90, 1;
	and.b32  	%r92, %r91, 16777200;
	neg.s32 	%r269, %r92;
$L__BB2_33:
	.pragma "nounroll";
	add.s32 	%r93, %r264, -4096;
	mul.wide.u32 	%rd8, %r93, 4;
	add.s64 	%rd9, %rd1, %rd8;
	ld.global.f32 	%f118, [%rd9];
	fma.rn.f32 	%f119, %f118, %f118, %f394;
	add.s32 	%r94, %r264, -3584;
	mul.wide.u32 	%rd10, %r94, 4;
	add.s64 	%rd11, %rd1, %rd10;
	ld.global.f32 	%f120, [%rd11];
	fma.rn.f32 	%f121, %f120, %f120, %f119;
	add.s32 	%r95, %r264, -3072;
	mul.wide.u32 	%rd12, %r95, 4;
	add.s64 	%rd13, %rd1, %rd12;
	ld.global.f32 	%f122, [%rd13];
	fma.rn.f32 	%f123, %f122, %f122, %f121;
	add.s32 	%r96, %r264, -2560;
	mul.wide.u32 	%rd14, %r96, 4;
	add.s64 	%rd15, %rd1, %rd14;
	ld.global.f32 	%f124, [%rd15];
	fma.rn.f32 	%f125, %f124, %f124, %f123;
	add.s32 	%r97, %r264, -2048;
	mul.wide.u32 	%rd16, %r97, 4;
	add.s64 	%rd17, %rd1, %rd16;
	ld.global.f32 	%f126, [%rd17];
	fma.rn.f32 	%f127, %f126, %f126, %f125;
	add.s32 	%r98, %r264, -1536;
	mul.wide.u32 	%rd18, %r98, 4;
	add.s64 	%rd19, %rd1, %rd18;
	ld.global.f32 	%f128, [%rd19];
	fma.rn.f32 	%f129, %f128, %f128, %f127;
	add.s32 	%r99, %r264, -1024;
	mul.wide.u32 	%rd20, %r99, 4;
	add.s64 	%rd21, %rd1, %rd20;
	ld.global.f32 	%f130, [%rd21];
	fma.rn.f32 	%f131, %f130, %f130, %f129;
	add.s32 	%r100, %r264, 3584;
	add.s32 	%r101, %r264, -512;
	mul.wide.u32 	%rd22, %r101, 4;
	add.s64 	%rd23, %rd1, %rd22;
	ld.global.f32 	%f132, [%rd23];
	fma.rn.f32 	%f133, %f132, %f132, %f131;
	mul.wide.u32 	%rd24, %r264, 4;
	add.s64 	%rd25, %rd1, %rd24;
	ld.global.f32 	%f134, [%rd25];
	fma.rn.f32 	%f135, %f134, %f134, %f133;
	add.s32 	%r102, %r264, 512;
	mul.wide.u32 	%rd26, %r102, 4;
	add.s64 	%rd27, %rd1, %rd26;
	ld.global.f32 	%f136, [%rd27];
	fma.rn.f32 	%f137, %f136, %f136, %f135;
	add.s32 	%r103, %r264, 1024;
	mul.wide.u32 	%rd28, %r103, 4;
	add.s64 	%rd29, %rd1, %rd28;
	ld.global.f32 	%f138, [%rd29];
	fma.rn.f32 	%f139, %f138, %f138, %f137;
	add.s32 	%r104, %r264, 1536;
	mul.wide.u32 	%rd30, %r104, 4;
	add.s64 	%rd31, %rd1, %rd30;
	ld.global.f32 	%f140, [%rd31];
	fma.rn.f32 	%f141, %f140, %f140, %f139;
	add.s32 	%r105, %r264, 2048;
	mul.wide.u32 	%rd32, %r105, 4;
	add.s64 	%rd33, %rd1, %rd32;
	ld.global.f32 	%f142, [%rd33];
	fma.rn.f32 	%f143, %f142, %f142, %f141;
	add.s32 	%r106, %r264, 2560;
	mul.wide.u32 	%rd34, %r106, 4;
	add.s64 	%rd35, %rd1, %rd34;
	ld.global.f32 	%f144, [%rd35];
	fma.rn.f32 	%f145, %f144, %f144, %f143;
	add.s32 	%r107, %r264, 3072;
	mul.wide.u32 	%rd36, %r107, 4;
	add.s64 	%rd37, %rd1, %rd36;
	ld.global.f32 	%f146, [%rd37];
	fma.rn.f32 	%f147, %f146, %f146, %f145;
	mul.wide.u32 	%rd38, %r100, 4;
	add.s64 	%rd39, %rd1, %rd38;
	ld.global.f32 	%f148, [%rd39];
	fma.rn.f32 	%f394, %f148, %f148, %f147;
	add.s32 	%r271, %r271, 8192;
	add.s32 	%r264, %r264, 8192;
	add.s32 	%r269, %r269, 16;
	setp.ne.s32 	%p9, %r269, 0;
	@%p9 bra 	$L__BB2_33;
	add.s32 	%r273, %r271, -4096;
$L__BB2_35:
	setp.eq.s32 	%p10, %r51, 0;
	@%p10 bra 	$L__BB2_44;
	and.b32  	%r62, %r50, 7;
	setp.lt.u32 	%p11, %r51, 8;
	@%p11 bra 	$L__BB2_38;
	add.s32 	%r108, %r273, %r268;
	mul.wide.u32 	%rd40, %r108, 4;
	add.s64 	%rd41, %rd1, %rd40;
	ld.global.f32 	%f150, [%rd41];
	fma.rn.f32 	%f151, %f150, %f150, %f394;
	add.s32 	%r109, %r108, 512;
	mul.wide.u32 	%rd42, %r109, 4;
	add.s64 	%rd43, %rd1, %rd42;
	ld.global.f32 	%f152, [%rd43];
	fma.rn.f32 	%f153, %f152, %f152, %f151;
	add.s32 	%r110, %r108, 1024;
	mul.wide.u32 	%rd44, %r110, 4;
	add.s64 	%rd45, %rd1, %rd44;
	ld.global.f32 	%f154, [%rd45];
	fma.rn.f32 	%f155, %f154, %f154, %f153;
	add.s32 	%r111, %r108, 1536;
	mul.wide.u32 	%rd46, %r111, 4;
	add.s64 	%rd47, %rd1, %rd46;
	ld.global.f32 	%f156, [%rd47];
	fma.rn.f32 	%f157, %f156, %f156, %f155;
	add.s32 	%r112, %r108, 2048;
	mul.wide.u32 	%rd48, %r112, 4;
	add.s64 	%rd49, %rd1, %rd48;
	ld.global.f32 	%f158, [%rd49];
	fma.rn.f32 	%f159, %f158, %f158, %f157;
	add.s32 	%r113, %r108, 2560;
	mul.wide.u32 	%rd50, %r113, 4;
	add.s64 	%rd51, %rd1, %rd50;
	ld.global.f32 	%f160, [%rd51];
	fma.rn.f32 	%f161, %f160, %f160, %f159;
	add.s32 	%r114, %r108, 3072;
	mul.wide.u32 	%rd52, %r114, 4;
	add.s64 	%rd53, %rd1, %rd52;
	ld.global.f32 	%f162, [%rd53];
	fma.rn.f32 	%f163, %f162, %f162, %f161;
	add.s32 	%r115, %r108, 3584;
	mul.wide.u32 	%rd54, %r115, 4;
	add.s64 	%rd55, %rd1, %rd54;
	ld.global.f32 	%f164, [%rd55];
	fma.rn.f32 	%f394, %f164, %f164, %f163;
	add.s32 	%r273, %r273, 4096;
$L__BB2_38:
	setp.eq.s32 	%p12, %r62, 0;
	@%p12 bra 	$L__BB2_44;
	setp.lt.u32 	%p13, %r62, 4;
	@%p13 bra 	$L__BB2_41;
	add.s32 	%r116, %r273, %r268;
	mul.wide.u32 	%rd56, %r116, 4;
	add.s64 	%rd57, %rd1, %rd56;
	ld.global.f32 	%f166, [%rd57];
	fma.rn.f32 	%f167, %f166, %f166, %f394;
	add.s32 	%r117, %r116, 512;
	mul.wide.u32 	%rd58, %r117, 4;
	add.s64 	%rd59, %rd1, %rd58;
	ld.global.f32 	%f168, [%rd59];
	fma.rn.f32 	%f169, %f168, %f168, %f167;
	add.s32 	%r118, %r116, 1024;
	mul.wide.u32 	%rd60, %r118, 4;
	add.s64 	%rd61, %rd1, %rd60;
	ld.global.f32 	%f170, [%rd61];
	fma.rn.f32 	%f171, %f170, %f170, %f169;
	add.s32 	%r119, %r116, 1536;
	mul.wide.u32 	%rd62, %r119, 4;
	add.s64 	%rd63, %rd1, %rd62;
	ld.global.f32 	%f172, [%rd63];
	fma.rn.f32 	%f394, %f172, %f172, %f171;
	add.s32 	%r273, %r273, 2048;
$L__BB2_41:
	and.b32  	%r120, %r50, 3;
	setp.eq.s32 	%p14, %r120, 0;
	@%p14 bra 	$L__BB2_44;
	add.s32 	%r276, %r273, %r266;
	cvt.u16.u32 	%rs1, %r265;
	shr.u16 	%rs2, %rs1, 9;
	add.s16 	%rs3, %rs2, 1;
	cvt.u32.u16 	%r121, %rs3;
	and.b32  	%r122, %r121, 3;
	neg.s32 	%r275, %r122;
$L__BB2_43:
	.pragma "nounroll";
	mul.wide.u32 	%rd64, %r276, 4;
	add.s64 	%rd65, %rd1, %rd64;
	ld.global.f32 	%f173, [%rd65];
	fma.rn.f32 	%f394, %f173, %f173, %f394;
	add.s32 	%r276, %r276, 512;
	add.s32 	%r275, %r275, 1;
	setp.ne.s32 	%p15, %r275, 0;
	@%p15 bra 	$L__BB2_43;
$L__BB2_44:
	// begin inline asm
	mov.u32 %r123, %laneid;
	// end inline asm
	mov.b32 	%r125, %f394;
	mov.b32 	%r126, 1;
	mov.b32 	%r147, 31;
	mov.b32 	%r148, -1;
	// begin inline asm
	shfl.sync.down.b32 %r124, %r125, %r126, %r147, %r148;
	// end inline asm
	setp.gt.s32 	%p16, %r123, 30;
	mov.b32 	%f174, %r124;
	add.f32 	%f175, %f394, %f174;
	selp.f32 	%f176, %f394, %f175, %p16;
	mov.b32 	%r130, %f176;
	mov.b32 	%r131, 2;
	// begin inline asm
	shfl.sync.down.b32 %r129, %r130, %r131, %r147, %r148;
	// end inline asm
	setp.gt.s32 	%p17, %r123, 29;
	mov.b32 	%f177, %r129;
	add.f32 	%f178, %f176, %f177;
	selp.f32 	%f179, %f176, %f178, %p17;
	mov.b32 	%r135, %f179;
	mov.b32 	%r136, 4;
	// begin inline asm
	shfl.sync.down.b32 %r134, %r135, %r136, %r147, %r148;
	// end inline asm
	setp.gt.s32 	%p18, %r123, 27;
	mov.b32 	%f180, %r134;
	add.f32 	%f181, %f179, %f180;
	selp.f32 	%f182, %f179, %f181, %p18;
	mov.b32 	%r140, %f182;
	mov.b32 	%r141, 8;
	// begin inline asm
	shfl.sync.down.b32 %r139, %r140, %r141, %r147, %r148;
	// end inline asm
	setp.gt.s32 	%p19, %r123, 23;
	mov.b32 	%f183, %r139;
	add.f32 	%f184, %f182, %f183;
	selp.f32 	%f185, %f182, %f184, %p19;
	mov.b32 	%r145, %f185;
	mov.b32 	%r146, 16;
	// begin inline asm
	shfl.sync.down.b32 %r144, %r145, %r146, %r147, %r148;
	// end inline asm
	setp.gt.s32 	%p20, %r123, 15;
	mov.b32 	%f186, %r144;
	add.f32 	%f37, %f185, %f186;
	selp.f32 	%f395, %f185, %f37, %p20;
	setp.ne.s32 	%p21, %r123, 0;
	@%p21 bra 	$L__BB2_46;
	shr.u32 	%r149, %r35, 3;
	and.b32  	%r150, %r149, 124;
	mov.u32 	%r151, _ZZN3cub18CUB_300001_SM_10006detail6reduce18DeviceReduceKernelINS2_10policy_hubIfjN4cuda3std3__44plusIfEEE10Policy1000EN6thrust24THRUST_300001_SM_1000_NS6detail15normal_iteratorINSD_10device_ptrIfEEEEjS9_f6squareEEvT0_PT3_T1_NS0_13GridEvenShareISN_EET2_T4_E12temp_storage;
	add.s32 	%r152, %r151, %r150;
	st.shared.f32 	[%r152+16], %f37;
$L__BB2_46:
	bar.sync 	0;
	setp.ne.s32 	%p22, %r35, 0;
	@%p22 bra 	$L__BB2_48;
	ld.shared.f32 	%f187, [_ZZN3cub18CUB_300001_SM_10006detail6reduce18DeviceReduceKernelINS2_10policy_hubIfjN4cuda3std3__44plusIfEEE10Policy1000EN6thrust24THRUST_300001_SM_1000_NS6detail15normal_iteratorINSD_10device_ptrIfEEEEjS9_f6squareEEvT0_PT3_T1_NS0_13GridEvenShareISN_EET2_T4_E12temp_storage+20];
	add.f32 	%f188, %f395, %f187;
	ld.shared.f32 	%f189, [_ZZN3cub18CUB_300001_SM_10006detail6reduce18DeviceReduceKernelINS2_10policy_hubIfjN4cuda3std3__44plusIfEEE10Policy1000EN6thrust24THRUST_300001_SM_1000_NS6detail15normal_iteratorINSD_10device_ptrIfEEEEjS9_f6squareEEvT0_PT3_T1_NS0_13GridEvenShareISN_EET2_T4_E12temp_storage+24];
	add.f32 	%f190, %f188, %f189;
	ld.shared.f32 	%f191, [_ZZN3cub18CUB_300001_SM_10006detail6reduce18DeviceReduceKernelINS2_10policy_hubIfjN4cuda3std3__44plusIfEEE10Policy1000EN6thrust24THRUST_300001_SM_1000_NS6detail15normal_iteratorINSD_10device_ptrIfEEEEjS9_f6squareEEvT0_PT3_T1_NS0_13GridEvenShareISN_EET2_T4_E12temp_storage+28];
	add.f32 	%f192, %f190, %f191;
	ld.shared.f32 	%f193, [_ZZN3cub18CUB_300001_SM_10006detail6reduce18DeviceReduceKernelINS2_10policy_hubIfjN4cuda3std3__44plusIfEEE10Policy1000EN6thrust24THRUST_300001_SM_1000_NS6detail15normal_iteratorINSD_10device_ptrIfEEEEjS9_f6squareEEvT0_PT3_T1_NS0_13GridEvenShareISN_EET2_T4_E12temp_storage+32];
	add.f32 	%f194, %f192, %f193;
	ld.shared.f32 	%f195, [_ZZN3cub18CUB_300001_SM_10006detail6reduce18DeviceReduceKernelINS2_10policy_hubIfjN4cuda3std3__44plusIfEEE10Policy1000EN6thrust24THRUST_300001_SM_1000_NS6detail15normal_iteratorINSD_10device_ptrIfEEEEjS9_f6squareEEvT0_PT3_T1_NS0_13GridEvenShareISN_EET2_T4_E12temp_storage+36];
	add.f32 	%f196, %f194, %f195;
	ld.shared.f32 	%f197, [_ZZN3cub18CUB_300001_SM_10006detail6reduce18DeviceReduceKernelINS2_10policy_hubIfjN4cuda3std3__44plusIfEEE10Policy1000EN6thrust24THRUST_300001_SM_1000_NS6detail15normal_iteratorINSD_10device_ptrIfEEEEjS9_f6squareEEvT0_PT3_T1_NS0_13GridEvenShareISN_EET2_T4_E12temp_storage+40];
	add.f32 	%f198, %f196, %f197;
	ld.shared.f32 	%f199, [_ZZN3cub18CUB_300001_SM_10006detail6reduce18DeviceReduceKernelINS2_10policy_hubIfjN4cuda3std3__44plusIfEEE10Policy1000EN6thrust24THRUST_300001_SM_1000_NS6detail15normal_iteratorINSD_10device_ptrIfEEEEjS9_f6squareEEvT0_PT3_T1_NS0_13GridEvenShareISN_EET2_T4_E12temp_storage+44];
	add.f32 	%f200, %f198, %f199;
	ld.shared.f32 	%f201, [_ZZN3cub18CUB_300001_SM_10006detail6reduce18DeviceReduceKernelINS2_10policy_hubIfjN4cuda3std3__44plusIfEEE10Policy1000EN6thrust24THRUST_300001_SM_1000_NS6detail15normal_iteratorINSD_10device_ptrIfEEEEjS9_f6squareEEvT0_PT3_T1_NS0_13GridEvenShareISN_EET2_T4_E12temp_storage+48];
	add.f32 	%f202, %f200, %f201;
	ld.shared.f32 	%f203, [_ZZN3cub18CUB_300001_SM_10006detail6reduce18DeviceReduceKernelINS2_10policy_hubIfjN4cuda3std3__44plusIfEEE10Policy1000EN6thrust24THRUST_300001_SM_1000_NS6detail15normal_iteratorINSD_10device_ptrIfEEEEjS9_f6squareEEvT0_PT3_T1_NS0_13GridEvenShareISN_EET2_T4_E12temp_storage+52];
	add.f32 	%f204, %f202, %f203;
	ld.shared.f32 	%f205, [_ZZN3cub18CUB_300001_SM_10006detail6reduce18DeviceReduceKernelINS2_10policy_hubIfjN4cuda3std3__44plusIfEEE10Policy1000EN6thrust24THRUST_300001_SM_1000_NS6detail15normal_iteratorINSD_10device_ptrIfEEEEjS9_f6squareEEvT0_PT3_T1_NS0_13GridEvenShareISN_EET2_T4_E12temp_storage+56];
	add.f32 	%f206, %f204, %f205;
	ld.shared.f32 	%f207, [_ZZN3cub18CUB_300001_SM_10006detail6reduce18DeviceReduceKernelINS2_10policy_hubIfjN4cuda3std3__44plusIfEEE10Policy1000EN6thrust24THRUST_300001_SM_1000_NS6detail15normal_iteratorINSD_10device_ptrIfEEEEjS9_f6squareEEvT0_PT3_T1_NS0_13GridEvenShareISN_EET2_T4_E12temp_storage+60];
	add.f32 	%f208, %f206, %f207;
	ld.shared.f32 	%f209, [_ZZN3cub18CUB_300001_SM_10006detail6reduce18DeviceReduceKernelINS2_10policy_hubIfjN4cuda3std3__44plusIfEEE10Policy1000EN6thrust24THRUST_300001_SM_1000_NS6detail15normal_iteratorINSD_10device_ptrIfEEEEjS9_f6squareEEvT0_PT3_T1_NS0_13GridEvenShareISN_EET2_T4_E12temp_storage+64];
	add.f32 	%f210, %f208, %f209;
	ld.shared.f32 	%f211, [_ZZN3cub18CUB_300001_SM_10006detail6reduce18DeviceReduceKernelINS2_10policy_hubIfjN4cuda3std3__44plusIfEEE10Policy1000EN6thrust24THRUST_300001_SM_1000_NS6detail15normal_iteratorINSD_10device_ptrIfEEEEjS9_f6squareEEvT0_PT3_T1_NS0_13GridEvenShareISN_EET2_T4_E12temp_storage+68];
	add.f32 	%f212, %f210, %f211;
	ld.shared.f32 	%f213, [_ZZN3cub18CUB_300001_SM_10006detail6reduce18DeviceReduceKernelINS2_10policy_hubIfjN4cuda3std3__44plusIfEEE10Policy1000EN6thrust24THRUST_300001_SM_1000_NS6detail15normal_iteratorINSD_10device_ptrIfEEEEjS9_f6squareEEvT0_PT3_T1_NS0_13GridEvenShareISN_EET2_T4_E12temp_storage+72];
	add.f32 	%f214, %f212, %f213;
	ld.shared.f32 	%f215, [_ZZN3cub18CUB_300001_SM_10006detail6reduce18DeviceReduceKernelINS2_10policy_hubIfjN4cuda3std3__44plusIfEEE10Policy1000EN6thrust24THRUST_300001_SM_1000_NS6detail15normal_iteratorINSD_10device_ptrIfEEEEjS9_f6squareEEvT0_PT3_T1_NS0_13GridEvenShareISN_EET2_T4_E12temp_storage+76];
	add.f32 	%f395, %f214, %f215;
$L__BB2_48:
	mov.u32 	%r254, %tid.x;
	setp.ne.s32 	%p64, %r254, 0;
	@%p64 bra 	$L__BB2_50;
	cvta.to.global.u64 	%rd126, %rd2;
	mul.wide.u32 	%rd127, %r3, 4;
	add.s64 	%rd128, %rd126, %rd127;
	st.global.f32 	[%rd128], %f395;
$L__BB2_50:
	ret;

}
	// .globl	_ZN3cub18CUB_300001_SM_10006detail6reduce28DeviceReduceSingleTileKernelINS2_10policy_hubIfjN4cuda3std3__44plusIfEEE10Policy1000EPfSC_iS9_ffNS7_10__identityEEEvT0_T1_T2_T3_T4_T6_
.visible .entry _ZN3cub18CUB_300001_SM_10006detail6reduce28DeviceReduceSingleTileKernelINS2_10policy_hubIfjN4cuda3std3__44plusIfEEE10Policy1000EPfSC_iS9_ffNS7_10__identityEEEvT0_T1_T2_T3_T4_T6_(
	.param .u64 .ptr .align 1 _ZN3cub18CUB_300001_SM_10006detail6reduce28DeviceReduceSingleTileKernelINS2_10policy_hubIfjN4cuda3std3__44plusIfEEE10Policy1000EPfSC_iS9_ffNS7_10__identityEEEvT0_T1_T2_T3_T4_T6__param_0,
	.param .u64 .ptr .align 1 _ZN3cub18CUB_300001_SM_10006detail6reduce28DeviceReduceSingleTileKernelINS2_10policy_hubIfjN4cuda3std3__44plusIfEEE10Policy1000EPfSC_iS9_ffNS7_10__identityEEEvT0_T1_T2_T3_T4_T6__param_1,
	.param .u32 _ZN3cub18CUB_300001_SM_10006detail6reduce28DeviceReduceSingleTileKernelINS2_10policy_hubIfjN4cuda3std3__44plusIfEEE10Policy1000EPfSC_iS9_ffNS7_10__identityEEEvT0_T1_T2_T3_T4_T6__param_2,
	.param .align 1 .b8 _ZN3cub18CUB_300001_SM_10006detail6reduce28DeviceReduceSingleTileKernelINS2_10policy_hubIfjN4cuda3std3__44plusIfEEE10Policy1000EPfSC_iS9_ffNS7_10__identityEEEvT0_T1_T2_T3_T4_T6__param_3[1],
	.param .f32 _ZN3cub18CUB_300001_SM_10006detail6reduce28DeviceReduceSingleTileKernelINS2_10policy_hubIfjN4cuda3std3__44plusIfEEE10Policy1000EPfSC_iS9_ffNS7_10__identityEEEvT0_T1_T2_T3_T4_T6__param_4,
	.param .align 1 .b8 _ZN3cub18CUB_300001_SM_10006detail6reduce28DeviceReduceSingleTileKernelINS2_10policy_hubIfjN4cuda3std3__44plusIfEEE10Policy1000EPfSC_iS9_ffNS7_10__identityEEEvT0_T1_T2_T3_T4_T6__param_5[1]
)
.maxntid 512
.minnctapersm 1
{
	.reg .pred 	%p<113>;
	.reg .b32 	%r<407>;
	.reg .b32 	%f<531>;
	.reg .b64 	%rd<133>;
	// demoted variable
	.shared .align 4 .b8 _ZZN3cub18CUB_300001_SM_10006detail6reduce28DeviceReduceSingleTileKernelINS2_10policy_hubIfjN4cuda3std3__44plusIfEEE10Policy1000EPfSC_iS9_ffNS7_10__identityEEEvT0_T1_T2_T3_T4_T6_E12temp_storage[84];
	ld.param.u64 	%rd16, [_ZN3cub18CUB_300001_SM_10006detail6reduce28DeviceReduceSingleTileKernelINS2_10policy_hubIfjN4cuda3std3__44plusIfEEE10Policy1000EPfSC_iS9_ffNS7_10__identityEEEvT0_T1_T2_T3_T4_T6__param_0];
	ld.param.u64 	%rd17, [_ZN3cub18CUB_300001_SM_10006detail6reduce28DeviceReduceSingleTileKernelINS2_10policy_hubIfjN4cuda3std3__44plusIfEEE10Policy1000EPfSC_iS9_ffNS7_10__identityEEEvT0_T1_T2_T3_T4_T6__param_1];
	ld.param.u32 	%r67, [_ZN3cub18CUB_300001_SM_10006detail6reduce28DeviceReduceSingleTileKernelINS2_10policy_hubIfjN4cuda3std3__44plusIfEEE10Policy1000EPfSC_iS9_ffNS7_10__identityEEEvT0_T1_T2_T3_T4_T6__param_2];
	ld.param.f32 	%f58, [_ZN3cub18CUB_300001_SM_10006detail6reduce28DeviceReduceSingleTileKernelINS2_10policy_hubIfjN4cuda3std3__44plusIfEEE10Policy1000EPfSC_iS9_ffNS7_10__identityEEEvT0_T1_T2_T3_T4_T6__param_4];
	cvta.to.global.u64 	%rd1, %rd17;
	setp.ne.s32 	%p1, %r67, 0;
	@%p1 bra 	$L__BB3_3;
	mov.u32 	%r380, %tid.x;
	setp.ne.s32 	%p112, %r380, 0;
	@%p112 bra 	$L__BB3_74;
	st.global.f32 	[%rd1], %f58;
	bra.uni 	$L__BB3_74;
$L__BB3_3:
	and.b64  	%rd18, %rd16, 7;
	setp.ne.s64 	%p2, %rd18, 0;
	@%p2 bra 	$L__BB3_38;
	setp.gt.s32 	%p57, %r67, 8191;
	@%p57 bra 	$L__BB3_22;
	mov.u32 	%r1, %tid.x;
	setp.ge.s32 	%p74, %r1, %r67;
	mov.f32 	%f509, 0f00000000;
	mov.u32 	%r384, %r1;
	@%p74 bra 	$L__BB3_7;
	mul.wide.u32 	%rd121, %r1, 4;
	add.s64 	%rd120, %rd16, %rd121;
	// begin inline asm
	ld.global.nc.u32 %r300, [%rd120];
	// end inline asm
	mov.b32 	%f509, %r300;
	add.s32 	%r384, %r1, 512;
$L__BB3_7:
	setp.ge.s32 	%p75, %r384, %r67;
	@%p75 bra 	$L__BB3_13;
	not.b32 	%r301, %r384;
	add.s32 	%r4, %r67, %r301;
	and.b32  	%r302, %r4, 1536;
	setp.eq.s32 	%p76, %r302, 1536;
	@%p76 bra 	$L__BB3_11;
	mul.wide.u32 	%rd122, %r384, 4;
	add.s64 	%rd129, %rd16, %rd122;
	shr.u32 	%r303, %r4, 9;
	add.s32 	%r304, %r303, 1;
	and.b32  	%r305, %r304, 3;
	neg.s32 	%r382, %r305;
$L__BB3_10:
	.pragma "nounroll";
	// begin inline asm
	ld.global.nc.u32 %r306, [%rd129];
	// end inline asm
	mov.b32 	%f395, %r306;
	add.f32 	%f509, %f509, %f395;
	add.s32 	%r384, %r384, 512;
	add.s64 	%rd129, %rd129, 2048;
	add.s32 	%r382, %r382, 1;
	setp.ne.s32 	%p77, %r382, 0;
	@%p77 bra 	$L__BB3_10;
$L__BB3_11:
	setp.lt.u32 	%p78, %r4, 1536;
	@%p78 bra 	$L__BB3_13;
$L__BB3_12:
	mul.wide.s32 	%rd128, %r384, 4;
	add.s64 	%rd124, %rd16, %rd128;
	// begin inline asm
	ld.global.nc.u32 %r307, [%rd124];
	// end inline asm
	mov.b32 	%f396, %r307;
	add.f32 	%f397, %f509, %f396;
	add.s64 	%rd125, %rd124, 2048;
	// begin inline asm
	ld.global.nc.u32 %r308, [%rd125];
	// end inline asm
	mov.b32 	%f398, %r308;
	add.f32 	%f399, %f397, %f398;
	add.s64 	%rd126, %rd124, 4096;
	// begin inline asm
	ld.global.nc.u32 %r309, [%rd126];
	// end inline asm
	mov.b32 	%f400, %r309;
	add.f32 	%f401, %f399, %f400;
	add.s64 	%rd127, %rd124, 6144;
	// begin inline asm
	ld.global.nc.u32 %r310, [%rd127];
	// end inline asm
	mov.b32 	%f402, %r310;
	add.f32 	%f509, %f401, %f402;
	add.s32 	%r384, %r384, 2048;
	setp.lt.s32 	%p79, %r384, %r67;
	@%p79 bra 	$L__BB3_12;
$L__BB3_13:
	setp.lt.s32 	%p80, %r67, 512;
	@%p80 bra 	$L__BB3_18;
	// begin inline asm
	mov.u32 %r349, %laneid;
	// end inline asm
	mov.b32 	%r351, %f509;
	mov.b32 	%r352, 1;
	mov.b32 	%r373, 31;
	mov.b32 	%r374, -1;
	// begin inline asm
	shfl.sync.down.b32 %r350, %r351, %r352, %r373, %r374;
	// end inline asm
	setp.gt.s32 	%p104, %r349, 30;
	mov.b32 	%f461, %r350;
	add.f32 	%f462, %f509, %f461;
	selp.f32 	%f463, %f509, %f462, %p104;
	mov.b32 	%r356, %f463;
	mov.b32 	%r357, 2;
	// begin inline asm
	shfl.sync.down.b32 %r355, %r356, %r357, %r373, %r374;
	// end inline asm
	setp.gt.s32 	%p105, %r349, 29;
	mov.b32 	%f464, %r355;
	add.f32 	%f465, %f463, %f464;
	selp.f32 	%f466, %f463, %f465, %p105;
	mov.b32 	%r361, %f466;
	mov.b32 	%r362, 4;
	// begin inline asm
	shfl.sync.down.b32 %r360, %r361, %r362, %r373, %r374;
	// end inline asm
	setp.gt.s32 	%p106, %r349, 27;
	mov.b32 	%f467, %r360;
	add.f32 	%f468, %f466, %f467;
	selp.f32 	%f469, %f466, %f468, %p106;
	mov.b32 	%r366, %f469;
	mov.b32 	%r367, 8;
	// begin inline asm
	shfl.sync.down.b32 %r365, %r366, %r367, %r373, %r374;
	// end inline asm
	setp.gt.s32 	%p107, %r349, 23;
	mov.b32 	%f470, %r365;
	add.f32 	%f471, %f469, %f470;
	selp.f32 	%f472, %f469, %f471, %p107;
	mov.b32 	%r371, %f472;
	mov.b32 	%r372, 16;
	// begin inline asm
	shfl.sync.down.b32 %r370, %r371, %r372, %r373, %r374;
	// end inline asm
	setp.gt.s32 	%p108, %r349, 15;
	mov.b32 	%f473, %r370;
	add.f32 	%f10, %f472, %f473;
	selp.f32 	%f530, %f472, %f10, %p108;
	setp.ne.s32 	%p109, %r349, 0;
	@%p109 bra 	$L__BB3_16;
	shr.u32 	%r375, %r1, 3;
	and.b32  	%r376, %r375, 124;
	mov.u32 	%r377, _ZZN3cub18CUB_300001_SM_10006detail6reduce28DeviceReduceSingleTileKernelINS2_10policy_hubIfjN4cuda3std3__44plusIfEEE10Policy1000EPfSC_iS9_ffNS7_10__identityEEEvT0_T1_T2_T3_T4_T6_E12temp_storage;
	add.s32 	%r378, %r377, %r376;
	st.shared.f32 	[%r378+16], %f10;
$L__BB3_16:
	bar.sync 	0;
	setp.ne.s32 	%p110, %r1, 0;
	@%p110 bra 	$L__BB3_72;
	ld.shared.f32 	%f474, [_ZZN3cub18CUB_300001_SM_10006detail6reduce28DeviceReduceSingleTileKernelINS2_10policy_hubIfjN4cuda3std3__44plusIfEEE10Policy1000EPfSC_iS9_ffNS7_10__identityEEEvT0_T1_T2_T3_T4_T6_E12temp_storage+20];
	add.f32 	%f475, %f530, %f474;
	ld.shared.f32 	%f476, [_ZZN3cub18CUB_300001_SM_10006detail6reduce28DeviceReduceSingleTileKernelINS2_10policy_hubIfjN4cuda3std3__44plusIfEEE10Policy1000EPfSC_iS9_ffNS7_10__identityEEEvT0_T1_T2_T3_T4_T6_E12temp_storage+24];
	add.f32 	%f477, %f475, %f476;
	ld.shared.f32 	%f478, [_ZZN3cub18CUB_300001_SM_10006detail6reduce28DeviceReduceSingleTileKernelINS2_10policy_hubIfjN4cuda3std3__44plusIfEEE10Policy1000EPfSC_iS9_ffNS7_10__identityEEEvT0_T1_T2_T3_T4_T6_E12temp_storage+28];
	add.f32 	%f479, %f477, %f478;
	ld.shared.f32 	%f480, [_ZZN3cub18CUB_300001_SM_10006detail6reduce28DeviceReduceSingleTileKernelINS2_10policy_hubIfjN4cuda3std3__44plusIfEEE10Policy1000EPfSC_iS9_ffNS7_10__identityEEEvT0_T1_T2_T3_T4_T6_E12temp_storage+32];
	add.f32 	%f481, %f479, %f480;
	ld.shared.f32 	%f482, [_ZZN3cub18CUB_300001_SM_10006detail6reduce28DeviceReduceSingleTileKernelINS2_10policy_hubIfjN4cuda3std3__44plusIfEEE10Policy1000EPfSC_iS9_ffNS7_10__identityEEEvT0_T1_T2_T3_T4_T6_E12temp_storage+36];
	add.f32 	%f483, %f481, %f482;
	ld.shared.f32 	%f484, [_ZZN3cub18CUB_300001_SM_10006detail6reduce28DeviceReduceSingleTileKernelINS2_10policy_hubIfjN4cuda3std3__44plusIfEEE10Policy1000EPfSC_iS9_ffNS7_10__identityEEEvT0_T1_T2_T3_T4_T6_E12temp_storage+40];
	add.f32 	%f485, %f483, %f484;
	ld.shared.f32 	%f486, [_ZZN3cub18CUB_300001_SM_10006detail6reduce28DeviceReduceSingleTileKernelINS2_10policy_hubIfjN4cuda3std3__44plusIfEEE10Policy1000EPfSC_iS9_ffNS7_10__identityEEEvT0_T1_T2_T3_T4_T6_E12temp_storage+44];
	add.f32 	%f487, %f485, %f486;
	ld.shared.f32 	%f488, [_ZZN3cub18CUB_300001_SM_10006detail6reduce28DeviceReduceSingleTileKernelINS2_10policy_hubIfjN4cuda3std3__44plusIfEEE10Policy1000EPfSC_iS9_ffNS7_10__identityEEEvT0_T1_T2_T3_T4_T6_E12temp_storage+48];
	add.f32 	%f489, %f487, %f488;
	ld.shared.f32 	%f490, [_ZZN3cub18CUB_300001_SM_10006detail6reduce28DeviceReduceSingleTileKernelINS2_10policy_hubIfjN4cuda3std3__44plusIfEEE10Policy1000EPfSC_iS9_ffNS7_10__identityEEEvT0_T1_T2_T3_T4_T6_E12temp_storage+52];
	add.f32 	%f491, %f489, %f490;
	ld.shared.f32 	%f492, [_ZZN3cub18CUB_300001_SM_10006detail6reduce28DeviceReduceSingleTileKernelINS2_10policy_hubIfjN4cuda3std3__44plusIfEEE10Policy1000EPfSC_iS9_ffNS7_10__identityEEEvT0_T1_T2_T3_T4_T6_E12temp_storage+56];
	add.f32 	%f493, %f491, %f492;
	ld.shared.f32 	%f494, [_ZZN3cub18CUB_300001_SM_10006detail6reduce28DeviceReduceSingleTileKernelINS2_10policy_hubIfjN4cuda3std3__44plusIfEEE10Policy1000EPfSC_iS9_ffNS7_10__identityEEEvT0_T1_T2_T3_T4_T6_E12temp_storage+60];
	add.f32 	%f495, %f493, %f494;
	ld.shared.f32 	%f496, [_ZZN3cub18CUB_300001_SM_10006detail6reduce28DeviceReduceSingleTileKernelINS2_10policy_hubIfjN4cuda3std3__44plusIfEEE10Policy1000EPfSC_iS9_ffNS7_10__identityEEEvT0_T1_T2_T3_T4_T6_E12temp_storage+64];
	add.f32 	%f497, %f495, %f496;
	ld.shared.f32 	%f498, [_ZZN3cub18CUB_300001_SM_10006detail6reduce28DeviceReduceSingleTileKernelINS2_10policy_hubIfjN4cuda3std3__44plusIfEEE10Policy1000EPfSC_iS9_ffNS7_10__identityEEEvT0_T1_T2_T3_T4_T6_E12temp_storage+68];
	add.f32 	%f499, %f497, %f498;
	ld.shared.f32 	%f500, [_ZZN3cub18CUB_300001_SM_10006detail6reduce28DeviceReduceSingleTileKernelINS2_10policy_hubIfjN4cuda3std3__44plusIfEEE10Policy1000EPfSC_iS9_ffNS7_10__identityEEEvT0_T1_T2_T3_T4_T6_E12temp_storage+72];
	add.f32 	%f501, %f499, %f500;
	ld.shared.f32 	%f502, [_ZZN3cub18CUB_300001_SM_10006detail6reduce28DeviceReduceSingleTileKernelINS2_10policy_hubIfjN4cuda3std3__44plusIfEEE10Policy1000EPfSC_iS9_ffNS7_10__identityEEEvT0_T1_T2_T3_T4_T6_E12temp_storage+76];
	add.f32 	%f530, %f501, %f502;
	bra.uni 	$L__BB3_72;
$L__BB3_18:
	// begin inline asm
	mov.u32 %r311, %laneid;
	// end inline asm
	and.b32  	%r337, %r1, 992;
	add.s32 	%r338, %r337, 32;
	setp.gt.s32 	%p81, %r338, %r67;
	not.b32 	%r339, %r337;
	add.s32 	%r340, %r67, %r339;
	selp.b32 	%r335, %r340, 31, %p81;
	mov.b32 	%r313, %f509;
	mov.b32 	%r314, 1;
	mov.b32 	%r336, -1;
	// begin inline asm
	shfl.sync.down.b32 %r312, %r313, %r314, %r335, %r336;
	// end inline asm
	setp.lt.s32 	%p82, %r311, %r335;
	mov.b32 	%f403, %r312;
	add.f32 	%f404, %f509, %f403;
	selp.f32 	%f405, %f404, %f509, %p82;
	mov.b32 	%r318, %f405;
	mov.b32 	%r319, 2;
	// begin inline asm
	shfl.sync.down.b32 %r317, %r318, %r319, %r335, %r336;
	// end inline asm
	add.s32 	%r341, %r311, 2;
	setp.gt.s32 	%p83, %r341, %r335;
	mov.b32 	%f406, %r317;
	add.f32 	%f407, %f405, %f406;
	selp.f32 	%f408, %f405, %f407, %p83;
	mov.b32 	%r323, %f408;
	mov.b32 	%r324, 4;
	// begin inline asm
	shfl.sync.down.b32 %r322, %r323, %r324, %r335, %r336;
	// end inline asm
	add.s32 	%r342, %r311, 4;
	setp.gt.s32 	%p84, %r342, %r335;
	mov.b32 	%f409, %r322;
	add.f32 	%f410, %f408, %f409;
	selp.f32 	%f411, %f408, %f410, %p84;
	mov.b32 	%r328, %f411;
	mov.b32 	%r329, 8;
	// begin inline asm
	shfl.sync.down.b32 %r327, %r328, %r329, %r335, %r336;
	// end inline asm
	add.s32 	%r343, %r311, 8;
	setp.gt.s32 	%p85, %r343, %r335;
	mov.b32 	%f412, %r327;
	add.f32 	%f413, %f411, %f412;
	selp.f32 	%f414, %f411, %f413, %p85;
	mov.b32 	%r333, %f414;
	mov.b32 	%r334, 16;
	// begin inline asm
	shfl.sync.down.b32 %r332, %r333, %r334, %r335, %r336;
	// end inline asm
	add.s32 	%r344, %r311, 16;
	setp.gt.s32 	%p86, %r344, %r335;
	mov.b32 	%f415, %r332;
	add.f32 	%f416, %f414, %f415;
	selp.f32 	%f530, %f414, %f416, %p86;
	setp.ne.s32 	%p87, %r311, 0;
	@%p87 bra 	$L__BB3_20;
	shr.u32 	%r345, %r1, 3;
	and.b32  	%r346, %r345, 124;
	mov.u32 	%r347, _ZZN3cub18CUB_300001_SM_10006detail6reduce28DeviceReduceSingleTileKernelINS2_10policy_hubIfjN4cuda3std3__44plusIfEEE10Policy1000EPfSC_iS9_ffNS7_10__identityEEEvT0_T1_T2_T3_T4_T6_E12temp_storage;
	add.s32 	%r348, %r347, %r346;
	st.shared.f32 	[%r348+16], %f530;
$L__BB3_20:
	bar.sync 	0;
	setp.ne.s32 	%p88, %r1, 0;
	@%p88 bra 	$L__BB3_72;
	setp.gt.s32 	%p89, %r67, 32;
	ld.shared.f32 	%f417, [_ZZN3cub18CUB_300001_SM_10006detail6reduce28DeviceReduceSingleTileKernelINS2_10policy_hubIfjN4cuda3std3__44plusIfEEE10Policy1000EPfSC_iS9_ffNS7_10__identityEEEvT0_T1_T2_T3_T4_T6_E12temp_storage+20];
	add.f32 	%f418, %f530, %f417;
	selp.f32 	%f419, %f418, %f530, %p89;
	setp.gt.s32 	%p90, %r67, 64;
	ld.shared.f32 	%f420, [_ZZN3cub18CUB_300001_SM_10006detail6reduce28DeviceReduceSingleTileKernelINS2_10policy_hubIfjN4cuda3std3__44plusIfEEE10Policy1000EPfSC_iS9_ffNS7_10__identityEEEvT0_T1_T2_T3_T4_T6_E12temp_storage+24];
	add.f32 	%f421, %f420, %f419;
	selp.f32 	%f422, %f421, %f419, %p90;
	setp.gt.s32 	%p91, %r67, 96;
	ld.shared.f32 	%f423, [_ZZN3cub18CUB_300001_SM_10006detail6reduce28DeviceReduceSingleTileKernelINS2_10policy_hubIfjN4cuda3std3__44plusIfEEE10Policy1000EPfSC_iS9_ffNS7_10__identityEEEvT0_T1_T2_T3_T4_T6_E12temp_storage+28];
	add.f32 	%f424, %f423, %f422;
	selp.f32 	%f425, %f424, %f422, %p91;
	setp.gt.s32 	%p92, %r67, 128;
	ld.shared.f32 	%f426, [_ZZN3cub18CUB_300001_SM_10006detail6reduce28DeviceReduceSingleTileKernelINS2_10policy_hubIfjN4cuda3std3__44plusIfEEE10Policy1000EPfSC_iS9_ffNS7_10__identityEEEvT0_T1_T2_T3_T4_T6_E12temp_storage+32];
	add.f32 	%f427, %f426, %f425;
	selp.f32 	%f428, %f427, %f425, %p92;
	setp.gt.s32 	%p93, %r67, 160;
	ld.shared.f32 	%f429, [_ZZN3cub18CUB_300001_SM_10006detail6reduce28DeviceReduceSingleTileKernelINS2_10policy_hubIfjN4cuda3std3__44plusIfEEE10Policy1000EPfSC_iS9_ffNS7_10__identityEEEvT0_T1_T2_T3_T4_T6_E12temp_storage+36];
	add.f32 	%f430, %f429, %f428;
	selp.f32 	%f431, %f430, %f428, %p93;
	setp.gt.s32 	%p94, %r67, 192;
	ld.shared.f32 	%f432, [_ZZN3cub18CUB_300001_SM_10006detail6reduce28DeviceReduceSingleTileKernelINS2_10policy_hubIfjN4cuda3std3__44plusIfEEE10Policy1000EPfSC_iS9_ffNS7_10__identityEEEvT0_T1_T2_T3_T4_T6_E12temp_storage+40];
	add.f32 	%f433, %f432, %f431;
	selp.f32 	%f434, %f433, %f431, %p94;
	setp.gt.s32 	%p95, %r67, 224;
	ld.shared.f32 	%f435, [_ZZN3cub18CUB_300001_SM_10006detail6reduce28DeviceReduceSingleTileKernelINS2_10policy_hubIfjN4cuda3std3__44plusIfEEE10Policy1000EPfSC_iS9_ffNS7_10__identityEEEvT0_T1_T2_T3_T4_T6_E12temp_storage+44];
	add.f32 	%f436, %f435, %f434;
	selp.f32 	%f437, %f436, %f434, %p95;
	setp.gt.s32 	%p96, %r67, 256;
	ld.shared.f32 	%f438, [_ZZN3cub18CUB_300001_SM_10006detail6reduce28DeviceReduceSingleTileKernelINS2_10policy_hubIfjN4cuda3std3__44plusIfEEE10Policy1000EPfSC_iS9_ffNS7_10__identityEEEvT0_T1_T2_T3_T4_T6_E12temp_storage+48];
	add.f32 	%f439, %f438, %f437;
	selp.f32 	%f440, %f439, %f437, %p96;
	setp.gt.s32 	%p97, %r67, 288;
	ld.shared.f32 	%f441, [_ZZN3cub18CUB_300001_SM_10006detail6reduce28DeviceReduceSingleTileKernelINS2_10policy_hubIfjN4cuda3std3__44plusIfEEE10Policy1000EPfSC_iS9_ffNS7_10__identityEEEvT0_T1_T2_T3_T4_T6_E12temp_storage+52];
	add.f32 	%f442, %f441, %f440;
	selp.f32 	%f443, %f442, %f440, %p97;
	setp.gt.s32 	%p98, %r67, 320;
	ld.shared.f32 	%f444, [_ZZN3cub18CUB_300001_SM_10006detail6reduce28DeviceReduceSingleTileKernelINS2_10policy_hubIfjN4cuda3std3__44plusIfEEE10Policy1000EPfSC_iS9_ffNS7_10__identityEEEvT0_T1_T2_T3_T4_T6_E12temp_storage+56];
	add.f32 	%f445, %f444, %f443;
	selp.f32 	%f446, %f445, %f443, %p98;
	setp.gt.s32 	%p99, %r67, 352;
	ld.shared.f32 	%f447, [_ZZN3cub18CUB_300001_SM_10006detail6reduce28DeviceReduceSingleTileKernelINS2_10policy_hubIfjN4cuda3std3__44plusIfEEE10Policy1000EPfSC_iS9_ffNS7_10__identityEEEvT0_T1_T2_T3_T4_T6_E12temp_storage+60];
	add.f32 	%f448, %f447, %f446;
	selp.f32 	%f449, %f448, %f446, %p99;
	setp.gt.s32 	%p100, %r67, 384;
	ld.shared.f32 	%f450, [_ZZN3cub18CUB_300001_SM_10006detail6reduce28DeviceReduceSingleTileKernelINS2_10policy_hubIfjN4cuda3std3__44plusIfEEE10Policy1000EPfSC_iS9_ffNS7_10__identityEEEvT0_T1_T2_T3_T4_T6_E12temp_storage+64];
	add.f32 	%f451, %f450, %f449;
	selp.f32 	%f452, %f451, %f449, %p100;
	setp.gt.s32 	%p101, %r67, 416;
	ld.shared.f32 	%f453, [_ZZN3cub18CUB_300001_SM_10006detail6reduce28DeviceReduceSingleTileKernelINS2_10policy_hubIfjN4cuda3std3__44plusIfEEE10Policy1000EPfSC_iS9_ffNS7_10__identityEEEvT0_T1_T2_T3_T4_T6_E12temp_storage+68];
	add.f32 	%f454, %f453, %f452;
	selp.f32 	%f455, %f454, %f452, %p101;
	setp.gt.s32 	%p102, %r67, 448;
	ld.shared.f32 	%f456, [_ZZN3cub18CUB_300001_SM_10006detail6reduce28DeviceReduceSingleTileKernelINS2_10policy_hubIfjN4cuda3std3__44plusIfEEE10Policy1000EPfSC_iS9_ffNS7_10__identityEEEvT0_T1_T2_T3_T4_T6_E12temp_storage+72];
	add.f32 	%f457, %f456, %f455;
	selp.f32 	%f458, %f457, %f455, %p102;
	setp.gt.s32 	%p103, %r67, 480;
	ld.shared.f32 	%f459, [_ZZN3cub18CUB_300001_SM_10006detail6reduce28DeviceReduceSingleTileKernelINS2_10policy_hubIfjN4cuda3std3__44plusIfEEE10Policy1000EPfSC_iS9_ffNS7_10__identityEEEvT0_T1_T2_T3_T4_T6_E12temp_storage+76];
	add.f32 	%f460, %f459, %f458;
	selp.f32 	%f530, %f460, %f458, %p103;
	bra.uni 	$L__BB3_72;
$L__BB3_22:
	mov.u32 	%r13, %tid.x;
	shl.b32 	%r224, %r13, 1;
	mul.wide.u32 	%rd90, %r224, 4;
	add.s64 	%rd75, %rd16, %rd90;
	// begin inline asm
	ld.global.nc.u64 %rd74, [%rd75];
	// end inline asm
	mov.b64 	{%r225, %r226}, %rd74;
	mov.b32 	%f281, %r226;
	mov.b32 	%f282, %r225;
	add.s64 	%rd77, %rd75, 4096;
	// begin inline asm
	ld.global.nc.u64 %rd76, [%rd77];
	// end inline asm
	mov.b64 	{%r227, %r228}, %rd76;
	mov.b32 	%f283, %r228;
	mov.b32 	%f284, %r227;
	add.s64 	%rd79, %rd75, 8192;
	// begin inline asm
	ld.global.nc.u64 %rd78, [%rd79];
	// end inline asm
	mov.b64 	{%r229, %r230}, %rd78;
	mov.b32 	%f285, %r230;
	mov.b32 	%f286, %r229;
	add.s64 	%rd81, %rd75, 12288;
	// begin inline asm
	ld.global.nc.u64 %rd80, [%rd81];
	// end inline asm
	mov.b64 	{%r231, %r232}, %rd80;
	mov.b32 	%f287, %r232;
	mov.b32 	%f288, %r231;
	add.s64 	%rd83, %rd75, 16384;
	// begin inline asm
	ld.global.nc.u64 %rd82, [%rd83];
	// end inline asm
	mov.b64 	{%r233, %r234}, %rd82;
	mov.b32 	%f289, %r234;
	mov.b32 	%f290, %r233;
	add.s64 	%rd85, %rd75, 20480;
	// begin inline asm
	ld.global.nc.u64 %rd84, [%rd85];
	// end inline asm
	mov.b64 	{%r235, %r236}, %rd84;
	mov.b32 	%f291, %r236;
	mov.b32 	%f292, %r235;
	add.s64 	%rd87, %rd75, 24576;
	// begin inline asm
	ld.global.nc.u64 %rd86, [%rd87];
	// end inline asm
	mov.b64 	{%r237, %r238}, %rd86;
	mov.b32 	%f293, %r238;
	mov.b32 	%f294, %r237;
	add.s64 	%rd89, %rd75, 28672;
	// begin inline asm
	ld.global.nc.u64 %rd88, [%rd89];
	// end inline asm
	mov.b64 	{%r239, %r240}, %rd88;
	mov.b32 	%f295, %r240;
	mov.b32 	%f296, %r239;
	add.f32 	%f297, %f282, %f281;
	add.f32 	%f298, %f284, %f283;
	add.f32 	%f299, %f286, %f285;
	add.f32 	%f300, %f288, %f287;
	add.f32 	%f301, %f290, %f289;
	add.f32 	%f302, %f292, %f291;
	add.f32 	%f303, %f294, %f293;
	add.f32 	%f304, %f296, %f295;
	add.f32 	%f305, %f297, %f298;
	add.f32 	%f306, %f299, %f300;
	add.f32 	%f307, %f301, %f302;
	add.f32 	%f308, %f303, %f304;
	add.f32 	%f309, %f305, %f306;
	add.f32 	%f310, %f307, %f308;
	add.f32 	%f516, %f309, %f310;
	setp.lt.u32 	%p58, %r67, 16384;
	mov.b32 	%r387, 8192;
	@%p58 bra 	$L__BB3_26;
	add.s32 	%r14, %r67, -8192;
	mov.b32 	%r387, 8192;
$L__BB3_24:
	mul.wide.s32 	%rd107, %r387, 4;
	add.s64 	%rd92, %rd75, %rd107;
	// begin inline asm
	ld.global.nc.u64 %rd91, [%rd92];
	// end inline asm
	mov.b64 	{%r242, %r243}, %rd91;
	mov.b32 	%f311, %r243;
	mov.b32 	%f312, %r242;
	add.s64 	%rd94, %rd92, 4096;
	// begin inline asm
	ld.global.nc.u64 %rd93, [%rd94];
	// end inline asm
	mov.b64 	{%r244, %r245}, %rd93;
	mov.b32 	%f313, %r245;
	mov.b32 	%f314, %r244;
	add.s64 	%rd96, %rd92, 8192;
	// begin inline asm
	ld.global.nc.u64 %rd95, [%rd96];
	// end inline asm
	mov.b64 	{%r246, %r247}, %rd95;
	mov.b32 	%f315, %r247;
	mov.b32 	%f316, %r246;
	add.s64 	%rd98, %rd92, 12288;
	// begin inline asm
	ld.global.nc.u64 %rd97, [%rd98];
	// end inline asm
	mov.b64 	{%r248, %r249}, %rd97;
	mov.b32 	%f317, %r249;
	mov.b32 	%f318, %r248;
	add.s64 	%rd100, %rd92, 16384;
	// begin inline asm
	ld.global.nc.u64 %rd99, [%rd100];
	// end inline asm
	mov.b64 	{%r250, %r251}, %rd99;
	mov.b32 	%f319, %r251;
	mov.b32 	%f320, %r250;
	add.s64 	%rd102, %rd92, 20480;
	// begin inline asm
	ld.global.nc.u64 %rd101, [%rd102];
	// end inline asm
	mov.b64 	{%r252, %r253}, %rd101;
	mov.b32 	%f321, %r253;
	mov.b32 	%f322, %r252;
	add.s64 	%rd104, %rd92, 24576;
	// begin inline asm
	ld.global.nc.u64 %rd103, [%rd104];
	// end inline asm
	mov.b64 	{%r254, %r255}, %rd103;
	mov.b32 	%f323, %r255;
	mov.b32 	%f324, %r254;
	add.s64 	%rd106, %rd92, 28672;
	// begin inline asm
	ld.global.nc.u64 %rd105, [%rd106];
	// end inline asm
	mov.b64 	{%r256, %r257}, %rd105;
	mov.b32 	%f325, %r257;
	mov.b32 	%f326, %r256;
	add.f32 	%f327, %f516, %f312;
	add.f32 	%f328, %f311, %f314;
	add.f32 	%f329, %f313, %f316;
	add.f32 	%f330, %f315, %f318;
	add.f32 	%f331, %f317, %f320;
	add.f32 	%f332, %f319, %f322;
	add.f32 	%f333, %f321, %f324;
	add.f32 	%f334, %f323, %f326;
	add.f32 	%f335, %f327, %f328;
	add.f32 	%f336, %f329, %f330;
	add.f32 	%f337, %f331, %f332;
	add.f32 	%f338, %f333, %f334;
	add.f32 	%f339, %f335, %f336;
	add.f32 	%f340, %f337, %f338;
	add.f32 	%f341, %f339, %f340;
	add.f32 	%f516, %f341, %f325;
	sub.s32 	%r258, %r67, %r387;
	setp.lt.s32 	%p59, %r258, 8192;
	@%p59 bra 	$L__BB3_34;
	add.s32 	%r387, %r387, 8192;
	setp.le.s32 	%p60, %r387, %r14;
	@%p60 bra 	$L__BB3_24;
$L__BB3_26:
	setp.le.s32 	%p61, %r67, %r387;
	@%p61 bra 	$L__BB3_34;
	sub.s32 	%r18, %r67, %r387;
	setp.ge.s32 	%p62, %r13, %r18;
	@%p62 bra 	$L__BB3_34;
	not.b32 	%r259, %r13;
	add.s32 	%r260, %r67, %r259;
	sub.s32 	%r19, %r260, %r387;
	and.b32  	%r261, %r19, 1536;
	setp.eq.s32 	%p63, %r261, 1536;
	mov.u32 	%r391, %r13;
	@%p63 bra 	$L__BB3_31;
	add.s32 	%r389, %r13, %r387;
	shr.u32 	%r262, %r19, 9;
	add.s32 	%r263, %r262, 1;
	and.b32  	%r264, %r263, 3;
	neg.s32 	%r388, %r264;
	mov.u32 	%r391, %r13;
$L__BB3_30:
	.pragma "nounroll";
	mul.wide.u32 	%rd109, %r389, 4;
	add.s64 	%rd108, %rd16, %rd109;
	// begin inline asm
	ld.global.nc.u32 %r265, [%rd108];
	// end inline asm
	mov.b32 	%f343, %r265;
	add.f32 	%f516, %f516, %f343;
	add.s32 	%r391, %r391, 512;
	add.s32 	%r389, %r389, 512;
	add.s32 	%r388, %r388, 1;
	setp.ne.s32 	%p64, %r388, 0;
	@%p64 bra 	$L__BB3_30;
$L__BB3_31:
	setp.lt.u32 	%p65, %r19, 1536;
	@%p65 bra 	$L__BB3_34;
	cvt.u64.u32 	%rd110, %r391;
	cvt.u64.u32 	%rd111, %r387;
	add.s64 	%rd112, %rd110, %rd111;
	shl.b64 	%rd113, %rd112, 2;
	add.s64 	%rd114, %rd113, %rd16;
	add.s64 	%rd130, %rd114, 4096;
	add.s32 	%r392, %r391, %r387;
$L__BB3_33:
	mul.wide.u32 	%rd119, %r392, 4;
	add.s64 	%rd115, %rd16, %rd119;
	// begin inline asm
	ld.global.nc.u32 %r266, [%rd115];
	// end inline asm
	mov.b32 	%f344, %r266;
	add.f32 	%f345, %f516, %f344;
	add.s64 	%rd116, %rd130, -2048;
	// begin inline asm
	ld.global.nc.u32 %r267, [%rd116];
	// end inline asm
	mov.b32 	%f346, %r267;
	add.f32 	%f347, %f345, %f346;
	// begin inline asm
	ld.global.nc.u32 %r268, [%rd130];
	// end inline asm
	mov.b32 	%f348, %r268;
	add.f32 	%f349, %f347, %f348;
	add.s64 	%rd118, %rd130, 2048;
	// begin inline asm
	ld.global.nc.u32 %r269, [%rd118];
	// end inline asm
	mov.b32 	%f350, %r269;
	add.f32 	%f516, %f349, %f350;
	add.s32 	%r391, %r391, 2048;
	add.s64 	%rd130, %rd130, 8192;
	add.s32 	%r392, %r392, 2048;
	setp.lt.s32 	%p66, %r391, %r18;
	@%p66 bra 	$L__BB3_33;
$L__BB3_34:
	// begin inline asm
	mov.u32 %r270, %laneid;
	// end inline asm
	mov.b32 	%r272, %f516;
	mov.b32 	%r273, 1;
	mov.b32 	%r294, 31;
	mov.b32 	%r295, -1;
	// begin inline asm
	shfl.sync.down.b32 %r271, %r272, %r273, %r294, %r295;
	// end inline asm
	setp.gt.s32 	%p67, %r270, 30;
	mov.b32 	%f351, %r271;
	add.f32 	%f352, %f516, %f351;
	selp.f32 	%f353, %f516, %f352, %p67;
	mov.b32 	%r277, %f353;
	mov.b32 	%r278, 2;
	// begin inline asm
	shfl.sync.down.b32 %r276, %r277, %r278, %r294, %r295;
	// end inline asm
	setp.gt.s32 	%p68, %r270, 29;
	mov.b32 	%f354, %r276;
	add.f32 	%f355, %f353, %f354;
	selp.f32 	%f356, %f353, %f355, %p68;
	mov.b32 	%r282, %f356;
	mov.b32 	%r283, 4;
	// begin inline asm
	shfl.sync.down.b32 %r281, %r282, %r283, %r294, %r295;
	// end inline asm
	setp.gt.s32 	%p69, %r270, 27;
	mov.b32 	%f357, %r281;
	add.f32 	%f358, %f356, %f357;
	selp.f32 	%f359, %f356, %f358, %p69;
	mov.b32 	%r287, %f359;
	mov.b32 	%r288, 8;
	// begin inline asm
	shfl.sync.down.b32 %r286, %r287, %r288, %r294, %r295;
	// end inline asm
	setp.gt.s32 	%p70, %r270, 23;
	mov.b32 	%f360, %r286;
	add.f32 	%f361, %f359, %f360;
	selp.f32 	%f362, %f359, %f361, %p70;
	mov.b32 	%r292, %f362;
	mov.b32 	%r293, 16;
	// begin inline asm
	shfl.sync.down.b32 %r291, %r292, %r293, %r294, %r295;
	// end inline asm
	setp.gt.s32 	%p71, %r270, 15;
	mov.b32 	%f363, %r291;
	add.f32 	%f26, %f362, %f363;
	selp.f32 	%f530, %f362, %f26, %p71;
	setp.ne.s32 	%p72, %r270, 0;
	@%p72 bra 	$L__BB3_36;
	shr.u32 	%r296, %r13, 3;
	and.b32  	%r297, %r296, 124;
	mov.u32 	%r298, _ZZN3cub18CUB_300001_SM_10006detail6reduce28DeviceReduceSingleTileKernelINS2_10policy_hubIfjN4cuda3std3__44plusIfEEE10Policy1000EPfSC_iS9_ffNS7_10__identityEEEvT0_T1_T2_T3_T4_T6_E12temp_storage;
	add.s32 	%r299, %r298, %r297;
	st.shared.f32 	[%r299+16], %f26;
$L__BB3_36:
	bar.sync 	0;
	setp.ne.s32 	%p73, %r13, 0;
	@%p73 bra 	$L__BB3_72;
	ld.shared.f32 	%f364, [_ZZN3cub18CUB_300001_SM_10006detail6reduce28DeviceReduceSingleTileKernelINS2_10policy_hubIfjN4cuda3std3__44plusIfEEE10Policy1000EPfSC_iS9_ffNS7_10__identityEEEvT0_T1_T2_T3_T4_T6_E12temp_storage+20];
	add.f32 	%f365, %f530, %f364;
	ld.shared.f32 	%f366, [_ZZN3cub18CUB_300001_SM_10006detail6reduce28DeviceReduceSingleTileKernelINS2_10policy_hubIfjN4cuda3std3__44plusIfEEE10Policy1000EPfSC_iS9_ffNS7_10__identityEEEvT0_T1_T2_T3_T4_T6_E12temp_storage+24];
	add.f32 	%f367, %f365, %f366;
	ld.shared.f32 	%f368, [_ZZN3cub18CUB_300001_SM_10006detail6reduce28DeviceReduceSingleTileKernelINS2_10policy_hubIfjN4cuda3std3__44plusIfEEE10Policy1000EPfSC_iS9_ffNS7_10__identityEEEvT0_T1_T2_T3_T4_T6_E12temp_storage+28];
	add.f32 	%f369, %f367, %f368;
	ld.shared.f32 	%f370, [_ZZN3cub18CUB_300001_SM_10006detail6reduce28DeviceReduceSingleTileKernelINS2_10policy_hubIfjN4cuda3std3__44plusIfEEE10Policy1000EPfSC_iS9_ffNS7_10__identityEEEvT0_T1_T2_T3_T4_T6_E12temp_storage+32];
	add.f32 	%f371, %f369, %f370;
	ld.shared.f32 	%f372, [_ZZN3cub18CUB_300001_SM_10006detail6reduce28DeviceReduceSingleTileKernelINS2_10policy_hubIfjN4cuda3std3__44plusIfEEE10Policy1000EPfSC_iS9_ffNS7_10__identityEEEvT0_T1_T2_T3_T4_T6_E12temp_storage+36];
	add.f32 	%f373, %f371, %f372;
	ld.shared.f32 	%f374, [_ZZN3cub18CUB_300001_SM_10006detail6reduce28DeviceReduceSingleTileKernelINS2_10policy_hubIfjN4cuda3std3__44plusIfEEE10Policy1000EPfSC_iS9_ffNS7_10__identityEEEvT0_T1_T2_T3_T4_T6_E12temp_storage+40];
	add.f32 	%f375, %f373, %f374;
	ld.shared.f32 	%f376, [_ZZN3cub18CUB_300001_SM_10006detail6reduce28DeviceReduceSingleTileKernelINS2_10policy_hubIfjN4cuda3std3__44plusIfEEE10Policy1000EPfSC_iS9_ffNS7_10__identityEEEvT0_T1_T2_T3_T4_T6_E12temp_storage+44];
	add.f32 	%f377, %f375, %f376;
	ld.shared.f32 	%f378, [_ZZN3cub18CUB_300001_SM_10006detail6reduce28DeviceReduceSingleTileKernelINS2_10policy_hubIfjN4cuda3std3__44plusIfEEE10Policy1000EPfSC_iS9_ffNS7_10__identityEEEvT0_T1_T2_T3_T4_T6_E12temp_storage+48];
	add.f32 	%f379, %f377, %f378;
	ld.shared.f32 	%f380, [_ZZN3cub18CUB_300001_SM_10006detail6reduce28DeviceReduceSingleTileKernelINS2_10policy_hubIfjN4cuda3std3__44plusIfEEE10Policy1000EPfSC_iS9_ffNS7_10__identityEEEvT0_T1_T2_T3_T4_T6_E12temp_storage+52];
	add.f32 	%f381, %f379, %f380;
	ld.shared.f32 	%f382, [_ZZN3cub18CUB_300001_SM_10006detail6reduce28DeviceReduceSingleTileKernelINS2_10policy_hubIfjN4cuda3std3__44plusIfEEE10Policy1000EPfSC_iS9_ffNS7_10__identityEEEvT0_T1_T2_T3_T4_T6_E12temp_storage+56];
	add.f32 	%f383, %f381, %f382;
	ld.shared.f32 	%f384, [_ZZN3cub18CUB_300001_SM_10006detail6reduce28DeviceReduceSingleTileKernelINS2_10policy_hubIfjN4cuda3std3__44plusIfEEE10Policy1000EPfSC_iS9_ffNS7_10__identityEEEvT0_T1_T2_T3_T4_T6_E12temp_storage+60];
	add.f32 	%f385, %f383, %f384;
	ld.shared.f32 	%f386, [_ZZN3cub18CUB_300001_SM_10006detail6reduce28DeviceReduceSingleTileKernelINS2_10policy_hubIfjN4cuda3std3__44plusIfEEE10Policy1000EPfSC_iS9_ffNS7_10__identityEEEvT0_T1_T2_T3_T4_T6_E12temp_storage+64];
	add.f32 	%f387, %f385, %f386;
	ld.shared.f32 	%f388, [_ZZN3cub18CUB_300001_SM_10006detail6reduce28DeviceReduceSingleTileKernelINS2_10policy_hubIfjN4cuda3std3__44plusIfEEE10Policy1000EPfSC_iS9_ffNS7_10__identityEEEvT0_T1_T2_T3_T4_T6_E12temp_storage+68];
	add.f32 	%f389, %f387, %f388;
	ld.shared.f32 	%f390, [_ZZN3cub18CUB_300001_SM_10006detail6reduce28DeviceReduceSingleTileKernelINS2_10policy_hubIfjN4cuda3std3__44plusIfEEE10Policy1000EPfSC_iS9_ffNS7_10__identityEEEvT0_T1_T2_T3_T4_T6_E12temp_storage+72];
	add.f32 	%f391, %f389, %f390;
	ld.shared.f32 	%f392, [_ZZN3cub18CUB_300001_SM_10006detail6reduce28DeviceReduceSingleTileKernelINS2_10policy_hubIfjN4cuda3std3__44plusIfEEE10Policy1000EPfSC_iS9_ffNS7_10__identityEEEvT0_T1_T2_T3_T4_T6_E12temp_storage+76];
	add.f32 	%f530, %f391, %f392;
	bra.uni 	$L__BB3_72;
$L__BB3_38:
	setp.gt.s32 	%p3, %r67, 8191;
	@%p3 bra 	$L__BB3_56;
	mov.u32 	%r34, %tid.x;
	setp.ge.s32 	%p20, %r34, %r67;
	mov.f32 	%f522, 0f00000000;
	mov.u32 	%r397, %r34;
	@%p20 bra 	$L__BB3_41;
	mul.wide.u32 	%rd66, %r34, 4;
	add.s64 	%rd65, %rd16, %rd66;
	// begin inline asm
	ld.global.nc.u32 %r144, [%rd65];
	// end inline asm
	mov.b32 	%f522, %r144;
	add.s32 	%r397, %r34, 512;
$L__BB3_41:
	setp.ge.s32 	%p21, %r397, %r67;
	@%p21 bra 	$L__BB3_47;
	not.b32 	%r145, %r397;
	add.s32 	%r37, %r67, %r145;
	and.b32  	%r146, %r37, 1536;
	setp.eq.s32 	%p22, %r146, 1536;
	@%p22 bra 	$L__BB3_45;
	mul.wide.u32 	%rd67, %r397, 4;
	add.s64 	%rd131, %rd16, %rd67;
	shr.u32 	%r147, %r37, 9;
	add.s32 	%r148, %r147, 1;
	and.b32  	%r149, %r148, 3;
	neg.s32 	%r395, %r149;
$L__BB3_44:
	.pragma "nounroll";
	// begin inline asm
	ld.global.nc.u32 %r150, [%rd131];
	// end inline asm
	mov.b32 	%f173, %r150;
	add.f32 	%f522, %f522, %f173;
	add.s32 	%r397, %r397, 512;
	add.s64 	%rd131, %rd131, 2048;
	add.s32 	%r395, %r395, 1;
	setp.ne.s32 	%p23, %r395, 0;
	@%p23 bra 	$L__BB3_44;
$L__BB3_45:
	setp.lt.u32 	%p24, %r37, 1536;
	@%p24 bra 	$L__BB3_47;
$L__BB3_46:
	mul.wide.s32 	%rd73, %r397, 4;
	add.s64 	%rd69, %rd16, %rd73;
	// begin inline asm
	ld.global.nc.u32 %r151, [%rd69];
	// end inline asm
	mov.b32 	%f174, %r151;
	add.f32 	%f175, %f522, %f174;
	add.s64 	%rd70, %rd69, 2048;
	// begin inline asm
	ld.global.nc.u32 %r152, [%rd70];
	// end inline asm
	mov.b32 	%f176, %r152;
	add.f32 	%f177, %f175, %f176;
	add.s64 	%rd71, %rd69, 4096;
	// begin inline asm
	ld.global.nc.u32 %r153, [%rd71];
	// end inline asm
	mov.b32 	%f178, %r153;
	add.f32 	%f179, %f177, %f178;
	add.s64 	%rd72, %rd69, 6144;
	// begin inline asm
	ld.global.nc.u32 %r154, [%rd72];
	// end inline asm
	mov.b32 	%f180, %r154;
	add.f32 	%f522, %f179, %f180;
	add.s32 	%r397, %r397, 2048;
	setp.lt.s32 	%p25, %r397, %r67;
	@%p25 bra 	$L__BB3_46;
$L__BB3_47:
	setp.lt.s32 	%p26, %r67, 512;
	@%p26 bra 	$L__BB3_52;
	// begin inline asm
	mov.u32 %r193, %laneid;
	// end inline asm
	mov.b32 	%r195, %f522;
	mov.b32 	%r196, 1;
	mov.b32 	%r217, 31;
	mov.b32 	%r218, -1;
	// begin inline asm
	shfl.sync.down.b32 %r194, %r195, %r196, %r217, %r218;
	// end inline asm
	setp.gt.s32 	%p50, %r193, 30;
	mov.b32 	%f239, %r194;
	add.f32 	%f240, %f522, %f239;
	selp.f32 	%f241, %f522, %f240, %p50;
	mov.b32 	%r200, %f241;
	mov.b32 	%r201, 2;
	// begin inline asm
	shfl.sync.down.b32 %r199, %r200, %r201, %r217, %r218;
	// end inline asm
	setp.gt.s32 	%p51, %r193, 29;
	mov.b32 	%f242, %r199;
	add.f32 	%f243, %f241, %f242;
	selp.f32 	%f244, %f241, %f243, %p51;
	mov.b32 	%r205, %f244;
	mov.b32 	%r206, 4;
	// begin inline asm
	shfl.sync.down.b32 %r204, %r205, %r206, %r217, %r218;
	// end inline asm
	setp.gt.s32 	%p52, %r193, 27;
	mov.b32 	%f245, %r204;
	add.f32 	%f246, %f244, %f245;
	selp.f32 	%f247, %f244, %f246, %p52;
	mov.b32 	%r210, %f247;
	mov.b32 	%r211, 8;
	// begin inline asm
	shfl.sync.down.b32 %r209, %r210, %r211, %r217, %r218;
	// end inline asm
	setp.gt.s32 	%p53, %r193, 23;
	mov.b32 	%f248, %r209;
	add.f32 	%f249, %f247, %f248;
	selp.f32 	%f250, %f247, %f249, %p53;
	mov.b32 	%r215, %f250;
	mov.b32 	%r216, 16;
	// begin inline asm
	shfl.sync.down.b32 %r214, %r215, %r216, %r217, %r218;
	// end inline asm
	setp.gt.s32 	%p54, %r193, 15;
	mov.b32 	%f251, %r214;
	add.f32 	%f38, %f250, %f251;
	selp.f32 	%f530, %f250, %f38, %p54;
	setp.ne.s32 	%p55, %r193, 0;
	@%p55 bra 	$L__BB3_50;
	shr.u32 	%r219, %r34, 3;
	and.b32  	%r220, %r219, 124;
	mov.u32 	%r221, _ZZN3cub18CUB_300001_SM_10006detail6reduce28DeviceReduceSingleTileKernelINS2_10policy_hubIfjN4cuda3std3__44plusIfEEE10Policy1000EPfSC_iS9_ffNS7_10__identityEEEvT0_T1_T2_T3_T4_T6_E12temp_storage;
	add.s32 	%r222, %r221, %r220;
	st.shared.f32 	[%r222+16], %f38;
$L__BB3_50:
	bar.sync 	0;
	setp.ne.s32 	%p56, %r34, 0;
	@%p56 bra 	$L__BB3_72;
	ld.shared.f32 	%f252, [_ZZN3cub18CUB_300001_SM_10006detail6reduce28DeviceReduceSingleTileKernelINS2_10policy_hubIfjN4cuda3std3__44plusIfEEE10Policy1000EPfSC_iS9_ffNS7_10__identityEEEvT0_T1_T2_T3_T4_T6_E12temp_storage+20];
	add.f32 	%f253, %f530, %f252;
	ld.shared.f32 	%f254, [_ZZN3cub18CUB_300001_SM_10006detail6reduce28DeviceReduceSingleTileKernelINS2_10policy_hubIfjN4cuda3std3__44plusIfEEE10Policy1000EPfSC_iS9_ffNS7_10__identityEEEvT0_T1_T2_T3_T4_T6_E12temp_storage+24];
	add.f32 	%f255, %f253, %f254;
	ld.shared.f32 	%f256, [_ZZN3cub18CUB_300001_SM_10006detail6reduce28DeviceReduceSingleTileKernelINS2_10policy_hubIfjN4cuda3std3__44plusIfEEE10Policy1000EPfSC_iS9_ffNS7_10__identityEEEvT0_T1_T2_T3_T4_T6_E12temp_storage+28];
	add.f32 	%f257, %f255, %f256;
	ld.shared.f32 	%f258, [_ZZN3cub18CUB_300001_SM_10006detail6reduce28DeviceReduceSingleTileKernelINS2_10policy_hubIfjN4cuda3std3__44plusIfEEE10Policy1000EPfSC_iS9_ffNS7_10__identityEEEvT0_T1_T2_T3_T4_T6_E12temp_storage+32];
	add.f32 	%f259, %f257, %f258;
	ld.shared.f32 	%f260, [_ZZN3cub18CUB_300001_SM_10006detail6reduce28DeviceReduceSingleTileKernelINS2_10policy_hubIfjN4cuda3std3__44plusIfEEE10Policy1000EPfSC_iS9_ffNS7_10__identityEEEvT0_T1_T2_T3_T4_T6_E12temp_storage+36];
	add.f32 	%f261, %f259, %f260;
	ld.shared.f32 	%f262, [_ZZN3cub18CUB_300001_SM_10006detail6reduce28DeviceReduceSingleTileKernelINS2_10policy_hubIfjN4cuda3std3__44plusIfEEE10Policy1000EPfSC_iS9_ffNS7_10__identityEEEvT0_T1_T2_T3_T4_T6_E12temp_storage+40];
	add.f32 	%f263, %f261, %f262;
	ld.shared.f32 	%f264, [_ZZN3cub18CUB_300001_SM_10006detail6reduce28DeviceReduceSingleTileKernelINS2_10policy_hubIfjN4cuda3std3__44plusIfEEE10Policy1000EPfSC_iS9_ffNS7_10__identityEEEvT0_T1_T2_T3_T4_T6_E12temp_storage+44];
	add.f32 	%f265, %f263, %f264;
	ld.shared.f32 	%f266, [_ZZN3cub18CUB_300001_SM_10006detail6reduce28DeviceReduceSingleTileKernelINS2_10policy_hubIfjN4cuda3std3__44plusIfEEE10Policy1000EPfSC_iS9_ffNS7_10__identityEEEvT0_T1_T2_T3_T4_T6_E12temp_storage+48];
	add.f32 	%f267, %f265, %f266;
	ld.shared.f32 	%f268, [_ZZN3cub18CUB_300001_SM_10006detail6reduce28DeviceReduceSingleTileKernelINS2_10policy_hubIfjN4cuda3std3__44plusIfEEE10Policy1000EPfSC_iS9_ffNS7_10__identityEEEvT0_T1_T2_T3_T4_T6_E12temp_storage+52];
	add.f32 	%f269, %f267, %f268;
	ld.shared.f32 	%f270, [_ZZN3cub18CUB_300001_SM_10006detail6reduce28DeviceReduceSingleTileKernelINS2_10policy_hubIfjN4cuda3std3__44plusIfEEE10Policy1000EPfSC_iS9_ffNS7_10__identityEEEvT0_T1_T2_T3_T4_T6_E12temp_storage+56];
	add.f32 	%f271, %f269, %f270;
	ld.shared.f32 	%f272, [_ZZN3cub18CUB_300001_SM_10006detail6reduce28DeviceReduceSingleTileKernelINS2_10policy_hubIfjN4cuda3std3__44plusIfEEE10Policy1000EPfSC_iS9_ffNS7_10__identityEEEvT0_T1_T2_T3_T4_T6_E12temp_storage+60];
	add.f32 	%f273, %f271, %f272;
	ld.shared.f32 	%f274, [_ZZN3cub18CUB_300001_SM_10006detail6reduce28DeviceReduceSingleTileKernelINS2_10policy_hubIfjN4cuda3std3__44plusIfEEE10Policy1000EPfSC_iS9_ffNS7_10__identityEEEvT0_T1_T2_T3_T4_T6_E12temp_storage+64];
	add.f32 	%f275, %f273, %f274;
	ld.shared.f32 	%f276, [_ZZN3cub18CUB_300001_SM_10006detail6reduce28DeviceReduceSingleTileKernelINS2_10policy_hubIfjN4cuda3std3__44plusIfEEE10Policy1000EPfSC_iS9_ffNS7_10__identityEEEvT0_T1_T2_T3_T4_T6_E12temp_storage+68];
	add.f32 	%f277, %f275, %f276;
	ld.shared.f32 	%f278, [_ZZN3cub18CUB_300001_SM_10006detail6reduce28DeviceReduceSingleTileKernelINS2_10policy_hubIfjN4cuda3std3__44plusIfEEE10Policy1000EPfSC_iS9_ffNS7_10__identityEEEvT0_T1_T2_T3_T4_T6_E12temp_storage+72];
	add.f32 	%f279, %f277, %f278;
	ld.shared.f32 	%f280, [_ZZN3cub18CUB_300001_SM_10006detail6reduce28DeviceReduceSingleTileKernelINS2_10policy_hubIfjN4cuda3std3__44plusIfEEE10Policy1000EPfSC_iS9_ffNS7_10__identityEEEvT0_T1_T2_T3_T4_T6_E12temp_storage+76];
	add.f32 	%f530, %f279, %f280;
	bra.uni 	$L__BB3_72;
$L__BB3_52:
	// begin inline asm
	mov.u32 %r155, %laneid;
	// end inline asm
	and.b32  	%r181, %r34, 992;
	add.s32 	%r182, %r181, 32;
	setp.gt.s32 	%p27, %r182, %r67;
	not.b32 	%r183, %r181;
	add.s32 	%r184, %r67, %r183;
	selp.b32 	%r179, %r184, 31, %p27;
	mov.b32 	%r157, %f522;
	mov.b32 	%r158, 1;
	mov.b32 	%r180, -1;
	// begin inline asm
	shfl.sync.down.b32 %r156, %r157, %r158, %r179, %r180;
	// end inline asm
	setp.lt.s32 	%p28, %r155, %r179;
	mov.b32 	%f181, %r156;
	add.f32 	%f182, %f522, %f181;
	selp.f32 	%f183, %f182, %f522, %p28;
	mov.b32 	%r162, %f183;
	mov.b32 	%r163, 2;
	// begin inline asm
	shfl.sync.down.b32 %r161, %r162, %r163, %r179, %r180;
	// end inline asm
	add.s32 	%r185, %r155, 2;
	setp.gt.s32 	%p29, %r185, %r179;
	mov.b32 	%f184, %r161;
	add.f32 	%f185, %f183, %f184;
	selp.f32 	%f186, %f183, %f185, %p29;
	mov.b32 	%r167, %f186;
	mov.b32 	%r168, 4;
	// begin inline asm
	shfl.sync.down.b32 %r166, %r167, %r168, %r179, %r180;
	// end inline asm
	add.s32 	%r186, %r155, 4;
	setp.gt.s32 	%p30, %r186, %r179;
	mov.b32 	%f187, %r166;
	add.f32 	%f188, %f186, %f187;
	selp.f32 	%f189, %f186, %f188, %p30;
	mov.b32 	%r172, %f189;
	mov.b32 	%r173, 8;
	// begin inline asm
	shfl.sync.down.b32 %r171, %r172, %r173, %r179, %r180;
	// end inline asm
	add.s32 	%r187, %r155, 8;
	setp.gt.s32 	%p31, %r187, %r179;
	mov.b32 	%f190, %r171;
	add.f32 	%f191, %f189, %f190;
	selp.f32 	%f192, %f189, %f191, %p31;
	mov.b32 	%r177, %f192;
	mov.b32 	%r178, 16;
	// begin inline asm
	shfl.sync.down.b32 %r176, %r177, %r178, %r179, %r180;
	// end inline asm
	add.s32 	%r188, %r155, 16;
	setp.gt.s32 	%p32, %r188, %r179;
	mov.b32 	%f193, %r176;
	add.f32 	%f194, %f192, %f193;
	selp.f32 	%f530, %f192, %f194, %p32;
	setp.ne.s32 	%p33, %r155, 0;
	@%p33 bra 	$L__BB3_54;
	shr.u32 	%r189, %r34, 3;
	and.b32  	%r190, %r189, 124;
	mov.u32 	%r191, _ZZN3cub18CUB_300001_SM_10006detail6reduce28DeviceReduceSingleTileKernelINS2_10policy_hubIfjN4cuda3std3__44plusIfEEE10Policy1000EPfSC_iS9_ffNS7_10__identityEEEvT0_T1_T2_T3_T4_T6_E12temp_storage;
	add.s32 	%r192, %r191, %r190;
	st.shared.f32 	[%r192+16], %f530;
$L__BB3_54:
	bar.sync 	0;
	setp.ne.s32 	%p34, %r34, 0;
	@%p34 bra 	$L__BB3_72;
	setp.gt.s32 	%p35, %r67, 32;
	ld.shared.f32 	%f195, [_ZZN3cub18CUB_300001_SM_10006detail6reduce28DeviceReduceSingleTileKernelINS2_10policy_hubIfjN4cuda3std3__44plusIfEEE10Policy1000EPfSC_iS9_ffNS7_10__identityEEEvT0_T1_T2_T3_T4_T6_E12temp_storage+20];
	add.f32 	%f196, %f530, %f195;
	selp.f32 	%f197, %f196, %f530, %p35;
	setp.gt.s32 	%p36, %r67, 64;
	ld.shared.f32 	%f198, [_ZZN3cub18CUB_300001_SM_10006detail6reduce28DeviceReduceSingleTileKernelINS2_10policy_hubIfjN4cuda3std3__44plusIfEEE10Policy1000EPfSC_iS9_ffNS7_10__identityEEEvT0_T1_T2_T3_T4_T6_E12temp_storage+24];
	add.f32 	%f199, %f198, %f197;
	selp.f32 	%f200, %f199, %f197, %p36;
	setp.gt.s32 	%p37, %r67, 96;
	ld.shared.f32 	%f201, [_ZZN3cub18CUB_300001_SM_10006detail6reduce28DeviceReduceSingleTileKernelINS2_10policy_hubIfjN4cuda3std3__44plusIfEEE10Policy1000EPfSC_iS9_ffNS7_10__identityEEEvT0_T1_T2_T3_T4_T6_E12temp_storage+28];
	add.f32 	%f202, %f201, %f200;
	selp.f32 	%f203, %f202, %f200, %p37;
	setp.gt.s32 	%p38, %r67, 128;
	ld.shared.f32 	%f204, [_ZZN3cub18CUB_300001_SM_10006detail6reduce28DeviceReduceSingleTileKernelINS2_10policy_hubIfjN4cuda3std3__44plusIfEEE10Policy1000EPfSC_iS9_ffNS7_10__identityEEEvT0_T1_T2_T3_T4_T6_E12temp_storage+32];
	add.f32 	%f205, %f204, %f203;
	selp.f32 	%f206, %f205, %f203, %p38;
	setp.gt.s32 	%p39, %r67, 160;
	ld.shared.f32 	%f207, [_ZZN3cub18CUB_300001_SM_10006detail6reduce28DeviceReduceSingleTileKernelINS2_10policy_hubIfjN4cuda3std3__44plusIfEEE10Policy1000EPfSC_iS9_ffNS7_10__identityEEEvT0_T1_T2_T3_T4_T6_E12temp_storage+36];
	add.f32 	%f208, %f207, %f206;
	selp.f32 	%f209, %f208, %f206, %p39;
	setp.gt.s32 	%p40, %r67, 192;
	ld.shared.f32 	%f210, [_ZZN3cub18CUB_300001_SM_10006detail6reduce28DeviceReduceSingleTileKernelINS2_10policy_hubIfjN4cuda3std3__44plusIfEEE10Policy1000EPfSC_iS9_ffNS7_10__identityEEEvT0_T1_T2_T3_T4_T6_E12temp_storage+40];
	add.f32 	%f211, %f210, %f209;
	selp.f32 	%f212, %f211, %f209, %p40;
	setp.gt.s32 	%p41, %r67, 224;
	ld.shared.f32 	%f213, [_ZZN3cub18CUB_300001_SM_10006detail6reduce28DeviceReduceSingleTileKernelINS2_10policy_hubIfjN4cuda3std3__44plusIfEEE10Policy1000EPfSC_iS9_ffNS7_10__identityEEEvT0_T1_T2_T3_T4_T6_E12temp_storage+44];
	add.f32 	%f214, %f213, %f212;
	selp.f32 	%f215, %f214, %f212, %p41;
	setp.gt.s32 	%p42, %r67, 256;
	ld.shared.f32 	%f216, [_ZZN3cub18CUB_300001_SM_10006detail6reduce28DeviceReduceSingleTileKernelINS2_10policy_hubIfjN4cuda3std3__44plusIfEEE10Policy1000EPfSC_iS9_ffNS7_10__identityEEEvT0_T1_T2_T3_T4_T6_E12temp_storage+48];
	add.f32 	%f217, %f216, %f215;
	selp.f32 	%f218, %f217, %f215, %p42;
	setp.gt.s32 	%p43, %r67, 288;
	ld.shared.f32 	%f219, [_ZZN3cub18CUB_300001_SM_10006detail6reduce28DeviceReduceSingleTileKernelINS2_10policy_hubIfjN4cuda3std3__44plusIfEEE10Policy1000EPfSC_iS9_ffNS7_10__identityEEEvT0_T1_T2_T3_T4_T6_E12temp_storage+52];
	add.f32 	%f220, %f219, %f218;
	selp.f32 	%f221, %f220, %f218, %p43;
	setp.gt.s32 	%p44, %r67, 320;
	ld.shared.f32 	%f222, [_ZZN3cub18CUB_300001_SM_10006detail6reduce28DeviceReduceSingleTileKernelINS2_10policy_hubIfjN4cuda3std3__44plusIfEEE10Policy1000EPfSC_iS9_ffNS7_10__identityEEEvT0_T1_T2_T3_T4_T6_E12temp_storage+56];
	add.f32 	%f223, %f222, %f221;
	selp.f32 	%f224, %f223, %f221, %p44;
	setp.gt.s32 	%p45, %r67, 352;
	ld.shared.f32 	%f225, [_ZZN3cub18CUB_300001_SM_10006detail6reduce28DeviceReduceSingleTileKernelINS2_10policy_hubIfjN4cuda3std3__44plusIfEEE10Policy1000EPfSC_iS9_ffNS7_10__identityEEEvT0_T1_T2_T3_T4_T6_E12temp_storage+60];
	add.f32 	%f226, %f225, %f224;
	selp.f32 	%f227, %f226, %f224, %p45;
	setp.gt.s32 	%p46, %r67, 384;
	ld.shared.f32 	%f228, [_ZZN3cub18CUB_300001_SM_10006detail6reduce28DeviceReduceSingleTileKernelINS2_10policy_hubIfjN4cuda3std3__44plusIfEEE10Policy1000EPfSC_iS9_ffNS7_10__identityEEEvT0_T1_T2_T3_T4_T6_E12temp_storage+64];
	add.f32 	%f229, %f228, %f227;
	selp.f32 	%f230, %f229, %f227, %p46;
	setp.gt.s32 	%p47, %r67, 416;
	ld.shared.f32 	%f231, [_ZZN3cub18CUB_300001_SM_10006detail6reduce28DeviceReduceSingleTileKernelINS2_10policy_hubIfjN4cuda3std3__44plusIfEEE10Policy1000EPfSC_iS9_ffNS7_10__identityEEEvT0_T1_T2_T3_T4_T6_E12temp_storage+68];
	add.f32 	%f232, %f231, %f230;
	selp.f32 	%f233, %f232, %f230, %p47;
	setp.gt.s32 	%p48, %r67, 448;
	ld.shared.f32 	%f234, [_ZZN3cub18CUB_300001_SM_10006detail6reduce28DeviceReduceSingleTileKernelINS2_10policy_hubIfjN4cuda3std3__44plusIfEEE10Policy1000EPfSC_iS9_ffNS7_10__identityEEEvT0_T1_T2_T3_T4_T6_E12temp_storage+72];
	add.f32 	%f235, %f234, %f233;
	selp.f32 	%f236, %f235, %f233, %p48;
	setp.gt.s32 	%p49, %r67, 480;
	ld.shared.f32 	%f237, [_ZZN3cub18CUB_300001_SM_10006detail6reduce28DeviceReduceSingleTileKernelINS2_10policy_hubIfjN4cuda3std3__44plusIfEEE10Policy1000EPfSC_iS9_ffNS7_10__identityEEEvT0_T1_T2_T3_T4_T6_E12temp_storage+76];
	add.f32 	%f238, %f237, %f236;
	selp.f32 	%f530, %f238, %f236, %p49;
	bra.uni 	$L__BB3_72;
$L__BB3_56:
	mov.u32 	%r46, %tid.x;
	mul.wide.u32 	%rd35, %r46, 4;
	add.s64 	%rd19, %rd16, %rd35;
	// begin inline asm
	ld.global.nc.u32 %r68, [%rd19];
	// end inline asm
	mov.b32 	%f59, %r68;
	add.s64 	%rd20, %rd19, 2048;
	// begin inline asm
	ld.global.nc.u32 %r69, [%rd20];
	// end inline asm
	mov.b32 	%f60, %r69;
	add.s64 	%rd21, %rd19, 4096;
	// begin inline asm
	ld.global.nc.u32 %r70, [%rd21];
	// end inline asm
	mov.b32 	%f61, %r70;
	add.s64 	%rd22, %rd19, 6144;
	// begin inline asm
	ld.global.nc.u32 %r71, [%rd22];
	// end inline asm
	mov.b32 	%f62, %r71;
	add.s64 	%rd23, %rd19, 8192;
	// begin inline asm
	ld.global.nc.u32 %r72, [%rd23];
	// end inline asm
	mov.b32 	%f63, %r72;
	add.s64 	%rd24, %rd19, 10240;
	// begin inline asm
	ld.global.nc.u32 %r73, [%rd24];
	// end inline asm
	mov.b32 	%f64, %r73;
	add.s64 	%rd25, %rd19, 12288;
	// begin inline asm
	ld.global.nc.u32 %r74, [%rd25];
	// end inline asm
	mov.b32 	%f65, %r74;
	add.s64 	%rd26, %rd19, 14336;
	// begin inline asm
	ld.global.nc.u32 %r75, [%rd26];
	// end inline asm
	mov.b32 	%f66, %r75;
	add.s64 	%rd27, %rd19, 16384;
	// begin inline asm
	ld.global.nc.u32 %r76, [%rd27];
	// end inline asm
	mov.b32 	%f67, %r76;
	add.s64 	%rd28, %rd19, 18432;
	// begin inline asm
	ld.global.nc.u32 %r77, [%rd28];
	// end inline asm
	mov.b32 	%f68, %r77;
	add.s64 	%rd29, %rd19, 20480;
	// begin inline asm
	ld.global.nc.u32 %r78, [%rd29];
	// end inline asm
	mov.b32 	%f69, %r78;
	add.s64 	%rd30, %rd19, 22528;
	// begin inline asm
	ld.global.nc.u32 %r79, [%rd30];
	// end inline asm
	mov.b32 	%f70, %r79;
	add.s64 	%rd31, %rd19, 24576;
	// begin inline asm
	ld.global.nc.u32 %r80, [%rd31];
	// end inline asm
	mov.b32 	%f71, %r80;
	add.s64 	%rd32, %rd19, 26624;
	// begin inline asm
	ld.global.nc.u32 %r81, [%rd32];
	// end inline asm
	mov.b32 	%f72, %r81;
	add.s64 	%rd33, %rd19, 28672;
	// begin inline asm
	ld.global.nc.u32 %r82, [%rd33];
	// end inline asm
	mov.b32 	%f73, %r82;
	add.s64 	%rd34, %rd19, 30720;
	// begin inline asm
	ld.global.nc.u32 %r83, [%rd34];
	// end inline asm
	mov.b32 	%f74, %r83;
	add.f32 	%f75, %f59, %f60;
	add.f32 	%f76, %f61, %f62;
	add.f32 	%f77, %f63, %f64;
	add.f32 	%f78, %f65, %f66;
	add.f32 	%f79, %f67, %f68;
	add.f32 	%f80, %f69, %f70;
	add.f32 	%f81, %f71, %f72;
	add.f32 	%f82, %f73, %f74;
	add.f32 	%f83, %f75, %f76;
	add.f32 	%f84, %f77, %f78;
	add.f32 	%f85, %f79, %f80;
	add.f32 	%f86, %f81, %f82;
	add.f32 	%f87, %f83, %f84;
	add.f32 	%f88, %f85, %f86;
	add.f32 	%f529, %f87, %f88;
	setp.lt.u32 	%p4, %r67, 16384;
	mov.b32 	%r400, 8192;
	@%p4 bra 	$L__BB3_60;
	add.s32 	%r47, %r67, -8192;
	mov.b32 	%r400, 8192;
$L__BB3_58:
	mul.wide.s32 	%rd52, %r400, 4;
	add.s64 	%rd36, %rd19, %rd52;
	// begin inline asm
	ld.global.nc.u32 %r86, [%rd36];
	// end inline asm
	mov.b32 	%f89, %r86;
	add.s64 	%rd37, %rd36, 2048;
	// begin inline asm
	ld.global.nc.u32 %r87, [%rd37];
	// end inline asm
	mov.b32 	%f90, %r87;
	add.s64 	%rd38, %rd36, 4096;
	// begin inline asm
	ld.global.nc.u32 %r88, [%rd38];
	// end inline asm
	mov.b32 	%f91, %r88;
	add.s64 	%rd39, %rd36, 6144;
	// begin inline asm
	ld.global.nc.u32 %r89, [%rd39];
	// end inline asm
	mov.b32 	%f92, %r89;
	add.s64 	%rd40, %rd36, 8192;
	// begin inline asm
	ld.global.nc.u32 %r90, [%rd40];
	// end inline asm
	mov.b32 	%f93, %r90;
	add.s64 	%rd41, %rd36, 10240;
	// begin inline asm
	ld.global.nc.u32 %r91, [%rd41];
	// end inline asm
	mov.b32 	%f94, %r91;
	add.s64 	%rd42, %rd36, 12288;
	// begin inline asm
	ld.global.nc.u32 %r92, [%rd42];
	// end inline asm
	mov.b32 	%f95, %r92;
	add.s64 	%rd43, %rd36, 14336;
	// begin inline asm
	ld.global.nc.u32 %r93, [%rd43];
	// end inline asm
	mov.b32 	%f96, %r93;
	add.s64 	%rd44, %rd36, 16384;
	// begin inline asm
	ld.global.nc.u32 %r94, [%rd44];
	// end inline asm
	mov.b32 	%f97, %r94;
	add.s64 	%rd45, %rd36, 18432;
	// begin inline asm
	ld.global.nc.u32 %r95, [%rd45];
	// end inline asm
	mov.b32 	%f98, %r95;
	add.s64 	%rd46, %rd36, 20480;
	// begin inline asm
	ld.global.nc.u32 %r96, [%rd46];
	// end inline asm
	mov.b32 	%f99, %r96;
	add.s64 	%rd47, %rd36, 22528;
	// begin inline asm
	ld.global.nc.u32 %r97, [%rd47];
	// end inline asm
	mov.b32 	%f100, %r97;
	add.s64 	%rd48, %rd36, 24576;
	// begin inline asm
	ld.global.nc.u32 %r98, [%rd48];
	// end inline asm
	mov.b32 	%f101, %r98;
	add.s64 	%rd49, %rd36, 26624;
	// begin inline asm
	ld.global.nc.u32 %r99, [%rd49];
	// end inline asm
	mov.b32 	%f102, %r99;
	add.s64 	%rd50, %rd36, 28672;
	// begin inline asm
	ld.global.nc.u32 %r100, [%rd50];
	// end inline asm
	mov.b32 	%f103, %r100;
	add.s64 	%rd51, %rd36, 30720;
	// begin inline asm
	ld.global.nc.u32 %r101, [%rd51];
	// end inline asm
	mov.b32 	%f104, %r101;
	add.f32 	%f105, %f529, %f89;
	add.f32 	%f106, %f90, %f91;
	add.f32 	%f107, %f92, %f93;
	add.f32 	%f108, %f94, %f95;
	add.f32 	%f109, %f96, %f97;
	add.f32 	%f110, %f98, %f99;
	add.f32 	%f111, %f100, %f101;
	add.f32 	%f112, %f102, %f103;
	add.f32 	%f113, %f105, %f106;
	add.f32 	%f114, %f107, %f108;
	add.f32 	%f115, %f109, %f110;
	add.f32 	%f116, %f111, %f112;
	add.f32 	%f117, %f113, %f114;
	add.f32 	%f118, %f115, %f116;
	add.f32 	%f119, %f117, %f118;
	add.f32 	%f529, %f119, %f104;
	sub.s32 	%r102, %r67, %r400;
	setp.lt.s32 	%p5, %r102, 8192;
	@%p5 bra 	$L__BB3_68;
	add.s32 	%r400, %r400, 8192;
	setp.le.s32 	%p6, %r400, %r47;
	@%p6 bra 	$L__BB3_58;
$L__BB3_60:
	setp.le.s32 	%p7, %r67, %r400;
	@%p7 bra 	$L__BB3_68;
	sub.s32 	%r51, %r67, %r400;
	setp.ge.s32 	%p8, %r46, %r51;
	@%p8 bra 	$L__BB3_68;
	not.b32 	%r103, %r46;
	add.s32 	%r104, %r67, %r103;
	sub.s32 	%r52, %r104, %r400;
	and.b32  	%r105, %r52, 1536;
	setp.eq.s32 	%p9, %r105, 1536;
	mov.u32 	%r404, %r46;
	@%p9 bra 	$L__BB3_65;
	add.s32 	%r402, %r46, %r400;
	shr.u32 	%r106, %r52, 9;
	add.s32 	%r107, %r106, 1;
	and.b32  	%r108, %r107, 3;
	neg.s32 	%r401, %r108;
	mov.u32 	%r404, %r46;
$L__BB3_64:
	.pragma "nounroll";
	mul.wide.u32 	%rd54, %r402, 4;
	add.s64 	%rd53, %rd16, %rd54;
	// begin inline asm
	ld.global.nc.u32 %r109, [%rd53];
	// end inline asm
	mov.b32 	%f121, %r109;
	add.f32 	%f529, %f529, %f121;
	add.s32 	%r404, %r404, 512;
	add.s32 	%r402, %r402, 512;
	add.s32 	%r401, %r401, 1;
	setp.ne.s32 	%p10, %r401, 0;
	@%p10 bra 	$L__BB3_64;
$L__BB3_65:
	setp.lt.u32 	%p11, %r52, 1536;
	@%p11 bra 	$L__BB3_68;
	cvt.u64.u32 	%rd55, %r404;
	cvt.u64.u32 	%rd56, %r400;
	add.s64 	%rd57, %rd55, %rd56;
	shl.b64 	%rd58, %rd57, 2;
	add.s64 	%rd59, %rd58, %rd16;
	add.s64 	%rd132, %rd59, 4096;
	add.s32 	%r405, %r404, %r400;
$L__BB3_67:
	mul.wide.u32 	%rd64, %r405, 4;
	add.s64 	%rd60, %rd16, %rd64;
	// begin inline asm
	ld.global.nc.u32 %r110, [%rd60];
	// end inline asm
	mov.b32 	%f122, %r110;
	add.f32 	%f123, %f529, %f122;
	add.s64 	%rd61, %rd132, -2048;
	// begin inline asm
	ld.global.nc.u32 %r111, [%rd61];
	// end inline asm
	mov.b32 	%f124, %r111;
	add.f32 	%f125, %f123, %f124;
	// begin inline asm
	ld.global.nc.u32 %r112, [%rd132];
	// end inline asm
	mov.b32 	%f126, %r112;
	add.f32 	%f127, %f125, %f126;
	add.s64 	%rd63, %rd132, 2048;
	// begin inline asm
	ld.global.nc.u32 %r113, [%rd63];
	// end inline asm
	mov.b32 	%f128, %r113;
	add.f32 	%f529, %f127, %f128;
	add.s32 	%r404, %r404, 2048;
	add.s64 	%rd132, %rd132, 8192;
	add.s32 	%r405, %r405, 2048;
	setp.lt.s32 	%p12, %r404, %r51;
	@%p12 bra 	$L__BB3_67;
$L__BB3_68:
	// begin inline asm
	mov.u32 %r114, %laneid;
	// end inline asm
	mov.b32 	%r116, %f529;
	mov.b32 	%r117, 1;
	mov.b32 	%r138, 31;
	mov.b32 	%r139, -1;
	// begin inline asm
	shfl.sync.down.b32 %r115, %r116, %r117, %r138, %r139;
	// end inline asm
	setp.gt.s32 	%p13, %r114, 30;
	mov.b32 	%f129, %r115;
	add.f32 	%f130, %f529, %f129;
	selp.f32 	%f131, %f529, %f130, %p13;
	mov.b32 	%r121, %f131;
	mov.b32 	%r122, 2;
	// begin inline asm
	shfl.sync.down.b32 %r120, %r121, %r122, %r138, %r139;
	// end inline asm
	setp.gt.s32 	%p14, %r114, 29;
	mov.b32 	%f132, %r120;
	add.f32 	%f133, %f131, %f132;
	selp.f32 	%f134, %f131, %f133, %p14;
	mov.b32 	%r126, %f134;
	mov.b32 	%r127, 4;
	// begin inline asm
	shfl.sync.down.b32 %r125, %r126, %r127, %r138, %r139;
	// end inline asm
	setp.gt.s32 	%p15, %r114, 27;
	mov.b32 	%f135, %r125;
	add.f32 	%f136, %f134, %f135;
	selp.f32 	%f137, %f134, %f136, %p15;
	mov.b32 	%r131, %f137;
	mov.b32 	%r132, 8;
	// begin inline asm
	shfl.sync.down.b32 %r130, %r131, %r132, %r138, %r139;
	// end inline asm
	setp.gt.s32 	%p16, %r114, 23;
	mov.b32 	%f138, %r130;
	add.f32 	%f139, %f137, %f138;
	selp.f32 	%f140, %f137, %f139, %p16;
	mov.b32 	%r136, %f140;
	mov.b32 	%r137, 16;
	// begin inline asm
	shfl.sync.down.b32 %r135, %r136, %r137, %r138, %r139;
	// end inline asm
	setp.gt.s32 	%p17, %r114, 15;
	mov.b32 	%f141, %r135;
	add.f32 	%f54, %f140, %f141;
	selp.f32 	%f530, %f140, %f54, %p17;
	setp.ne.s32 	%p18, %r114, 0;
	@%p18 bra 	$L__BB3_70;
	shr.u32 	%r140, %r46, 3;
	and.b32  	%r141, %r140, 124;
	mov.u32 	%r142, _ZZN3cub18CUB_300001_SM_10006detail6reduce28DeviceReduceSingleTileKernelINS2_10policy_hubIfjN4cuda3std3__44plusIfEEE10Policy1000EPfSC_iS9_ffNS7_10__identityEEEvT0_T1_T2_T3_T4_T6_E12temp_storage;
	add.s32 	%r143, %r142, %r141;
	st.shared.f32 	[%r143+16], %f54;
$L__BB3_70:
	bar.sync 	0;
	setp.ne.s32 	%p19, %r46, 0;
	@%p19 bra 	$L__BB3_72;
	ld.shared.f32 	%f142, [_ZZN3cub18CUB_300001_SM_10006detail6reduce28DeviceReduceSingleTileKernelINS2_10policy_hubIfjN4cuda3std3__44plusIfEEE10Policy1000EPfSC_iS9_ffNS7_10__identityEEEvT0_T1_T2_T3_T4_T6_E12temp_storage+20];
	add.f32 	%f143, %f530, %f142;
	ld.shared.f32 	%f144, [_ZZN3cub18CUB_300001_SM_10006detail6reduce28DeviceReduceSingleTileKernelINS2_10policy_hubIfjN4cuda3std3__44plusIfEEE10Policy1000EPfSC_iS9_ffNS7_10__identityEEEvT0_T1_T2_T3_T4_T6_E12temp_storage+24];
	add.f32 	%f145, %f143, %f144;
	ld.shared.f32 	%f146, [_ZZN3cub18CUB_300001_SM_10006detail6reduce28DeviceReduceSingleTileKernelINS2_10policy_hubIfjN4cuda3std3__44plusIfEEE10Policy1000EPfSC_iS9_ffNS7_10__identityEEEvT0_T1_T2_T3_T4_T6_E12temp_storage+28];
	add.f32 	%f147, %f145, %f146;
	ld.shared.f32 	%f148, [_ZZN3cub18CUB_300001_SM_10006detail6reduce28DeviceReduceSingleTileKernelINS2_10policy_hubIfjN4cuda3std3__44plusIfEEE10Policy1000EPfSC_iS9_ffNS7_10__identityEEEvT0_T1_T2_T3_T4_T6_E12temp_storage+32];
	add.f32 	%f149, %f147, %f148;
	ld.shared.f32 	%f150, [_ZZN3cub18CUB_300001_SM_10006detail6reduce28DeviceReduceSingleTileKernelINS2_10policy_hubIfjN4cuda3std3__44plusIfEEE10Policy1000EPfSC_iS9_ffNS7_10__identityEEEvT0_T1_T2_T3_T4_T6_E12temp_storage+36];
	add.f32 	%f151, %f149, %f150;
	ld.shared.f32 	%f152, [_ZZN3cub18CUB_300001_SM_10006detail6reduce28DeviceReduceSingleTileKernelINS2_10policy_hubIfjN4cuda3std3__44plusIfEEE10Policy1000EPfSC_iS9_ffNS7_10__identityEEEvT0_T1_T2_T3_T4_T6_E12temp_storage+40];
	add.f32 	%f153, %f151, %f152;
	ld.shared.f32 	%f154, [_ZZN3cub18CUB_300001_SM_10006detail6reduce28DeviceReduceSingleTileKernelINS2_10policy_hubIfjN4cuda3std3__44plusIfEEE10Policy1000EPfSC_iS9_ffNS7_10__identityEEEvT0_T1_T2_T3_T4_T6_E12temp_storage+44];
	add.f32 	%f155, %f153, %f154;
	ld.shared.f32 	%f156, [_ZZN3cub18CUB_300001_SM_10006detail6reduce28DeviceReduceSingleTileKernelINS2_10policy_hubIfjN4cuda3std3__44plusIfEEE10Policy1000EPfSC_iS9_ffNS7_10__identityEEEvT0_T1_T2_T3_T4_T6_E12temp_storage+48];
	add.f32 	%f157, %f155, %f156;
	ld.shared.f32 	%f158, [_ZZN3cub18CUB_300001_SM_10006detail6reduce28DeviceReduceSingleTileKernelINS2_10policy_hubIfjN4cuda3std3__44plusIfEEE10Policy1000EPfSC_iS9_ffNS7_10__identityEEEvT0_T1_T2_T3_T4_T6_E12temp_storage+52];
	add.f32 	%f159, %f157, %f158;
	ld.shared.f32 	%f160, [_ZZN3cub18CUB_300001_SM_10006detail6reduce28DeviceReduceSingleTileKernelINS2_10policy_hubIfjN4cuda3std3__44plusIfEEE10Policy1000EPfSC_iS9_ffNS7_10__identityEEEvT0_T1_T2_T3_T4_T6_E12temp_storage+56];
	add.f32 	%f161, %f159, %f160;
	ld.shared.f32 	%f162, [_ZZN3cub18CUB_300001_SM_10006detail6reduce28DeviceReduceSingleTileKernelINS2_10policy_hubIfjN4cuda3std3__44plusIfEEE10Policy1000EPfSC_iS9_ffNS7_10__identityEEEvT0_T1_T2_T3_T4_T6_E12temp_storage+60];
	add.f32 	%f163, %f161, %f162;
	ld.shared.f32 	%f164, [_ZZN3cub18CUB_300001_SM_10006detail6reduce28DeviceReduceSingleTileKernelINS2_10policy_hubIfjN4cuda3std3__44plusIfEEE10Policy1000EPfSC_iS9_ffNS7_10__identityEEEvT0_T1_T2_T3_T4_T6_E12temp_storage+64];
	add.f32 	%f165, %f163, %f164;
	ld.shared.f32 	%f166, [_ZZN3cub18CUB_300001_SM_10006detail6reduce28DeviceReduceSingleTileKernelINS2_10policy_hubIfjN4cuda3std3__44plusIfEEE10Policy1000EPfSC_iS9_ffNS7_10__identityEEEvT0_T1_T2_T3_T4_T6_E12temp_storage+68];
	add.f32 	%f167, %f165, %f166;
	ld.shared.f32 	%f168, [_ZZN3cub18CUB_300001_SM_10006detail6reduce28DeviceReduceSingleTileKernelINS2_10policy_hubIfjN4cuda3std3__44plusIfEEE10Policy1000EPfSC_iS9_ffNS7_10__identityEEEvT0_T1_T2_T3_T4_T6_E12temp_storage+72];
	add.f32 	%f169, %f167, %f168;
	ld.shared.f32 	%f170, [_ZZN3cub18CUB_300001_SM_10006detail6reduce28DeviceReduceSingleTileKernelINS2_10policy_hubIfjN4cuda3std3__44plusIfEEE10Policy1000EPfSC_iS9_ffNS7_10__identityEEEvT0_T1_T2_T3_T4_T6_E12temp_storage+76];
	add.f32 	%f530, %f169, %f170;
$L__BB3_72:
	mov.u32 	%r379, %tid.x;
	setp.ne.s32 	%p111, %r379, 0;
	@%p111 bra 	$L__BB3_74;
	add.f32 	%f503, %f58, %f530;
	st.global.f32 	[%rd1], %f503;
$L__BB3_74:
	ret;

}
	// .globl	_ZN3cub18CUB_300001_SM_10006detail6reduce28DeviceReduceSingleTileKernelINS2_10policy_hubIfyN4cuda3std3__44plusIfEEE10Policy1000EN6thrust24THRUST_300001_SM_1000_NS6detail15normal_iteratorINSD_10device_ptrIfEEEEPfyS9_ff6squareEEvT0_T1_T2_T3_T4_T6_
.visible .entry _ZN3cub18CUB_300001_SM_10006detail6reduce28DeviceReduceSingleTileKernelINS2_10policy_hubIfyN4cuda3std3__44plusIfEEE10Policy1000EN6thrust24THRUST_300001_SM_1000_NS6detail15normal_iteratorINSD_10device_ptrIfEEEEPfyS9_ff6squareEEvT0_T1_T2_T3_T4_T6_(
	.param .align 8 .b8 _ZN3cub18CUB_300001_SM_10006detail6reduce28DeviceReduceSingleTileKernelINS2_10policy_hubIfyN4cuda3std3__44plusIfEEE10Policy1000EN6thrust24THRUST_300001_SM_1000_NS6detail15normal_iteratorINSD_10device_ptrIfEEEEPfyS9_ff6squareEEvT0_T1_T2_T3_T4_T6__param_0[8],
	.param .u64 .ptr .align 1 _ZN3cub18CUB_300001_SM_10006detail6reduce28DeviceReduceSingleTileKernelINS2_10policy_hubIfyN4cuda3std3__44plusIfEEE10Policy1000EN6thrust24THRUST_300001_SM_1000_NS6detail15normal_iteratorINSD_10device_ptrIfEEEEPfyS9_ff6squareEEvT0_T1_T2_T3_T4_T6__param_1,
	.param .u64 _ZN3cub18CUB_300001_SM_10006detail6reduce28DeviceReduceSingleTileKernelINS2_10policy_hubIfyN4cuda3std3__44plusIfEEE10Policy1000EN6thrust24THRUST_300001_SM_1000_NS6detail15normal_iteratorINSD_10device_ptrIfEEEEPfyS9_ff6squareEEvT0_T1_T2_T3_T4_T6__param_2,
	.param .align 1 .b8 _ZN3cub18CUB_300001_SM_10006detail6reduce28DeviceReduceSingleTileKernelINS2_10policy_hubIfyN4cuda3std3__44plusIfEEE10Policy1000EN6thrust24THRUST_300001_SM_1000_NS6detail15normal_iteratorINSD_10device_ptrIfEEEEPfyS9_ff6squareEEvT0_T1_T2_T3_T4_T6__param_3[1],
	.param .f32 _ZN3cub18CUB_300001_SM_10006detail6reduce28DeviceReduceSingleTileKernelINS2_10policy_hubIfyN4cuda3std3__44plusIfEEE10Policy1000EN6thrust24THRUST_300001_SM_1000_NS6detail15normal_iteratorINSD_10device_ptrIfEEEEPfyS9_ff6squareEEvT0_T1_T2_T3_T4_T6__param_4,
	.param .align 1 .b8 _ZN3cub18CUB_300001_SM_10006detail6reduce28DeviceReduceSingleTileKernelINS2_10policy_hubIfyN4cuda3std3__44plusIfEEE10Policy1000EN6thrust24THRUST_300001_SM_1000_NS6detail15normal_iteratorINSD_10device_ptrIfEEEEPfyS9_ff6squareEEvT0_T1_T2_T3_T4_T6__param_5[1]
)
.maxntid 256
.minnctapersm 1
{
	.reg .pred 	%p<59>;
	.reg .b32 	%r<171>;
	.reg .b32 	%f<344>;
	.reg .b64 	%rd<56>;
	// demoted variable
	.shared .align 4 .b8 _ZZN3cub18CUB_300001_SM_10006detail6reduce28DeviceReduceSingleTileKernelINS2_10policy_hubIfyN4cuda3std3__44plusIfEEE10Policy1000EN6thrust24THRUST_300001_SM_1000_NS6detail15normal_iteratorINSD_10device_ptrIfEEEEPfyS9_ff6squareEEvT0_T1_T2_T3_T4_T6_E12temp_storage[44];
	ld.param.u64 	%rd18, [_ZN3cub18CUB_300001_SM_10006detail6reduce28DeviceReduceSingleTileKernelINS2_10policy_hubIfyN4cuda3std3__44plusIfEEE10Policy1000EN6thrust24THRUST_300001_SM_1000_NS6detail15normal_iteratorINSD_10device_ptrIfEEEEPfyS9_ff6squareEEvT0_T1_T2_T3_T4_T6__param_0];
	ld.param.u64 	%rd20, [_ZN3cub18CUB_300001_SM_10006detail6reduce28DeviceReduceSingleTileKernelINS2_10policy_hubIfyN4cuda3std3__44plusIfEEE10Policy1000EN6thrust24THRUST_300001_SM_1000_NS6detail15normal_iteratorINSD_10device_ptrIfEEEEPfyS9_ff6squareEEvT0_T1_T2_T3_T4_T6__param_1];
	ld.param.u64 	%rd19, [_ZN3cub18CUB_300001_SM_10006detail6reduce28DeviceReduceSingleTileKernelINS2_10policy_hubIfyN4cuda3std3__44plusIfEEE10Policy1000EN6thrust24THRUST_300001_SM_1000_NS6detail15normal_iteratorINSD_10device_ptrIfEEEEPfyS9_ff6squareEEvT0_T1_T2_T3_T4_T6__param_2];
	ld.param.f32 	%f42, [_ZN3cub18CUB_300001_SM_10006detail6reduce28DeviceReduceSingleTileKernelINS2_10policy_hubIfyN4cuda3std3__44plusIfEEE10Policy1000EN6thrust24THRUST_300001_SM_1000_NS6detail15normal_iteratorINSD_10device_ptrIfEEEEPfyS9_ff6squareEEvT0_T1_T2_T3_T4_T6__param_4];
	cvta.to.global.u64 	%rd1, %rd20;
	setp.ne.s64 	%p1, %rd19, 0;
	@%p1 bra 	$L__BB4_3;
	mov.u32 	%r156, %tid.x;
	setp.ne.s32 	%p58, %r156, 0;
	@%p58 bra 	$L__BB4_51;
	st.global.f32 	[%rd1], %f42;
	bra.uni 	$L__BB4_51;
$L__BB4_3:
	cvta.to.global.u64 	%rd2, %rd18;
	setp.gt.u64 	%p2, %rd19, 4095;
	@%p2 bra 	$L__BB4_28;
	cvt.u32.u64 	%r1, %rd19;
	mov.u32 	%r2, %tid.x;
	setp.ge.u32 	%p24, %r2, %r1;
	mov.f32 	%f331, 0f00000000;
	mov.u32 	%r160, %r2;
	@%p24 bra 	$L__BB4_6;
	mul.wide.u32 	%rd41, %r2, 4;
	add.s64 	%rd42, %rd2, %rd41;
	ld.global.f32 	%f203, [%rd42];
	mul.f32 	%f331, %f203, %f203;
	add.s32 	%r160, %r2, 256;
$L__BB4_6:
	setp.ge.u32 	%p25, %r160, %r1;
	@%p25 bra 	$L__BB4_19;
	not.b32 	%r83, %r160;
	add.s32 	%r84, %r83, %r1;
	shr.u32 	%r85, %r84, 8;
	add.s32 	%r5, %r85, 1;
	and.b32  	%r6, %r5, 15;
	setp.lt.u32 	%p26, %r84, 3840;
	@%p26 bra 	$L__BB4_10;
	and.b32  	%r86, %r5, 33554416;
	neg.s32 	%r158, %r86;
	mul.wide.u32 	%rd43, %r160, 4;
	add.s64 	%rd44, %rd43, %rd2;
	add.s64 	%rd51, %rd44, 8192;
$L__BB4_9:
	.pragma "nounroll";
	ld.global.f32 	%f205, [%rd51+-8192];
	fma.rn.f32 	%f206, %f205, %f205, %f331;
	ld.global.f32 	%f207, [%rd51+-7168];
	fma.rn.f32 	%f208, %f207, %f207, %f206;
	ld.global.f32 	%f209, [%rd51+-6144];
	fma.rn.f32 	%f210, %f209, %f209, %f208;
	ld.global.f32 	%f211, [%rd51+-5120];
	fma.rn.f32 	%f212, %f211, %f211, %f210;
	ld.global.f32 	%f213, [%rd51+-4096];
	fma.rn.f32 	%f214, %f213, %f213, %f212;
	ld.global.f32 	%f215, [%rd51+-3072];
	fma.rn.f32 	%f216, %f215, %f215, %f214;
	ld.global.f32 	%f217, [%rd51+-2048];
	fma.rn.f32 	%f218, %f217, %f217, %f216;
	ld.global.f32 	%f219, [%rd51+-1024];
	fma.rn.f32 	%f220, %f219, %f219, %f218;
	ld.global.f32 	%f221, [%rd51];
	fma.rn.f32 	%f222, %f221, %f221, %f220;
	ld.global.f32 	%f223, [%rd51+1024];
	fma.rn.f32 	%f224, %f223, %f223, %f222;
	ld.global.f32 	%f225, [%rd51+2048];
	fma.rn.f32 	%f226, %f225, %f225, %f224;
	ld.global.f32 	%f227, [%rd51+3072];
	fma.rn.f32 	%f228, %f227, %f227, %f226;
	ld.global.f32 	%f229, [%rd51+4096];
	fma.rn.f32 	%f230, %f229, %f229, %f228;
	ld.global.f32 	%f231, [%rd51+5120];
	fma.rn.f32 	%f232, %f231, %f231, %f230;
	ld.global.f32 	%f233, [%rd51+6144];
	fma.rn.f32 	%f234, %f233, %f233, %f232;
	ld.global.f32 	%f235, [%rd51+7168];
	fma.rn.f32 	%f331, %f235, %f235, %f234;
	add.s32 	%r160, %r160, 4096;
	add.s32 	%r158, %r158, 16;
	add.s64 	%rd51, %rd51, 16384;
	setp.ne.s32 	%p27, %r158, 0;
	@%p27 bra 	$L__BB4_9;
$L__BB4_10:
	setp.eq.s32 	%p28, %r6, 0;
	@%p28 bra 	$L__BB4_19;
	and.b32  	%r13, %r5, 7;
	setp.lt.u32 	%p29, %r6, 8;
	@%p29 bra 	$L__BB4_13;
	mul.wide.s32 	%rd45, %r160, 4;
	add.s64 	%rd46, %rd2, %rd45;
	ld.global.f32 	%f237, [%rd46];
	fma.rn.f32 	%f238, %f237, %f237, %f331;
	ld.global.f32 	%f239, [%rd46+1024];
	fma.rn.f32 	%f240, %f239, %f239, %f238;
	ld.global.f32 	%f241, [%rd46+2048];
	fma.rn.f32 	%f242, %f241, %f241, %f240;
	ld.global.f32 	%f243, [%rd46+3072];
	fma.rn.f32 	%f244, %f243, %f243, %f242;
	ld.global.f32 	%f245, [%rd46+4096];
	fma.rn.f32 	%f246, %f245, %f245, %f244;
	ld.global.f32 	%f247, [%rd46+5120];
	fma.rn.f32 	%f248, %f247, %f247, %f246;
	ld.global.f32 	%f249, [%rd46+6144];
	fma.rn.f32 	%f250, %f249, %f249, %f248;
	ld.global.f32 	%f251, [%rd46+7168];
	fma.rn.f32 	%f331, %f251, %f251, %f250;
	add.s32 	%r160, %r160, 2048;
$L__BB4_13:
	setp.eq.s32 	%p30, %r13, 0;
	@%p30 bra 	$L__BB4_19;
	and.b32  	%r16, %r5, 3;
	setp.lt.u32 	%p31, %r13, 4;
	@%p31 bra 	$L__BB4_16;
	mul.wide.s32 	%rd47, %r160, 4;
	add.s64 	%rd48, %rd2, %rd47;
	ld.global.f32 	%f253, [%rd48];
	fma.rn.f32 	%f254, %f253, %f253, %f331;
	ld.global.f32 	%f255, [%rd48+1024];
	fma.rn.f32 	%f256, %f255, %f255, %f254;
	ld.global.f32 	%f257, [%rd48+2048];
	fma.rn.f32 	%f258, %f257, %f257, %f256;
	ld.global.f32 	%f259, [%rd48+3072];
	fma.rn.f32 	%f331, %f259, %f259, %f258;
	add.s32 	%r160, %r160, 1024;
$L__BB4_16:
	setp.eq.s32 	%p32, %r16, 0;
	@%p32 bra 	$L__BB4_19;
	neg.s32 	%r163, %r16;
$L__BB4_18:
	.pragma "nounroll";
	mul.wide.s32 	%rd49, %r160, 4;
	add.s64 	%rd50, %rd2, %rd49;
	ld.global.f32 	%f260, [%rd50];
	fma.rn.f32 	%f331, %f260, %f260, %f331;
	add.s32 	%r160, %r160, 256;
	add.s32 	%r163, %r163, 1;
	setp.ne.s32 	%p33, %r163, 0;
	@%p33 bra 	$L__BB4_18;
$L__BB4_19:
	setp.lt.u64 	%p34, %rd19, 256;
	@%p34 bra 	$L__BB4_24;
	// begin inline asm
	mov.u32 %r125, %laneid;
	// end inline asm
	mov.b32 	%r127, %f331;
	mov.b32 	%r128, 1;
	mov.b32 	%r149, 31;
	mov.b32 	%r150, -1;
	// begin inline asm
	shfl.sync.down.b32 %r126, %r127, %r128, %r149, %r150;
	// end inline asm
	setp.gt.s32 	%p50, %r125, 30;
	mov.b32 	%f295, %r126;
	add.f32 	%f296, %f331, %f295;
	selp.f32 	%f297, %f331, %f296, %p50;
	mov.b32 	%r132, %f297;
	mov.b32 	%r133, 2;
	// begin inline asm
	shfl.sync.down.b32 %r131, %r132, %r133, %r149, %r150;
	// end inline asm
	setp.gt.s32 	%p51, %r125, 29;
	mov.b32 	%f298, %r131;
	add.f32 	%f299, %f297, %f298;
	selp.f32 	%f300, %f297, %f299, %p51;
	mov.b32 	%r137, %f300;
	mov.b32 	%r138, 4;
	// begin inline asm
	shfl.sync.down.b32 %r136, %r137, %r138, %r149, %r150;
	// end inline asm
	setp.gt.s32 	%p52, %r125, 27;
	mov.b32 	%f301, %r136;
	add.f32 	%f302, %f300, %f301;
	selp.f32 	%f303, %f300, %f302, %p52;
	mov.b32 	%r142, %f303;
	mov.b32 	%r143, 8;
	// begin inline asm
	shfl.sync.down.b32 %r141, %r142, %r143, %r149, %r150;
	// end inline asm
	setp.gt.s32 	%p53, %r125, 23;
	mov.b32 	%f304, %r141;
	add.f32 	%f305, %f303, %f304;
	selp.f32 	%f306, %f303, %f305, %p53;
	mov.b32 	%r147, %f306;
	mov.b32 	%r148, 16;
	// begin inline asm
	shfl.sync.down.b32 %r146, %r147, %r148, %r149, %r150;
	// end inline asm
	setp.gt.s32 	%p54, %r125, 15;
	mov.b32 	%f307, %r146;
	add.f32 	%f16, %f306, %f307;
	selp.f32 	%f343, %f306, %f16, %p54;
	setp.ne.s32 	%p55, %r125, 0;
	@%p55 bra 	$L__BB4_22;
	shr.u32 	%r151, %r2, 3;
	and.b32  	%r152, %r151, 124;
	mov.u32 	%r153, _ZZN3cub18CUB_300001_SM_10006detail6reduce28DeviceReduceSingleTileKernelINS2_10policy_hubIfyN4cuda3std3__44plusIfEEE10Policy1000EN6thrust24THRUST_300001_SM_1000_NS6detail15normal_iteratorINSD_10device_ptrIfEEEEPfyS9_ff6squareEEvT0_T1_T2_T3_T4_T6_E12temp_storage;
	add.s32 	%r154, %r153, %r152;
	st.shared.f32 	[%r154+8], %f16;
$L__BB4_22:
	bar.sync 	0;
	setp.ne.s32 	%p56, %r2, 0;
	@%p56 bra 	$L__BB4_49;
	ld.shared.f32 	%f308, [_ZZN3cub18CUB_300001_SM_10006detail6reduce28DeviceReduceSingleTileKernelINS2_10policy_hubIfyN4cuda3std3__44plusIfEEE10Policy1000EN6thrust24THRUST_300001_SM_1000_NS6detail15normal_iteratorINSD_10device_ptrIfEEEEPfyS9_ff6squareEEvT0_T1_T2_T3_T4_T6_E12temp_storage+12];
	add.f32 	%f309, %f343, %f308;
	ld.shared.f32 	%f310, [_ZZN3cub18CUB_300001_SM_10006detail6reduce28DeviceReduceSingleTileKernelINS2_10policy_hubIfyN4cuda3std3__44plusIfEEE10Policy1000EN6thrust24THRUST_300001_SM_1000_NS6detail15normal_iteratorINSD_10device_ptrIfEEEEPfyS9_ff6squareEEvT0_T1_T2_T3_T4_T6_E12temp_storage+16];
	add.f32 	%f311, %f309, %f310;
	ld.shared.f32 	%f312, [_ZZN3cub18CUB_300001_SM_10006detail6reduce28DeviceReduceSingleTileKernelINS2_10policy_hubIfyN4cuda3std3__44plusIfEEE10Policy1000EN6thrust24THRUST_300001_SM_1000_NS6detail15normal_iteratorINSD_10device_ptrIfEEEEPfyS9_ff6squareEEvT0_T1_T2_T3_T4_T6_E12temp_storage+20];
	add.f32 	%f313, %f311, %f312;
	ld.shared.f32 	%f314, [_ZZN3cub18CUB_300001_SM_10006detail6reduce28DeviceReduceSingleTileKernelINS2_10policy_hubIfyN4cuda3std3__44plusIfEEE10Policy1000EN6thrust24THRUST_300001_SM_1000_NS6detail15normal_iteratorINSD_10device_ptrIfEEEEPfyS9_ff6squareEEvT0_T1_T2_T3_T4_T6_E12temp_storage+24];
	add.f32 	%f315, %f313, %f314;
	ld.shared.f32 	%f316, [_ZZN3cub18CUB_300001_SM_10006detail6reduce28DeviceReduceSingleTileKernelINS2_10policy_hubIfyN4cuda3std3__44plusIfEEE10Policy1000EN6thrust24THRUST_300001_SM_1000_NS6detail15normal_iteratorINSD_10device_ptrIfEEEEPfyS9_ff6squareEEvT0_T1_T2_T3_T4_T6_E12temp_storage+28];
	add.f32 	%f317, %f315, %f316;
	ld.shared.f32 	%f318, [_ZZN3cub18CUB_300001_SM_10006detail6reduce28DeviceReduceSingleTileKernelINS2_10policy_hubIfyN4cuda3std3__44plusIfEEE10Policy1000EN6thrust24THRUST_300001_SM_1000_NS6detail15normal_iteratorINSD_10device_ptrIfEEEEPfyS9_ff6squareEEvT0_T1_T2_T3_T4_T6_E12temp_storage+32];
	add.f32 	%f319, %f317, %f318;
	ld.shared.f32 	%f320, [_ZZN3cub18CUB_300001_SM_10006detail6reduce28DeviceReduceSingleTileKernelINS2_10policy_hubIfyN4cuda3std3__44plusIfEEE10Policy1000EN6thrust24THRUST_300001_SM_1000_NS6detail15normal_iteratorINSD_10device_ptrIfEEEEPfyS9_ff6squareEEvT0_T1_T2_T3_T4_T6_E12temp_storage+36];
	add.f32 	%f343, %f319, %f320;
	bra.uni 	$L__BB4_49;
$L__BB4_24:
	// begin inline asm
	mov.u32 %r87, %laneid;
	// end inline asm
	and.b32  	%r113, %r2, 992;
	add.s32 	%r114, %r113, 32;
	setp.gt.u32 	%p35, %r114, %r1;
	not.b32 	%r115, %r113;
	add.s32 	%r116, %r1, %r115;
	selp.b32 	%r111, %r116, 31, %p35;
	mov.b32 	%r89, %f331;
	mov.b32 	%r90, 1;
	mov.b32 	%r112, -1;
	// begin inline asm
	shfl.sync.down.b32 %r88, %r89, %r90, %r111, %r112;
	// end inline asm
	setp.lt.s32 	%p36, %r87, %r111;
	mov.b32 	%f261, %r88;
	add.f32 	%f262, %f331, %f261;
	selp.f32 	%f263, %f262, %f331, %p36;
	mov.b32 	%r94, %f263;
	mov.b32 	%r95, 2;
	// begin inline asm
	shfl.sync.down.b32 %r93, %r94, %r95, %r111, %r112;
	// end inline asm
	add.s32 	%r117, %r87, 2;
	setp.gt.s32 	%p37, %r117, %r111;
	mov.b32 	%f264, %r93;
	add.f32 	%f265, %f263, %f264;
	selp.f32 	%f266, %f263, %f265, %p37;
	mov.b32 	%r99, %f266;
	mov.b32 	%r100, 4;
	// begin inline asm
	shfl.sync.down.b32 %r98, %r99, %r100, %r111, %r112;
	// end inline asm
	add.s32 	%r118, %r87, 4;
	setp.gt.s32 	%p38, %r118, %r111;
	mov.b32 	%f267, %r98;
	add.f32 	%f268, %f266, %f267;
	selp.f32 	%f269, %f266, %f268, %p38;
	mov.b32 	%r104, %f269;
	mov.b32 	%r105, 8;
	// begin inline asm
	shfl.sync.down.b32 %r103, %r104, %r105, %r111, %r112;
	// end inline asm
	add.s32 	%r119, %r87, 8;
	setp.gt.s32 	%p39, %r119, %r111;
	mov.b32 	%f270, %r103;
	add.f32 	%f271, %f269, %f270;
	selp.f32 	%f272, %f269, %f271, %p39;
	mov.b32 	%r109, %f272;
	mov.b32 	%r110, 16;
	// begin inline asm
	shfl.sync.down.b32 %r108, %r109, %r110, %r111, %r112;
	// end inline asm
	add.s32 	%r120, %r87, 16;
	setp.gt.s32 	%p40, %r120, %r111;
	mov.b32 	%f273, %r108;
	add.f32 	%f274, %f272, %f273;
	selp.f32 	%f343, %f272, %f274, %p40;
	setp.ne.s32 	%p41, %r87, 0;
	@%p41 bra 	$L__BB4_26;
	shr.u32 	%r121, %r2, 3;
	and.b32  	%r122, %r121, 124;
	mov.u32 	%r123, _ZZN3cub18CUB_300001_SM_10006detail6reduce28DeviceReduceSingleTileKernelINS2_10policy_hubIfyN4cuda3std3__44plusIfEEE10Policy1000EN6thrust24THRUST_300001_SM_1000_NS6detail15normal_iteratorINSD_10device_ptrIfEEEEPfyS9_ff6squareEEvT0_T1_T2_T3_T4_T6_E12temp_storage;
	add.s32 	%r124, %r123, %r122;
	st.shared.f32 	[%r124+8], %f343;
$L__BB4_26:
	bar.sync 	0;
	setp.ne.s32 	%p42, %r2, 0;
	@%p42 bra 	$L__BB4_49;
	setp.gt.u64 	%p43, %rd19, 32;
	ld.shared.f32 	%f275, [_ZZN3cub18CUB_300001_SM_10006detail6reduce28DeviceReduceSingleTileKernelINS2_10policy_hubIfyN4cuda3std3__44plusIfEEE10Policy1000EN6thrust24THRUST_300001_SM_1000_NS6detail15normal_iteratorINSD_10device_ptrIfEEEEPfyS9_ff6squareEEvT0_T1_T2_T3_T4_T6_E12temp_storage+12];
	add.f32 	%f276, %f343, %f275;
	selp.f32 	%f277, %f276, %f343, %p43;
	setp.gt.u64 	%p44, %rd19, 64;
	ld.shared.f32 	%f278, [_ZZN3cub18CUB_300001_SM_10006detail6reduce28DeviceReduceSingleTileKernelINS2_10policy_hubIfyN4cuda3std3__44plusIfEEE10Policy1000EN6thrust24THRUST_300001_SM_1000_NS6detail15normal_iteratorINSD_10device_ptrIfEEEEPfyS9_ff6squareEEvT0_T1_T2_T3_T4_T6_E12temp_storage+16];
	add.f32 	%f279, %f278, %f277;
	selp.f32 	%f280, %f279, %f277, %p44;
	setp.gt.u64 	%p45, %rd19, 96;
	ld.shared.f32 	%f281, [_ZZN3cub18CUB_300001_SM_10006detail6reduce28DeviceReduceSingleTileKernelINS2_10policy_hubIfyN4cuda3std3__44plusIfEEE10Policy1000EN6thrust24THRUST_300001_SM_1000_NS6detail15normal_iteratorINSD_10device_ptrIfEEEEPfyS9_ff6squareEEvT0_T1_T2_T3_T4_T6_E12temp_storage+20];
	add.f32 	%f282, %f281, %f280;
	selp.f32 	%f283, %f282, %f280, %p45;
	setp.gt.u64 	%p46, %rd19, 128;
	ld.shared.f32 	%f284, [_ZZN3cub18CUB_300001_SM_10006detail6reduce28DeviceReduceSingleTileKernelINS2_10policy_hubIfyN4cuda3std3__44plusIfEEE10Policy1000EN6thrust24THRUST_300001_SM_1000_NS6detail15normal_iteratorINSD_10device_ptrIfEEEEPfyS9_ff6squareEEvT0_T1_T2_T3_T4_T6_E12temp_storage+24];
	add.f32 	%f285, %f284, %f283;
	selp.f32 	%f286, %f285, %f283, %p46;
	setp.gt.u64 	%p47, %rd19, 160;
	ld.shared.f32 	%f287, [_ZZN3cub18CUB_300001_SM_10006detail6reduce28DeviceReduceSingleTileKernelINS2_10policy_hubIfyN4cuda3std3__44plusIfEEE10Policy1000EN6thrust24THRUST_300001_SM_1000_NS6detail15normal_iteratorINSD_10device_ptrIfEEEEPfyS9_ff6squareEEvT0_T1_T2_T3_T4_T6_E12temp_storage+28];
	add.f32 	%f288, %f287, %f286;
	selp.f32 	%f289, %f288, %f286, %p47;
	setp.gt.u64 	%p48, %rd19, 192;
	ld.shared.f32 	%f290, [_ZZN3cub18CUB_300001_SM_10006detail6reduce28DeviceReduceSingleTileKernelINS2_10policy_hubIfyN4cuda3std3__44plusIfEEE10Policy1000EN6thrust24THRUST_300001_SM_1000_NS6detail15normal_iteratorINSD_10device_ptrIfEEEEPfyS9_ff6squareEEvT0_T1_T2_T3_T4_T6_E12temp_storage+32];
	add.f32 	%f291, %f290, %f289;
	selp.f32 	%f292, %f291, %f289, %p48;
	setp.gt.u64 	%p49, %rd19, 224;
	ld.shared.f32 	%f293, [_ZZN3cub18CUB_300001_SM_10006detail6reduce28DeviceReduceSingleTileKernelINS2_10policy_hubIfyN4cuda3std3__44plusIfEEE10Policy1000EN6thrust24THRUST_300001_SM_1000_NS6detail15normal_iteratorINSD_10device_ptrIfEEEEPfyS9_ff6squareEEvT0_T1_T2_T3_T4_T6_E12temp_storage+36];
	add.f32 	%f294, %f293, %f292;
	selp.f32 	%f343, %f294, %f292, %p49;
	bra.uni 	$L__BB4_49;
$L__BB4_28:
	mov.u32 	%r24, %tid.x;
	cvt.u64.u32 	%rd6, %r24;
	mul.wide.u32 	%rd22, %r24, 4;
	add.s64 	%rd7, %rd2, %rd22;
	ld.global.f32 	%f43, [%rd7];
	ld.global.f32 	%f44, [%rd7+1024];
	mul.f32 	%f45, %f44, %f44;
	ld.global.f32 	%f46, [%rd7+2048];
	ld.global.f32 	%f47, [%rd7+3072];
	mul.f32 	%f48, %f47, %f47;
	ld.global.f32 	%f49, [%rd7+4096];
	ld.global.f32 	%f50, [%rd7+5120];
	mul.f32 	%f51, %f50, %f50;
	ld.global.f32 	%f52, [%rd7+6144];
	ld.global.f32 	%f53, [%rd7+7168];
	mul.f32 	%f54, %f53, %f53;
	ld.global.f32 	%f55, [%rd7+8192];
	ld.global.f32 	%f56, [%rd7+9216];
	mul.f32 	%f57, %f56, %f56;
	ld.global.f32 	%f58, [%rd7+10240];
	ld.global.f32 	%f59, [%rd7+11264];
	mul.f32 	%f60, %f59, %f59;
	ld.global.f32 	%f61, [%rd7+12288];
	ld.global.f32 	%f62, [%rd7+13312];
	mul.f32 	%f63, %f62, %f62;
	ld.global.f32 	%f64, [%rd7+14336];
	ld.global.f32 	%f65, [%rd7+15360];
	mul.f32 	%f66, %f65, %f65;
	fma.rn.f32 	%f67, %f43, %f43, %f45;
	fma.rn.f32 	%f68, %f46, %f46, %f48;
	fma.rn.f32 	%f69, %f49, %f49, %f51;
	fma.rn.f32 	%f70, %f52, %f52, %f54;
	fma.rn.f32 	%f71, %f55, %f55, %f57;
	fma.rn.f32 	%f72, %f58, %f58, %f60;
	fma.rn.f32 	%f73, %f61, %f61, %f63;
	fma.rn.f32 	%f74, %f64, %f64, %f66;
	add.f32 	%f75, %f67, %f68;
	add.f32 	%f76, %f69, %f70;
	add.f32 	%f77, %f71, %f72;
	add.f32 	%f78, %f73, %f74;
	add.f32 	%f79, %f75, %f76;
	add.f32 	%f80, %f77, %f78;
	add.f32 	%f342, %f79, %f80;
	add.s64 	%rd8, %rd19, -4096;
	setp.lt.u64 	%p3, %rd8, 4096;
	mov.b64 	%rd53, 4096;
	@%p3 bra 	$L__BB4_32;
	mov.b64 	%rd53, 4096;
$L__BB4_30:
	shl.b64 	%rd24, %rd53, 2;
	add.s64 	%rd25, %rd7, %rd24;
	ld.global.f32 	%f81, [%rd25];
	ld.global.f32 	%f82, [%rd25+1024];
	ld.global.f32 	%f83, [%rd25+2048];
	mul.f32 	%f84, %f83, %f83;
	ld.global.f32 	%f85, [%rd25+3072];
	ld.global.f32 	%f86, [%rd25+4096];
	mul.f32 	%f87, %f86, %f86;
	ld.global.f32 	%f88, [%rd25+5120];
	ld.global.f32 	%f89, [%rd25+6144];
	mul.f32 	%f90, %f89, %f89;
	ld.global.f32 	%f91, [%rd25+7168];
	ld.global.f32 	%f92, [%rd25+8192];
	mul.f32 	%f93, %f92, %f92;
	ld.global.f32 	%f94, [%rd25+9216];
	ld.global.f32 	%f95, [%rd25+10240];
	mul.f32 	%f96, %f95, %f95;
	ld.global.f32 	%f97, [%rd25+11264];
	ld.global.f32 	%f98, [%rd25+12288];
	mul.f32 	%f99, %f98, %f98;
	ld.global.f32 	%f100, [%rd25+13312];
	ld.global.f32 	%f101, [%rd25+14336];
	mul.f32 	%f102, %f101, %f101;
	ld.global.f32 	%f103, [%rd25+15360];
	fma.rn.f32 	%f104, %f81, %f81, %f342;
	fma.rn.f32 	%f105, %f82, %f82, %f84;
	fma.rn.f32 	%f106, %f85, %f85, %f87;
	fma.rn.f32 	%f107, %f88, %f88, %f90;
	fma.rn.f32 	%f108, %f91, %f91, %f93;
	fma.rn.f32 	%f109, %f94, %f94, %f96;
	fma.rn.f32 	%f110, %f97, %f97, %f99;
	fma.rn.f32 	%f111, %f100, %f100, %f102;
	add.f32 	%f112, %f104, %f105;
	add.f32 	%f113, %f106, %f107;
	add.f32 	%f114, %f108, %f109;
	add.f32 	%f115, %f110, %f111;
	add.f32 	%f116, %f112, %f113;
	add.f32 	%f117, %f114, %f115;
	add.f32 	%f118, %f116, %f117;
	fma.rn.f32 	%f342, %f103, %f103, %f118;
	sub.s64 	%rd26, %rd19, %rd53;
	setp.lt.u64 	%p4, %rd26, 4096;
	@%p4 bra 	$L__BB4_45;
	add.s64 	%rd53, %rd53, 4096;
	setp.le.u64 	%p5, %rd53, %rd8;
	@%p5 bra 	$L__BB4_30;
$L__BB4_32:
	setp.le.u64 	%p6, %rd19, %rd53;
	cvt.u32.u64 	%r42, %rd53;
	cvt.u32.u64 	%r43, %rd19;
	sub.s32 	%r44, %r43, %r42;
	setp.ge.s32 	%p7, %r24, %r44;
	or.pred  	%p8, %p6, %p7;
	@%p8 bra 	$L__BB4_45;
	not.b32 	%r47, %r24;
	add.s32 	%r48, %r47, %r43;
	sub.s32 	%r50, %r48, %r42;
	shr.u32 	%r51, %r50, 8;
	add.s32 	%r25, %r51, 1;
	and.b32  	%r26, %r25, 15;
	setp.lt.u32 	%p9, %r50, 3840;
	mov.u32 	%r167, %r24;
	@%p9 bra 	$L__BB4_36;
	and.b32  	%r52, %r25, 33554416;
	neg.s32 	%r165, %r52;
	add.s64 	%rd27, %rd53, %rd6;
	shl.b64 	%rd28, %rd27, 2;
	add.s64 	%rd29, %rd28, %rd2;
	add.s64 	%rd54, %rd29, 8192;
	mov.u32 	%r167, %r24;
$L__BB4_35:
	.pragma "nounroll";
	ld.global.f32 	%f120, [%rd54+-8192];
	fma.rn.f32 	%f121, %f120, %f120, %f342;
	ld.global.f32 	%f122, [%rd54+-7168];
	fma.rn.f32 	%f123, %f122, %f122, %f121;
	ld.global.f32 	%f124, [%rd54+-6144];
	fma.rn.f32 	%f125, %f124, %f124, %f123;
	ld.global.f32 	%f126, [%rd54+-5120];
	fma.rn.f32 	%f127, %f126, %f126, %f125;
	ld.global.f32 	%f128, [%rd54+-4096];
	fma.rn.f32 	%f129, %f128, %f128, %f127;
	ld.global.f32 	%f130, [%rd54+-3072];
	fma.rn.f32 	%f131, %f130, %f130, %f129;
	ld.global.f32 	%f132, [%rd54+-2048];
	fma.rn.f32 	%f133, %f132, %f132, %f131;
	ld.global.f32 	%f134, [%rd54+-1024];
	fma.rn.f32 	%f135, %f134, %f134, %f133;
	ld.global.f32 	%f136, [%rd54];
	fma.rn.f32 	%f137, %f136, %f136, %f135;
	ld.global.f32 	%f138, [%rd54+1024];
	fma.rn.f32 	%f139, %f138, %f138, %f137;
	ld.global.f32 	%f140, [%rd54+2048];
	fma.rn.f32 	%f141, %f140, %f140, %f139;
	ld.global.f32 	%f142, [%rd54+3072];
	fma.rn.f32 	%f143, %f142, %f142, %f141;
	ld.global.f32 	%f144, [%rd54+4096];
	fma.rn.f32 	%f145, %f144, %f144, %f143;
	ld.global.f32 	%f146, [%rd54+5120];
	fma.rn.f32 	%f147, %f146, %f146, %f145;
	ld.global.f32 	%f148, [%rd54+6144];
	fma.rn.f32 	%f149, %f148, %f148, %f147;
	ld.global.f32 	%f150, [%rd54+7168];
	fma.rn.f32 	%f342, %f150, %f150, %f149;
	add.s32 	%r167, %r167, 4096;
	add.s32 	%r165, %r165, 16;
	add.s64 	%rd54, %rd54, 16384;
	setp.ne.s32 	%p10, %r165, 0;
	@%p10 bra 	$L__BB4_35;
$L__BB4_36:
	setp.eq.s32 	%p11, %r26, 0;
	@%p11 bra 	$L__BB4_45;
	and.b32  	%r33, %r25, 7;
	setp.lt.u32 	%p12, %r26, 8;
	@%p12 bra 	$L__BB4_39;
	cvt.u64.u32 	%rd30, %r167;
	add.s64 	%rd31, %rd53, %rd30;
	shl.b64 	%rd32, %rd31, 2;
	add.s64 	%rd33, %rd2, %rd32;
	ld.global.f32 	%f152, [%rd33];
	fma.rn.f32 	%f153, %f152, %f152, %f342;
	ld.global.f32 	%f154, [%rd33+1024];
	fma.rn.f32 	%f155, %f154, %f154, %f153;
	ld.global.f32 	%f156, [%rd33+2048];
	fma.rn.f32 	%f157, %f156, %f156, %f155;
	ld.global.f32 	%f158, [%rd33+3072];
	fma.rn.f32 	%f159, %f158, %f158, %f157;
	ld.global.f32 	%f160, [%rd33+4096];
	fma.rn.f32 	%f161, %f160, %f160, %f159;
	ld.global.f32 	%f162, [%rd33+5120];
	fma.rn.f32 	%f163, %f162, %f162, %f161;
	ld.global.f32 	%f164, [%rd33+6144];
	fma.rn.f32 	%f165, %f164, %f164, %f163;
	ld.global.f32 	%f166, [%rd33+7168];
	fma.rn.f32 	%f342, %f166, %f166, %f165;
	add.s32 	%r167, %r167, 2048;
$L__BB4_39:
	setp.eq.s32 	%p13, %r33, 0;
	@%p13 bra 	$L__BB4_45;
	and.b32  	%r36, %r25, 3;
	setp.lt.u32 	%p14, %r33, 4;
	@%p14 bra 	$L__BB4_42;
	cvt.u64.u32 	%rd34, %r167;
	add.s64 	%rd35, %rd53, %rd34;
	shl.b64 	%rd36, %rd35, 2;
	add.s64 	%rd37, %rd2, %rd36;
	ld.global.f32 	%f168, [%rd37];
	fma.rn.f32 	%f169, %f168, %f168, %f342;
	ld.global.f32 	%f170, [%rd37+1024];
	fma.rn.f32 	%f171, %f170, %f170, %f169;
	ld.global.f32 	%f172, [%rd37+2048];
	fma.rn.f32 	%f173, %f172, %f172, %f171;
	ld.global.f32 	%f174, [%rd37+3072];
	fma.rn.f32 	%f342, %f174, %f174, %f173;
	add.s32 	%r167, %r167, 1024;
$L__BB4_42:
	setp.eq.s32 	%p15, %r36, 0;
	@%p15 bra 	$L__BB4_45;
	cvt.u64.u32 	%rd38, %r167;
	add.s64 	%rd39, %rd53, %rd38;
	shl.b64 	%rd40, %rd39, 2;
	add.s64 	%rd55, %rd2, %rd40;
	neg.s32 	%r170, %r36;
$L__BB4_44:
	.pragma "nounroll";
	ld.global.f32 	%f175, [%rd55];
	fma.rn.f32 	%f342, %f175, %f175, %f342;
	add.s64 	%rd55, %rd55, 1024;
	add.s32 	%r170, %r170, 1;
	setp.ne.s32 	%p16, %r170, 0;
	@%p16 bra 	$L__BB4_44;
$L__BB4_45:
	// begin inline asm
	mov.u32 %r53, %laneid;
	// end inline asm
	mov.b32 	%r55, %f342;
	mov.b32 	%r56, 1;
	mov.b32 	%r77, 31;
	mov.b32 	%r78, -1;
	// begin inline asm
	shfl.sync.down.b32 %r54, %r55, %r56, %r77, %r78;
	// end inline asm
	setp.gt.s32 	%p17, %r53, 30;
	mov.b32 	%f176, %r54;
	add.f32 	%f177, %f342, %f176;
	selp.f32 	%f178, %f342, %f177, %p17;
	mov.b32 	%r60, %f178;
	mov.b32 	%r61, 2;
	// begin inline asm
	shfl.sync.down.b32 %r59, %r60, %r61, %r77, %r78;
	// end inline asm
	setp.gt.s32 	%p18, %r53, 29;
	mov.b32 	%f179, %r59;
	add.f32 	%f180, %f178, %f179;
	selp.f32 	%f181, %f178, %f180, %p18;
	mov.b32 	%r65, %f181;
	mov.b32 	%r66, 4;
	// begin inline asm
	shfl.sync.down.b32 %r64, %r65, %r66, %r77, %r78;
	// end inline asm
	setp.gt.s32 	%p19, %r53, 27;
	mov.b32 	%f182, %r64;
	add.f32 	%f183, %f181, %f182;
	selp.f32 	%f184, %f181, %f183, %p19;
	mov.b32 	%r70, %f184;
	mov.b32 	%r71, 8;
	// begin inline asm
	shfl.sync.down.b32 %r69, %r70, %r71, %r77, %r78;
	// end inline asm
	setp.gt.s32 	%p20, %r53, 23;
	mov.b32 	%f185, %r69;
	add.f32 	%f186, %f184, %f185;
	selp.f32 	%f187, %f184, %f186, %p20;
	mov.b32 	%r75, %f187;
	mov.b32 	%r76, 16;
	// begin inline asm
	shfl.sync.down.b32 %r74, %r75, %r76, %r77, %r78;
	// end inline asm
	setp.gt.s32 	%p21, %r53, 15;
	mov.b32 	%f188, %r74;
	add.f32 	%f38, %f187, %f188;
	selp.f32 	%f343, %f187, %f38, %p21;
	setp.ne.s32 	%p22, %r53, 0;
	@%p22 bra 	$L__BB4_47;
	shr.u32 	%r79, %r24, 3;
	and.b32  	%r80, %r79, 124;
	mov.u32 	%r81, _ZZN3cub18CUB_300001_SM_10006detail6reduce28DeviceReduceSingleTileKernelINS2_10policy_hubIfyN4cuda3std3__44plusIfEEE10Policy1000EN6thrust24THRUST_300001_SM_1000_NS6detail15normal_iteratorINSD_10device_ptrIfEEEEPfyS9_ff6squareEEvT0_T1_T2_T3_T4_T6_E12temp_storage;
	add.s32 	%r82, %r81, %r80;
	st.shared.f32 	[%r82+8], %f38;
$L__BB4_47:
	bar.sync 	0;
	setp.ne.s32 	%p23, %r24, 0;
	@%p23 bra 	$L__BB4_49;
	ld.shared.f32 	%f189, [_ZZN3cub18CUB_300001_SM_10006detail6reduce28DeviceReduceSingleTileKernelINS2_10policy_hubIfyN4cuda3std3__44plusIfEEE10Policy1000EN6thrust24THRUST_300001_SM_1000_NS6detail15normal_iteratorINSD_10device_ptrIfEEEEPfyS9_ff6squareEEvT0_T1_T2_T3_T4_T6_E12temp_storage+12];
	add.f32 	%f190, %f343, %f189;
	ld.shared.f32 	%f191, [_ZZN3cub18CUB_300001_SM_10006detail6reduce28DeviceReduceSingleTileKernelINS2_10policy_hubIfyN4cuda3std3__44plusIfEEE10Policy1000EN6thrust24THRUST_300001_SM_1000_NS6detail15normal_iteratorINSD_10device_ptrIfEEEEPfyS9_ff6squareEEvT0_T1_T2_T3_T4_T6_E12temp_storage+16];
	add.f32 	%f192, %f190, %f191;
	ld.shared.f32 	%f193, [_ZZN3cub18CUB_300001_SM_10006detail6reduce28DeviceReduceSingleTileKernelINS2_10policy_hubIfyN4cuda3std3__44plusIfEEE10Policy1000EN6thrust24THRUST_300001_SM_1000_NS6detail15normal_iteratorINSD_10device_ptrIfEEEEPfyS9_ff6squareEEvT0_T1_T2_T3_T4_T6_E12temp_storage+20];
	add.f32 	%f194, %f192, %f193;
	ld.shared.f32 	%f195, [_ZZN3cub18CUB_300001_SM_10006detail6reduce28DeviceReduceSingleTileKernelINS2_10policy_hubIfyN4cuda3std3__44plusIfEEE10Policy1000EN6thrust24THRUST_300001_SM_1000_NS6detail15normal_iteratorINSD_10device_ptrIfEEEEPfyS9_ff6squareEEvT0_T1_T2_T3_T4_T6_E12temp_storage+24];
	add.f32 	%f196, %f194, %f195;
	ld.shared.f32 	%f197, [_ZZN3cub18CUB_300001_SM_10006detail6reduce28DeviceReduceSingleTileKernelINS2_10policy_hubIfyN4cuda3std3__44plusIfEEE10Policy1000EN6thrust24THRUST_300001_SM_1000_NS6detail15normal_iteratorINSD_10device_ptrIfEEEEPfyS9_ff6squareEEvT0_T1_T2_T3_T4_T6_E12temp_storage+28];
	add.f32 	%f198, %f196, %f197;
	ld.shared.f32 	%f199, [_ZZN3cub18CUB_300001_SM_10006detail6reduce28DeviceReduceSingleTileKernelINS2_10policy_hubIfyN4cuda3std3__44plusIfEEE10Policy1000EN6thrust24THRUST_300001_SM_1000_NS6detail15normal_iteratorINSD_10device_ptrIfEEEEPfyS9_ff6squareEEvT0_T1_T2_T3_T4_T6_E12temp_storage+32];
	add.f32 	%f200, %f198, %f199;
	ld.shared.f32 	%f201, [_ZZN3cub18CUB_300001_SM_10006detail6reduce28DeviceReduceSingleTileKernelINS2_10policy_hubIfyN4cuda3std3__44plusIfEEE10Policy1000EN6thrust24THRUST_300001_SM_1000_NS6detail15normal_iteratorINSD_10device_ptrIfEEEEPfyS9_ff6squareEEvT0_T1_T2_T3_T4_T6_E12temp_storage+36];
	add.f32 	%f343, %f200, %f201;
$L__BB4_49:
	mov.u32 	%r155, %tid.x;
	setp.ne.s32 	%p57, %r155, 0;
	@%p57 bra 	$L__BB4_51;
	add.f32 	%f321, %f42, %f343;
	st.global.f32 	[%rd1], %f321;
$L__BB4_51:
	ret;

}
	// .globl	_ZN3cub18CUB_300001_SM_10006detail6reduce18DeviceReduceKernelINS2_10policy_hubIfyN4cuda3std3__44plusIfEEE10Policy1000EN6thrust24THRUST_300001_SM_1000_NS6detail15normal_iteratorINSD_10device_ptrIfEEEEyS9_f6squareEEvT0_PT3_T1_NS0_13GridEvenShareISN_EET2_T4_
.visible .entry _ZN3cub18CUB_300001_SM_10006detail6reduce18DeviceReduceKernelINS2_10policy_hubIfyN4cuda3std3__44plusIfEEE10Policy1000EN6thrust24THRUST_300001_SM_1000_NS6detail15normal_iteratorINSD_10device_ptrIfEEEEyS9_f6squareEEvT0_PT3_T1_NS0_13GridEvenShareISN_EET2_T4_(
	.param .align 8 .b8 _ZN3cub18CUB_300001_SM_10006detail6reduce18DeviceReduceKernelINS2_10policy_hubIfyN4cuda3std3__44plusIfEEE10Policy1000EN6thrust24THRUST_300001_SM_1000_NS6detail15normal_iteratorINSD_10device_ptrIfEEEEyS9_f6squareEEvT0_PT3_T1_NS0_13GridEvenShareISN_EET2_T4__param_0[8],
	.param .u64 .ptr .align 1 _ZN3cub18CUB_300001_SM_10006detail6reduce18DeviceReduceKernelINS2_10policy_hubIfyN4cuda3std3__44plusIfEEE10Policy1000EN6thrust24THRUST_300001_SM_1000_NS6detail15normal_iteratorINSD_10device_ptrIfEEEEyS9_f6squareEEvT0_PT3_T1_NS0_13GridEvenShareISN_EET2_T4__param_1,
	.param .u64 _ZN3cub18CUB_300001_SM_10006detail6reduce18DeviceReduceKernelINS2_10policy_hubIfyN4cuda3std3__44plusIfEEE10Policy1000EN6thrust24THRUST_300001_SM_1000_NS6detail15normal_iteratorINSD_10device_ptrIfEEEEyS9_f6squareEEvT0_PT3_T1_NS0_13GridEvenShareISN_EET2_T4__param_2,
	.param .align 8 .b8 _ZN3cub18CUB_300001_SM_10006detail6reduce18DeviceReduceKernelINS2_10policy_hubIfyN4cuda3std3__44plusIfEEE10Policy1000EN6thrust24THRUST_300001_SM_1000_NS6detail15normal_iteratorINSD_10device_ptrIfEEEEyS9_f6squareEEvT0_PT3_T1_NS0_13GridEvenShareISN_EET2_T4__param_3[72],
	.param .align 1 .b8 _ZN3cub18CUB_300001_SM_10006detail6reduce18DeviceReduceKernelINS2_10policy_hubIfyN4cuda3std3__44plusIfEEE10Policy1000EN6thrust24THRUST_300001_SM_1000_NS6detail15normal_iteratorINSD_10device_ptrIfEEEEyS9_f6squareEEvT0_PT3_T1_NS0_13GridEvenShareISN_EET2_T4__param_4[1],
	.param .align 1 .b8 _ZN3cub18CUB_300001_SM_10006detail6reduce18DeviceReduceKernelINS2_10policy_hubIfyN4cuda3std3__44plusIfEEE10Policy1000EN6thrust24THRUST_300001_SM_1000_NS6detail15normal_iteratorINSD_10device_ptrIfEEEEyS9_f6squareEEvT0_PT3_T1_NS0_13GridEvenShareISN_EET2_T4__param_5[1]
)
.maxntid 256
{
	.reg .pred 	%p<57>;
	.reg .b16 	%rs<4>;
	.reg .b32 	%r<205>;
	.reg .b32 	%f<340>;
	.reg .b64 	%rd<74>;
	// demoted variable
	.shared .align 4 .b8 _ZZN3cub18CUB_300001_SM_10006detail6reduce18DeviceReduceKernelINS2_10policy_hubIfyN4cuda3std3__44plusIfEEE10Policy1000EN6thrust24THRUST_300001_SM_1000_NS6detail15normal_iteratorINSD_10device_ptrIfEEEEyS9_f6squareEEvT0_PT3_T1_NS0_13GridEvenShareISN_EET2_T4_E12temp_storage[44];
	ld.param.u64 	%rd1, [_ZN3cub18CUB_300001_SM_10006detail6reduce18DeviceReduceKernelINS2_10policy_hubIfyN4cuda3std3__44plusIfEEE10Policy1000EN6thrust24THRUST_300001_SM_1000_NS6detail15normal_iteratorINSD_10device_ptrIfEEEEyS9_f6squareEEvT0_PT3_T1_NS0_13GridEvenShareISN_EET2_T4__param_3+32];
	ld.param.u32 	%r1, [_ZN3cub18CUB_300001_SM_10006detail6reduce18DeviceReduceKernelINS2_10policy_hubIfyN4cuda3std3__44plusIfEEE10Policy1000EN6thrust24THRUST_300001_SM_1000_NS6detail15normal_iteratorINSD_10device_ptrIfEEEEyS9_f6squareEEvT0_PT3_T1_NS0_13GridEvenShareISN_EET2_T4__param_3+40];
	ld.param.u64 	%rd25, [_ZN3cub18CUB_300001_SM_10006detail6reduce18DeviceReduceKernelINS2_10policy_hubIfyN4cuda3std3__44plusIfEEE10Policy1000EN6thrust24THRUST_300001_SM_1000_NS6detail15normal_iteratorINSD_10device_ptrIfEEEEyS9_f6squareEEvT0_PT3_T1_NS0_13GridEvenShareISN_EET2_T4__param_0];
	ld.param.u64 	%rd24, [_ZN3cub18CUB_300001_SM_10006detail6reduce18DeviceReduceKernelINS2_10policy_hubIfyN4cuda3std3__44plusIfEEE10Policy1000EN6thrust24THRUST_300001_SM_1000_NS6detail15normal_iteratorINSD_10device_ptrIfEEEEyS9_f6squareEEvT0_PT3_T1_NS0_13GridEvenShareISN_EET2_T4__param_1];
	cvta.to.global.u64 	%rd2, %rd25;
	mov.u32 	%r2, %ctaid.x;
	shl.b32 	%r50, %r1, 12;
	cvt.s64.s32 	%rd3, %r50;
	shl.b32 	%r51, %r2, 12;
	cvt.u64.u32 	%rd4, %r51;
	sub.s64 	%rd5, %rd1, %rd4;
	setp.gt.u64 	%p1, %rd5, 4095;
	@%p1 bra 	$L__BB5_25;
	cvt.u32.u64 	%r111, %rd4;
	cvt.u32.u64 	%r3, %rd1;
	sub.s32 	%r4, %r3, %r111;
	mov.u32 	%r5, %tid.x;
	setp.ge.s32 	%p23, %r5, %r4;
	mov.f32 	%f328, 0f00000000;
	mov.u32 	%r192, %r5;
	@%p23 bra 	$L__BB5_3;
	add.s32 	%r113, %r111, %r5;
	mul.wide.u32 	%rd48, %r113, 4;
	add.s64 	%rd49, %rd2, %rd48;
	ld.global.f32 	%f201, [%rd49];
	mul.f32 	%f328, %f201, %f201;
	add.s32 	%r192, %r5, 256;
$L__BB5_3:
	setp.ge.s32 	%p24, %r192, %r4;
	@%p24 bra 	$L__BB5_16;
	not.b32 	%r115, %r192;
	add.s32 	%r116, %r115, %r3;
	sub.s32 	%r117, %r116, %r111;
	shr.u32 	%r118, %r117, 8;
	add.s32 	%r8, %r118, 1;
	and.b32  	%r9, %r8, 15;
	setp.lt.u32 	%p25, %r117, 3840;
	@%p25 bra 	$L__BB5_7;
	and.b32  	%r119, %r8, 33554416;
	neg.s32 	%r190, %r119;
	mul.wide.u32 	%rd50, %r2, 16384;
	mul.wide.u32 	%rd51, %r192, 4;
	or.b64  	%rd52, %rd50, %rd51;
	add.s64 	%rd53, %rd52, %rd2;
	add.s64 	%rd68, %rd53, 8192;
$L__BB5_6:
	.pragma "nounroll";
	ld.global.f32 	%f203, [%rd68+-8192];
	fma.rn.f32 	%f204, %f203, %f203, %f328;
	ld.global.f32 	%f205, [%rd68+-7168];
	fma.rn.f32 	%f206, %f205, %f205, %f204;
	ld.global.f32 	%f207, [%rd68+-6144];
	fma.rn.f32 	%f208, %f207, %f207, %f206;
	ld.global.f32 	%f209, [%rd68+-5120];
	fma.rn.f32 	%f210, %f209, %f209, %f208;
	ld.global.f32 	%f211, [%rd68+-4096];
	fma.rn.f32 	%f212, %f211, %f211, %f210;
	ld.global.f32 	%f213, [%rd68+-3072];
	fma.rn.f32 	%f214, %f213, %f213, %f212;
	ld.global.f32 	%f215, [%rd68+-2048];
	fma.rn.f32 	%f216, %f215, %f215, %f214;
	ld.global.f32 	%f217, [%rd68+-1024];
	fma.rn.f32 	%f218, %f217, %f217, %f216;
	ld.global.f32 	%f219, [%rd68];
	fma.rn.f32 	%f220, %f219, %f219, %f218;
	ld.global.f32 	%f221, [%rd68+1024];
	fma.rn.f32 	%f222, %f221, %f221, %f220;
	ld.global.f32 	%f223, [%rd68+2048];
	fma.rn.f32 	%f224, %f223, %f223, %f222;
	ld.global.f32 	%f225, [%rd68+3072];
	fma.rn.f32 	%f226, %f225, %f225, %f224;
	ld.global.f32 	%f227, [%rd68+4096];
	fma.rn.f32 	%f228, %f227, %f227, %f226;
	ld.global.f32 	%f229, [%rd68+5120];
	fma.rn.f32 	%f230, %f229, %f229, %f228;
	ld.global.f32 	%f231, [%rd68+6144];
	fma.rn.f32 	%f232, %f231, %f231, %f230;
	ld.global.f32 	%f233, [%rd68+7168];
	fma.rn.f32 	%f328, %f233, %f233, %f232;
	add.s32 	%r192, %r192, 4096;
	add.s32 	%r190, %r190, 16;
	add.s64 	%rd68, %rd68, 16384;
	setp.ne.s32 	%p26, %r190, 0;
	@%p26 bra 	$L__BB5_6;
$L__BB5_7:
	setp.eq.s32 	%p27, %r9, 0;
	@%p27 bra 	$L__BB5_16;
	and.b32  	%r16, %r8, 7;
	setp.lt.u32 	%p28, %r9, 8;
	@%p28 bra 	$L__BB5_10;
	cvt.s64.s32 	%rd54, %r192;
	add.s64 	%rd55, %rd54, %rd4;
	shl.b64 	%rd56, %rd55, 2;
	add.s64 	%rd57, %rd2, %rd56;
	ld.global.f32 	%f235, [%rd57];
	fma.rn.f32 	%f236, %f235, %f235, %f328;
	ld.global.f32 	%f237, [%rd57+1024];
	fma.rn.f32 	%f238, %f237, %f237, %f236;
	ld.global.f32 	%f239, [%rd57+2048];
	fma.rn.f32 	%f240, %f239, %f239, %f238;
	ld.global.f32 	%f241, [%rd57+3072];
	fma.rn.f32 	%f242, %f241, %f241, %f240;
	ld.global.f32 	%f243, [%rd57+4096];
	fma.rn.f32 	%f244, %f243, %f243, %f242;
	ld.global.f32 	%f245, [%rd57+5120];
	fma.rn.f32 	%f246, %f245, %f245, %f244;
	ld.global.f32 	%f247, [%rd57+6144];
	fma.rn.f32 	%f248, %f247, %f247, %f246;
	ld.global.f32 	%f249, [%rd57+7168];
	fma.rn.f32 	%f328, %f249, %f249, %f248;
	add.s32 	%r192, %r192, 2048;
$L__BB5_10:
	setp.eq.s32 	%p29, %r16, 0;
	@%p29 bra 	$L__BB5_16;
	and.b32  	%r19, %r8, 3;
	setp.lt.u32 	%p30, %r16, 4;
	@%p30 bra 	$L__BB5_13;
	cvt.s64.s32 	%rd58, %r192;
	add.s64 	%rd59, %rd58, %rd4;
	shl.b64 	%rd60, %rd59, 2;
	add.s64 	%rd61, %rd2, %rd60;
	ld.global.f32 	%f251, [%rd61];
	fma.rn.f32 	%f252, %f251, %f251, %f328;
	ld.global.f32 	%f253, [%rd61+1024];
	fma.rn.f32 	%f254, %f253, %f253, %f252;
	ld.global.f32 	%f255, [%rd61+2048];
	fma.rn.f32 	%f256, %f255, %f255, %f254;
	ld.global.f32 	%f257, [%rd61+3072];
	fma.rn.f32 	%f328, %f257, %f257, %f256;
	add.s32 	%r192, %r192, 1024;
$L__BB5_13:
	setp.eq.s32 	%p31, %r19, 0;
	@%p31 bra 	$L__BB5_16;
	mul.wide.u32 	%rd62, %r2, 16384;
	add.s64 	%rd9, %rd2, %rd62;
	neg.s32 	%r195, %r19;
$L__BB5_15:
	.pragma "nounroll";
	mul.wide.s32 	%rd63, %r192, 4;
	add.s64 	%rd64, %rd9, %rd63;
	ld.global.f32 	%f258, [%rd64];
	fma.rn.f32 	%f328, %f258, %f258, %f328;
	add.s32 	%r192, %r192, 256;
	add.s32 	%r195, %r195, 1;
	setp.ne.s32 	%p32, %r195, 0;
	@%p32 bra 	$L__BB5_15;
$L__BB5_16:
	setp.lt.s32 	%p33, %r4, 256;
	@%p33 bra 	$L__BB5_21;
	// begin inline asm
	mov.u32 %r158, %laneid;
	// end inline asm
	mov.b32 	%r160, %f328;
	mov.b32 	%r161, 1;
	mov.b32 	%r182, 31;
	mov.b32 	%r183, -1;
	// begin inline asm
	shfl.sync.down.b32 %r159, %r160, %r161, %r182, %r183;
	// end inline asm
	setp.gt.s32 	%p49, %r158, 30;
	mov.b32 	%f293, %r159;
	add.f32 	%f294, %f328, %f293;
	selp.f32 	%f295, %f328, %f294, %p49;
	mov.b32 	%r165, %f295;
	mov.b32 	%r166, 2;
	// begin inline asm
	shfl.sync.down.b32 %r164, %r165, %r166, %r182, %r183;
	// end inline asm
	setp.gt.s32 	%p50, %r158, 29;
	mov.b32 	%f296, %r164;
	add.f32 	%f297, %f295, %f296;
	selp.f32 	%f298, %f295, %f297, %p50;
	mov.b32 	%r170, %f298;
	mov.b32 	%r171, 4;
	// begin inline asm
	shfl.sync.down.b32 %r169, %r170, %r171, %r182, %r183;
	// end inline asm
	setp.gt.s32 	%p51, %r158, 27;
	mov.b32 	%f299, %r169;
	add.f32 	%f300, %f298, %f299;
	selp.f32 	%f301, %f298, %f300, %p51;
	mov.b32 	%r175, %f301;
	mov.b32 	%r176, 8;
	// begin inline asm
	shfl.sync.down.b32 %r174, %r175, %r176, %r182, %r183;
	// end inline asm
	setp.gt.s32 	%p52, %r158, 23;
	mov.b32 	%f302, %r174;
	add.f32 	%f303, %f301, %f302;
	selp.f32 	%f304, %f301, %f303, %p52;
	mov.b32 	%r180, %f304;
	mov.b32 	%r181, 16;
	// begin inline asm
	shfl.sync.down.b32 %r179, %r180, %r181, %r182, %r183;
	// end inline asm
	setp.gt.s32 	%p53, %r158, 15;
	mov.b32 	%f305, %r179;
	add.f32 	%f16, %f304, %f305;
	selp.f32 	%f339, %f304, %f16, %p53;
	setp.ne.s32 	%p54, %r158, 0;
	@%p54 bra 	$L__BB5_19;
	shr.u32 	%r184, %r5, 3;
	and.b32  	%r185, %r184, 124;
	mov.u32 	%r186, _ZZN3cub18CUB_300001_SM_10006detail6reduce18DeviceReduceKernelINS2_10policy_hubIfyN4cuda3std3__44plusIfEEE10Policy1000EN6thrust24THRUST_300001_SM_1000_NS6detail15normal_iteratorINSD_10device_ptrIfEEEEyS9_f6squareEEvT0_PT3_T1_NS0_13GridEvenShareISN_EET2_T4_E12temp_storage;
	add.s32 	%r187, %r186, %r185;
	st.shared.f32 	[%r187+8], %f16;
$L__BB5_19:
	bar.sync 	0;
	setp.ne.s32 	%p55, %r5, 0;
	@%p55 bra 	$L__BB5_46;
	ld.shared.f32 	%f306, [_ZZN3cub18CUB_300001_SM_10006detail6reduce18DeviceReduceKernelINS2_10policy_hubIfyN4cuda3std3__44plusIfEEE10Policy1000EN6thrust24THRUST_300001_SM_1000_NS6detail15normal_iteratorINSD_10device_ptrIfEEEEyS9_f6squareEEvT0_PT3_T1_NS0_13GridEvenShareISN_EET2_T4_E12temp_storage+12];
	add.f32 	%f307, %f339, %f306;
	ld.shared.f32 	%f308, [_ZZN3cub18CUB_300001_SM_10006detail6reduce18DeviceReduceKernelINS2_10policy_hubIfyN4cuda3std3__44plusIfEEE10Policy1000EN6thrust24THRUST_300001_SM_1000_NS6detail15normal_iteratorINSD_10device_ptrIfEEEEyS9_f6squareEEvT0_PT3_T1_NS0_13GridEvenShareISN_EET2_T4_E12temp_storage+16];
	add.f32 	%f309, %f307, %f308;
	ld.shared.f32 	%f310, [_ZZN3cub18CUB_300001_SM_10006detail6reduce18DeviceReduceKernelINS2_10policy_hubIfyN4cuda3std3__44plusIfEEE10Policy1000EN6thrust24THRUST_300001_SM_1000_NS6detail15normal_iteratorINSD_10device_ptrIfEEEEyS9_f6squareEEvT0_PT3_T1_NS0_13GridEvenShareISN_EET2_T4_E12temp_storage+20];
	add.f32 	%f311, %f309, %f310;
	ld.shared.f32 	%f312, [_ZZN3cub18CUB_300001_SM_10006detail6reduce18DeviceReduceKernelINS2_10policy_hubIfyN4cuda3std3__44plusIfEEE10Policy1000EN6thrust24THRUST_300001_SM_1000_NS6detail15normal_iteratorINSD_10device_ptrIfEEEEyS9_f6squareEEvT0_PT3_T1_NS0_13GridEvenShareISN_EET2_T4_E12temp_storage+24];
	add.f32 	%f313, %f311, %f312;
	ld.shared.f32 	%f314, [_ZZN3cub18CUB_300001_SM_10006detail6reduce18DeviceReduceKernelINS2_10policy_hubIfyN4cuda3std3__44plusIfEEE10Policy1000EN6thrust24THRUST_300001_SM_1000_NS6detail15normal_iteratorINSD_10device_ptrIfEEEEyS9_f6squareEEvT0_PT3_T1_NS0_13GridEvenShareISN_EET2_T4_E12temp_storage+28];
	add.f32 	%f315, %f313, %f314;
	ld.shared.f32 	%f316, [_ZZN3cub18CUB_300001_SM_10006detail6reduce18DeviceReduceKernelINS2_10policy_hubIfyN4cuda3std3__44plusIfEEE10Policy1000EN6thrust24THRUST_300001_SM_1000_NS6detail15normal_iteratorINSD_10device_ptrIfEEEEyS9_f6squareEEvT0_PT3_T1_NS0_13GridEvenShareISN_EET2_T4_E12temp_storage+32];
	add.f32 	%f317, %f315, %f316;
	ld.shared.f32 	%f318, [_ZZN3cub18CUB_300001_SM_10006detail6reduce18DeviceReduceKernelINS2_10policy_hubIfyN4cuda3std3__44plusIfEEE10Policy1000EN6thrust24THRUST_300001_SM_1000_NS6detail15normal_iteratorINSD_10device_ptrIfEEEEyS9_f6squareEEvT0_PT3_T1_NS0_13GridEvenShareISN_EET2_T4_E12temp_storage+36];
	add.f32 	%f339, %f317, %f318;
	bra.uni 	$L__BB5_46;
$L__BB5_21:
	// begin inline asm
	mov.u32 %r120, %laneid;
	// end inline asm
	and.b32  	%r146, %r5, 992;
	add.s32 	%r147, %r146, 32;
	setp.gt.s32 	%p34, %r147, %r4;
	not.b32 	%r148, %r146;
	add.s32 	%r149, %r4, %r148;
	selp.b32 	%r144, %r149, 31, %p34;
	mov.b32 	%r122, %f328;
	mov.b32 	%r123, 1;
	mov.b32 	%r145, -1;
	// begin inline asm
	shfl.sync.down.b32 %r121, %r122, %r123, %r144, %r145;
	// end inline asm
	setp.lt.s32 	%p35, %r120, %r144;
	mov.b32 	%f259, %r121;
	add.f32 	%f260, %f328, %f259;
	selp.f32 	%f261, %f260, %f328, %p35;
	mov.b32 	%r127, %f261;
	mov.b32 	%r128, 2;
	// begin inline asm
	shfl.sync.down.b32 %r126, %r127, %r128, %r144, %r145;
	// end inline asm
	add.s32 	%r150, %r120, 2;
	setp.gt.s32 	%p36, %r150, %r144;
	mov.b32 	%f262, %r126;
	add.f32 	%f263, %f261, %f262;
	selp.f32 	%f264, %f261, %f263, %p36;
	mov.b32 	%r132, %f264;
	mov.b32 	%r133, 4;
	// begin inline asm
	shfl.sync.down.b32 %r131, %r132, %r133, %r144, %r145;
	// end inline asm
	add.s32 	%r151, %r120, 4;
	setp.gt.s32 	%p37, %r151, %r144;
	mov.b32 	%f265, %r131;
	add.f32 	%f266, %f264, %f265;
	selp.f32 	%f267, %f264, %f266, %p37;
	mov.b32 	%r137, %f267;
	mov.b32 	%r138, 8;
	// begin inline asm
	shfl.sync.down.b32 %r136, %r137, %r138, %r144, %r145;
	// end inline asm
	add.s32 	%r152, %r120, 8;
	setp.gt.s32 	%p38, %r152, %r144;
	mov.b32 	%f268, %r136;
	add.f32 	%f269, %f267, %f268;
	selp.f32 	%f270, %f267, %f269, %p38;
	mov.b32 	%r142, %f270;
	mov.b32 	%r143, 16;
	// begin inline asm
	shfl.sync.down.b32 %r141, %r142, %r143, %r144, %r145;
	// end inline asm
	add.s32 	%r153, %r120, 16;
	setp.gt.s32 	%p39, %r153, %r144;
	mov.b32 	%f271, %r141;
	add.f32 	%f272, %f270, %f271;
	selp.f32 	%f339, %f270, %f272, %p39;
	setp.ne.s32 	%p40, %r120, 0;
	@%p40 bra 	$L__BB5_23;
	shr.u32 	%r154, %r5, 3;
	and.b32  	%r155, %r154, 124;
	mov.u32 	%r156, _ZZN3cub18CUB_300001_SM_10006detail6reduce18DeviceReduceKernelINS2_10policy_hubIfyN4cuda3std3__44plusIfEEE10Policy1000EN6thrust24THRUST_300001_SM_1000_NS6detail15normal_iteratorINSD_10device_ptrIfEEEEyS9_f6squareEEvT0_PT3_T1_NS0_13GridEvenShareISN_EET2_T4_E12temp_storage;
	add.s32 	%r157, %r156, %r155;
	st.shared.f32 	[%r157+8], %f339;
$L__BB5_23:
	bar.sync 	0;
	setp.ne.s32 	%p41, %r5, 0;
	@%p41 bra 	$L__BB5_46;
	setp.gt.s32 	%p42, %r4, 32;
	ld.shared.f32 	%f273, [_ZZN3cub18CUB_300001_SM_10006detail6reduce18DeviceReduceKernelINS2_10policy_hubIfyN4cuda3std3__44plusIfEEE10Policy1000EN6thrust24THRUST_300001_SM_1000_NS6detail15normal_iteratorINSD_10device_ptrIfEEEEyS9_f6squareEEvT0_PT3_T1_NS0_13GridEvenShareISN_EET2_T4_E12temp_storage+12];
	add.f32 	%f274, %f339, %f273;
	selp.f32 	%f275, %f274, %f339, %p42;
	setp.gt.s32 	%p43, %r4, 64;
	ld.shared.f32 	%f276, [_ZZN3cub18CUB_300001_SM_10006detail6reduce18DeviceReduceKernelINS2_10policy_hubIfyN4cuda3std3__44plusIfEEE10Policy1000EN6thrust24THRUST_300001_SM_1000_NS6detail15normal_iteratorINSD_10device_ptrIfEEEEyS9_f6squareEEvT0_PT3_T1_NS0_13GridEvenShareISN_EET2_T4_E12temp_storage+16];
	add.f32 	%f277, %f276, %f275;
	selp.f32 	%f278, %f277, %f275, %p43;
	setp.gt.s32 	%p44, %r4, 96;
	ld.shared.f32 	%f279, [_ZZN3cub18CUB_300001_SM_10006detail6reduce18DeviceReduceKernelINS2_10policy_hubIfyN4cuda3std3__44plusIfEEE10Policy1000EN6thrust24THRUST_300001_SM_1000_NS6detail15normal_iteratorINSD_10device_ptrIfEEEEyS9_f6squareEEvT0_PT3_T1_NS0_13GridEvenShareISN_EET2_T4_E12temp_storage+20];
	add.f32 	%f280, %f279, %f278;
	selp.f32 	%f281, %f280, %f278, %p44;
	setp.gt.s32 	%p45, %r4, 128;
	ld.shared.f32 	%f282, [_ZZN3cub18CUB_300001_SM_10006detail6reduce18DeviceReduceKernelINS2_10policy_hubIfyN4cuda3std3__44plusIfEEE10Policy1000EN6thrust24THRUST_300001_SM_1000_NS6detail15normal_iteratorINSD_10device_ptrIfEEEEyS9_f6squareEEvT0_PT3_T1_NS0_13GridEvenShareISN_EET2_T4_E12temp_storage+24];
	add.f32 	%f283, %f282, %f281;
	selp.f32 	%f284, %f283, %f281, %p45;
	setp.gt.s32 	%p46, %r4, 160;
	ld.shared.f32 	%f285, [_ZZN3cub18CUB_300001_SM_10006detail6reduce18DeviceReduceKernelINS2_10policy_hubIfyN4cuda3std3__44plusIfEEE10Policy1000EN6thrust24THRUST_300001_SM_1000_NS6detail15normal_iteratorINSD_10device_ptrIfEEEEyS9_f6squareEEvT0_PT3_T1_NS0_13GridEvenShareISN_EET2_T4_E12temp_storage+28];
	add.f32 	%f286, %f285, %f284;
	selp.f32 	%f287, %f286, %f284, %p46;
	setp.gt.s32 	%p47, %r4, 192;
	ld.shared.f32 	%f288, [_ZZN3cub18CUB_300001_SM_10006detail6reduce18DeviceReduceKernelINS2_10policy_hubIfyN4cuda3std3__44plusIfEEE10Policy1000EN6thrust24THRUST_300001_SM_1000_NS6detail15normal_iteratorINSD_10device_ptrIfEEEEyS9_f6squareEEvT0_PT3_T1_NS0_13GridEvenShareISN_EET2_T4_E12temp_storage+32];
	add.f32 	%f289, %f288, %f287;
	selp.f32 	%f290, %f289, %f287, %p47;
	setp.gt.s32 	%p48, %r4, 224;
	ld.shared.f32 	%f291, [_ZZN3cub18CUB_300001_SM_10006detail6reduce18DeviceReduceKernelINS2_10policy_hubIfyN4cuda3std3__44plusIfEEE10Policy1000EN6thrust24THRUST_300001_SM_1000_NS6detail15normal_iteratorINSD_10device_ptrIfEEEEyS9_f6squareEEvT0_PT3_T1_NS0_13GridEvenShareISN_EET2_T4_E12temp_storage+36];
	add.f32 	%f292, %f291, %f290;
	selp.f32 	%f339, %f292, %f290, %p48;
	bra.uni 	$L__BB5_46;
$L__BB5_25:
	cvt.u32.u64 	%r52, %rd4;
	mov.u32 	%r27, %tid.x;
	add.s32 	%r53, %r27, %r52;
	mul.wide.u32 	%rd26, %r53, 4;
	add.s64 	%rd27, %rd2, %rd26;
	ld.global.f32 	%f41, [%rd27];
	ld.global.f32 	%f42, [%rd27+1024];
	mul.f32 	%f43, %f42, %f42;
	ld.global.f32 	%f44, [%rd27+2048];
	ld.global.f32 	%f45, [%rd27+3072];
	mul.f32 	%f46, %f45, %f45;
	ld.global.f32 	%f47, [%rd27+4096];
	ld.global.f32 	%f48, [%rd27+5120];
	mul.f32 	%f49, %f48, %f48;
	ld.global.f32 	%f50, [%rd27+6144];
	ld.global.f32 	%f51, [%rd27+7168];
	mul.f32 	%f52, %f51, %f51;
	ld.global.f32 	%f53, [%rd27+8192];
	ld.global.f32 	%f54, [%rd27+9216];
	mul.f32 	%f55, %f54, %f54;
	ld.global.f32 	%f56, [%rd27+10240];
	ld.global.f32 	%f57, [%rd27+11264];
	mul.f32 	%f58, %f57, %f57;
	ld.global.f32 	%f59, [%rd27+12288];
	ld.global.f32 	%f60, [%rd27+13312];
	mul.f32 	%f61, %f60, %f60;
	ld.global.f32 	%f62, [%rd27+14336];
	ld.global.f32 	%f63, [%rd27+15360];
	mul.f32 	%f64, %f63, %f63;
	fma.rn.f32 	%f65, %f41, %f41, %f43;
	fma.rn.f32 	%f66, %f44, %f44, %f46;
	fma.rn.f32 	%f67, %f47, %f47, %f49;
	fma.rn.f32 	%f68, %f50, %f50, %f52;
	fma.rn.f32 	%f69, %f53, %f53, %f55;
	fma.rn.f32 	%f70, %f56, %f56, %f58;
	fma.rn.f32 	%f71, %f59, %f59, %f61;
	fma.rn.f32 	%f72, %f62, %f62, %f64;
	add.f32 	%f73, %f65, %f66;
	add.f32 	%f74, %f67, %f68;
	add.f32 	%f75, %f69, %f70;
	add.f32 	%f76, %f71, %f72;
	add.f32 	%f77, %f73, %f74;
	add.f32 	%f78, %f75, %f76;
	add.f32 	%f338, %f77, %f78;
	setp.lt.u64 	%p2, %rd5, %rd3;
	@%p2 bra 	$L__BB5_42;
	cvt.u32.u64 	%r55, %rd3;
	cvt.u64.u32 	%rd10, %r27;
	add.s64 	%rd70, %rd4, %rd3;
	cvt.u32.u64 	%r28, %rd1;
	not.b32 	%r57, %r27;
	add.s32 	%r58, %r57, %r28;
	sub.s32 	%r59, %r58, %r55;
	sub.s32 	%r197, %r59, %r52;
	add.s64 	%rd28, %rd70, %rd10;
	shl.b64 	%rd29, %rd28, 2;
	add.s64 	%rd30, %rd29, %rd2;
	add.s64 	%rd69, %rd30, 8192;
	mov.b32 	%r198, 0;
	mov.u64 	%rd71, %rd4;
$L__BB5_27:
	add.s64 	%rd71, %rd71, %rd3;
	add.s64 	%rd31, %rd1, -4096;
	setp.gt.u64 	%p3, %rd71, %rd31;
	@%p3 bra 	$L__BB5_29;
	cvt.u32.u64 	%r60, %rd3;
	add.s64 	%rd32, %rd71, %rd10;
	shl.b64 	%rd33, %rd32, 2;
	add.s64 	%rd34, %rd2, %rd33;
	ld.global.f32 	%f79, [%rd34];
	ld.global.f32 	%f80, [%rd34+1024];
	ld.global.f32 	%f81, [%rd34+2048];
	mul.f32 	%f82, %f81, %f81;
	ld.global.f32 	%f83, [%rd34+3072];
	ld.global.f32 	%f84, [%rd34+4096];
	mul.f32 	%f85, %f84, %f84;
	ld.global.f32 	%f86, [%rd34+5120];
	ld.global.f32 	%f87, [%rd34+6144];
	mul.f32 	%f88, %f87, %f87;
	ld.global.f32 	%f89, [%rd34+7168];
	ld.global.f32 	%f90, [%rd34+8192];
	mul.f32 	%f91, %f90, %f90;
	ld.global.f32 	%f92, [%rd34+9216];
	ld.global.f32 	%f93, [%rd34+10240];
	mul.f32 	%f94, %f93, %f93;
	ld.global.f32 	%f95, [%rd34+11264];
	ld.global.f32 	%f96, [%rd34+12288];
	mul.f32 	%f97, %f96, %f96;
	ld.global.f32 	%f98, [%rd34+13312];
	ld.global.f32 	%f99, [%rd34+14336];
	mul.f32 	%f100, %f99, %f99;
	ld.global.f32 	%f101, [%rd34+15360];
	fma.rn.f32 	%f102, %f79, %f79, %f338;
	fma.rn.f32 	%f103, %f80, %f80, %f82;
	fma.rn.f32 	%f104, %f83, %f83, %f85;
	fma.rn.f32 	%f105, %f86, %f86, %f88;
	fma.rn.f32 	%f106, %f89, %f89, %f91;
	fma.rn.f32 	%f107, %f92, %f92, %f94;
	fma.rn.f32 	%f108, %f95, %f95, %f97;
	fma.rn.f32 	%f109, %f98, %f98, %f100;
	add.f32 	%f110, %f102, %f103;
	add.f32 	%f111, %f104, %f105;
	add.f32 	%f112, %f106, %f107;
	add.f32 	%f113, %f108, %f109;
	add.f32 	%f114, %f110, %f111;
	add.f32 	%f115, %f112, %f113;
	add.f32 	%f116, %f114, %f115;
	fma.rn.f32 	%f338, %f101, %f101, %f116;
	sub.s64 	%rd35, %rd1, %rd71;
	setp.lt.u64 	%p4, %rd35, %rd3;
	add.s32 	%r198, %r198, 1;
	add.s64 	%rd70, %rd70, %rd3;
	sub.s32 	%r197, %r197, %r60;
	shl.b64 	%rd36, %rd3, 2;
	add.s64 	%rd69, %rd69, %rd36;
	@%p4 bra 	$L__BB5_42;
	bra.uni 	$L__BB5_27;
$L__BB5_29:
	setp.le.u64 	%p5, %rd1, %rd71;
	cvt.u32.u64 	%r61, %rd71;
	cvt.u32.u64 	%r62, %rd1;
	sub.s32 	%r63, %r62, %r61;
	setp.ge.s32 	%p6, %r27, %r63;
	or.pred  	%p7, %p5, %p6;
	@%p7 bra 	$L__BB5_42;
	cvt.u32.u64 	%r65, %rd3;
	cvt.u32.u64 	%r66, %rd4;
	not.b32 	%r67, %r27;
	add.s32 	%r68, %r67, %r28;
	add.s32 	%r69, %r65, %r66;
	sub.s32 	%r70, %r68, %r69;
	mul.lo.s32 	%r71, %r1, %r198;
	shl.b32 	%r72, %r71, 12;
	sub.s32 	%r73, %r70, %r72;
	shr.u32 	%r74, %r73, 8;
	add.s32 	%r34, %r74, 1;
	and.b32  	%r35, %r34, 15;
	setp.lt.u32 	%p8, %r73, 3840;
	mov.u32 	%r201, %r27;
	@%p8 bra 	$L__BB5_33;
	shr.u32 	%r75, %r197, 8;
	add.s32 	%r76, %r75, 1;
	and.b32  	%r77, %r76, 33554416;
	neg.s32 	%r199, %r77;
	mov.u32 	%r201, %r27;
$L__BB5_32:
	.pragma "nounroll";
	ld.global.f32 	%f118, [%rd69+-8192];
	fma.rn.f32 	%f119, %f118, %f118, %f338;
	ld.global.f32 	%f120, [%rd69+-7168];
	fma.rn.f32 	%f121, %f120, %f120, %f119;
	ld.global.f32 	%f122, [%rd69+-6144];
	fma.rn.f32 	%f123, %f122, %f122, %f121;
	ld.global.f32 	%f124, [%rd69+-5120];
	fma.rn.f32 	%f125, %f124, %f124, %f123;
	ld.global.f32 	%f126, [%rd69+-4096];
	fma.rn.f32 	%f127, %f126, %f126, %f125;
	ld.global.f32 	%f128, [%rd69+-3072];
	fma.rn.f32 	%f129, %f128, %f128, %f127;
	ld.global.f32 	%f130, [%rd69+-2048];
	fma.rn.f32 	%f131, %f130, %f130, %f129;
	ld.global.f32 	%f132, [%rd69+-1024];
	fma.rn.f32 	%f133, %f132, %f132, %f131;
	ld.global.f32 	%f134, [%rd69];
	fma.rn.f32 	%f135, %f134, %f134, %f133;
	ld.global.f32 	%f136, [%rd69+1024];
	fma.rn.f32 	%f137, %f136, %f136, %f135;
	ld.global.f32 	%f138, [%rd69+2048];
	fma.rn.f32 	%f139, %f138, %f138, %f137;
	ld.global.f32 	%f140, [%rd69+3072];
	fma.rn.f32 	%f141, %f140, %f140, %f139;
	ld.global.f32 	%f142, [%rd69+4096];
	fma.rn.f32 	%f143, %f142, %f142, %f141;
	ld.global.f32 	%f144, [%rd69+5120];
	fma.rn.f32 	%f145, %f144, %f144, %f143;
	ld.global.f32 	%f146, [%rd69+6144];
	fma.rn.f32 	%f147, %f146, %f146, %f145;
	ld.global.f32 	%f148, [%rd69+7168];
	fma.rn.f32 	%f338, %f148, %f148, %f147;
	add.s32 	%r201, %r201, 4096;
	add.s32 	%r199, %r199, 16;
	add.s64 	%rd69, %rd69, 16384;
	setp.ne.s32 	%p9, %r199, 0;
	@%p9 bra 	$L__BB5_32;
$L__BB5_33:
	setp.eq.s32 	%p10, %r35, 0;
	@%p10 bra 	$L__BB5_42;
	and.b32  	%r42, %r34, 7;
	setp.lt.u32 	%p11, %r35, 8;
	@%p11 bra 	$L__BB5_36;
	cvt.u64.u32 	%rd37, %r201;
	add.s64 	%rd38, %rd71, %rd37;
	shl.b64 	%rd39, %rd38, 2;
	add.s64 	%rd40, %rd2, %rd39;
	ld.global.f32 	%f150, [%rd40];
	fma.rn.f32 	%f151, %f150, %f150, %f338;
	ld.global.f32 	%f152, [%rd40+1024];
	fma.rn.f32 	%f153, %f152, %f152, %f151;
	ld.global.f32 	%f154, [%rd40+2048];
	fma.rn.f32 	%f155, %f154, %f154, %f153;
	ld.global.f32 	%f156, [%rd40+3072];
	fma.rn.f32 	%f157, %f156, %f156, %f155;
	ld.global.f32 	%f158, [%rd40+4096];
	fma.rn.f32 	%f159, %f158, %f158, %f157;
	ld.global.f32 	%f160, [%rd40+5120];
	fma.rn.f32 	%f161, %f160, %f160, %f159;
	ld.global.f32 	%f162, [%rd40+6144];
	fma.rn.f32 	%f163, %f162, %f162, %f161;
	ld.global.f32 	%f164, [%rd40+7168];
	fma.rn.f32 	%f338, %f164, %f164, %f163;
	add.s32 	%r201, %r201, 2048;
$L__BB5_36:
	setp.eq.s32 	%p12, %r42, 0;
	@%p12 bra 	$L__BB5_42;
	setp.lt.u32 	%p13, %r42, 4;
	@%p13 bra 	$L__BB5_39;
	cvt.u64.u32 	%rd41, %r201;
	add.s64 	%rd42, %rd71, %rd41;
	shl.b64 	%rd43, %rd42, 2;
	add.s64 	%rd44, %rd2, %rd43;
	ld.global.f32 	%f166, [%rd44];
	fma.rn.f32 	%f167, %f166, %f166, %f338;
	ld.global.f32 	%f168, [%rd44+1024];
	fma.rn.f32 	%f169, %f168, %f168, %f167;
	ld.global.f32 	%f170, [%rd44+2048];
	fma.rn.f32 	%f171, %f170, %f170, %f169;
	ld.global.f32 	%f172, [%rd44+3072];
	fma.rn.f32 	%f338, %f172, %f172, %f171;
	add.s32 	%r201, %r201, 1024;
$L__BB5_39:
	and.b32  	%r78, %r34, 3;
	setp.eq.s32 	%p14, %r78, 0;
	@%p14 bra 	$L__BB5_42;
	cvt.u64.u32 	%rd45, %r201;
	add.s64 	%rd46, %rd45, %rd70;
	shl.b64 	%rd47, %rd46, 2;
	add.s64 	%rd73, %rd2, %rd47;
	cvt.u16.u32 	%rs1, %r197;
	shr.u16 	%rs2, %rs1, 8;
	add.s16 	%rs3, %rs2, 1;
	cvt.u32.u16 	%r79, %rs3;
	and.b32  	%r80, %r79, 3;
	neg.s32 	%r204, %r80;
$L__BB5_41:
	.pragma "nounroll";
	ld.global.f32 	%f173, [%rd73];
	fma.rn.f32 	%f338, %f173, %f173, %f338;
	add.s64 	%rd73, %rd73, 1024;
	add.s32 	%r204, %r204, 1;
	setp.ne.s32 	%p15, %r204, 0;
	@%p15 bra 	$L__BB5_41;
$L__BB5_42:
	// begin inline asm
	mov.u32 %r81, %laneid;
	// end inline asm
	mov.b32 	%r83, %f338;
	mov.b32 	%r84, 1;
	mov.b32 	%r105, 31;
	mov.b32 	%r106, -1;
	// begin inline asm
	shfl.sync.down.b32 %r82, %r83, %r84, %r105, %r106;
	// end inline asm
	setp.gt.s32 	%p16, %r81, 30;
	mov.b32 	%f174, %r82;
	add.f32 	%f175, %f338, %f174;
	selp.f32 	%f176, %f338, %f175, %p16;
	mov.b32 	%r88, %f176;
	mov.b32 	%r89, 2;
	// begin inline asm
	shfl.sync.down.b32 %r87, %r88, %r89, %r105, %r106;
	// end inline asm
	setp.gt.s32 	%p17, %r81, 29;
	mov.b32 	%f177, %r87;
	add.f32 	%f178, %f176, %f177;
	selp.f32 	%f179, %f176, %f178, %p17;
	mov.b32 	%r93, %f179;
	mov.b32 	%r94, 4;
	// begin inline asm
	shfl.sync.down.b32 %r92, %r93, %r94, %r105, %r106;
	// end inline asm
	setp.gt.s32 	%p18, %r81, 27;
	mov.b32 	%f180, %r92;
	add.f32 	%f181, %f179, %f180;
	selp.f32 	%f182, %f179, %f181, %p18;
	mov.b32 	%r98, %f182;
	mov.b32 	%r99, 8;
	// begin inline asm
	shfl.sync.down.b32 %r97, %r98, %r99, %r105, %r106;
	// end inline asm
	setp.gt.s32 	%p19, %r81, 23;
	mov.b32 	%f183, %r97;
	add.f32 	%f184, %f182, %f183;
	selp.f32 	%f185, %f182, %f184, %p19;
	mov.b32 	%r103, %f185;
	mov.b32 	%r104, 16;
	// begin inline asm
	shfl.sync.down.b32 %r102, %r103, %r104, %r105, %r106;
	// end inline asm
	setp.gt.s32 	%p20, %r81, 15;
	mov.b32 	%f186, %r102;
	add.f32 	%f37, %f185, %f186;
	selp.f32 	%f339, %f185, %f37, %p20;
	setp.ne.s32 	%p21, %r81, 0;
	@%p21 bra 	$L__BB5_44;
	shr.u32 	%r107, %r27, 3;
	and.b32  	%r108, %r107, 124;
	mov.u32 	%r109, _ZZN3cub18CUB_300001_SM_10006detail6reduce18DeviceReduceKernelINS2_10policy_hubIfyN4cuda3std3__44plusIfEEE10Policy1000EN6thrust24THRUST_300001_SM_1000_NS6detail15normal_iteratorINSD_10device_ptrIfEEEEyS9_f6squareEEvT0_PT3_T1_NS0_13GridEvenShareISN_EET2_T4_E12temp_storage;
	add.s32 	%r110, %r109, %r108;
	st.shared.f32 	[%r110+8], %f37;
$L__BB5_44:
	bar.sync 	0;
	setp.ne.s32 	%p22, %r27, 0;
	@%p22 bra 	$L__BB5_46;
	ld.shared.f32 	%f187, [_ZZN3cub18CUB_300001_SM_10006detail6reduce18DeviceReduceKernelINS2_10policy_hubIfyN4cuda3std3__44plusIfEEE10Policy1000EN6thrust24THRUST_300001_SM_1000_NS6detail15normal_iteratorINSD_10device_ptrIfEEEEyS9_f6squareEEvT0_PT3_T1_NS0_13GridEvenShareISN_EET2_T4_E12temp_storage+12];
	add.f32 	%f188, %f339, %f187;
	ld.shared.f32 	%f189, [_ZZN3cub18CUB_300001_SM_10006detail6reduce18DeviceReduceKernelINS2_10policy_hubIfyN4cuda3std3__44plusIfEEE10Policy1000EN6thrust24THRUST_300001_SM_1000_NS6detail15normal_iteratorINSD_10device_ptrIfEEEEyS9_f6squareEEvT0_PT3_T1_NS0_13GridEvenShareISN_EET2_T4_E12temp_storage+16];
	add.f32 	%f190, %f188, %f189;
	ld.shared.f32 	%f191, [_ZZN3cub18CUB_300001_SM_10006detail6reduce18DeviceReduceKernelINS2_10policy_hubIfyN4cuda3std3__44plusIfEEE10Policy1000EN6thrust24THRUST_300001_SM_1000_NS6detail15normal_iteratorINSD_10device_ptrIfEEEEyS9_f6squareEEvT0_PT3_T1_NS0_13GridEvenShareISN_EET2_T4_E12temp_storage+20];
	add.f32 	%f192, %f190, %f191;
	ld.shared.f32 	%f193, [_ZZN3cub18CUB_300001_SM_10006detail6reduce18DeviceReduceKernelINS2_10policy_hubIfyN4cuda3std3__44plusIfEEE10Policy1000EN6thrust24THRUST_300001_SM_1000_NS6detail15normal_iteratorINSD_10device_ptrIfEEEEyS9_f6squareEEvT0_PT3_T1_NS0_13GridEvenShareISN_EET2_T4_E12temp_storage+24];
	add.f32 	%f194, %f192, %f193;
	ld.shared.f32 	%f195, [_ZZN3cub18CUB_300001_SM_10006detail6reduce18DeviceReduceKernelINS2_10policy_hubIfyN4cuda3std3__44plusIfEEE10Policy1000EN6thrust24THRUST_300001_SM_1000_NS6detail15normal_iteratorINSD_10device_ptrIfEEEEyS9_f6squareEEvT0_PT3_T1_NS0_13GridEvenShareISN_EET2_T4_E12temp_storage+28];
	add.f32 	%f196, %f194, %f195;
	ld.shared.f32 	%f197, [_ZZN3cub18CUB_300001_SM_10006detail6reduce18DeviceReduceKernelINS2_10policy_hubIfyN4cuda3std3__44plusIfEEE10Policy1000EN6thrust24THRUST_300001_SM_1000_NS6detail15normal_iteratorINSD_10device_ptrIfEEEEyS9_f6squareEEvT0_PT3_T1_NS0_13GridEvenShareISN_EET2_T4_E12temp_storage+32];
	add.f32 	%f198, %f196, %f197;
	ld.shared.f32 	%f199, [_ZZN3cub18CUB_300001_SM_10006detail6reduce18DeviceReduceKernelINS2_10policy_hubIfyN4cuda3std3__44plusIfEEE10Policy1000EN6thrust24THRUST_300001_SM_1000_NS6detail15normal_iteratorINSD_10device_ptrIfEEEEyS9_f6squareEEvT0_PT3_T1_NS0_13GridEvenShareISN_EET2_T4_E12temp_storage+36];
	add.f32 	%f339, %f198, %f199;
$L__BB5_46:
	mov.u32 	%r188, %tid.x;
	setp.ne.s32 	%p56, %r188, 0;
	@%p56 bra 	$L__BB5_48;
	cvta.to.global.u64 	%rd65, %rd24;
	mul.wide.u32 	%rd66, %r2, 4;
	add.s64 	%rd67, %rd65, %rd66;
	st.global.f32 	[%rd67], %f339;
$L__BB5_48:
	ret;

}
	// .globl	_ZN3cub18CUB_300001_SM_10006detail6reduce28DeviceReduceSingleTileKernelINS2_10policy_hubIfyN4cuda3std3__44plusIfEEE10Policy1000EPfSC_iS9_ffNS7_10__identityEEEvT0_T1_T2_T3_T4_T6_
.visible .entry _ZN3cub18CUB_300001_SM_10006detail6reduce28DeviceReduceSingleTileKernelINS2_10policy_hubIfyN4cuda3std3__44plusIfEEE10Policy1000EPfSC_iS9_ffNS7_10__identityEEEvT0_T1_T2_T3_T4_T6_(
	.param .u64 .ptr .align 1 _ZN3cub18CUB_300001_SM_10006detail6reduce28DeviceReduceSingleTileKernelINS2_10policy_hubIfyN4cuda3std3__44plusIfEEE10Policy1000EPfSC_iS9_ffNS7_10__identityEEEvT0_T1_T2_T3_T4_T6__param_0,
	.param .u64 .ptr .align 1 _ZN3cub18CUB_300001_SM_10006detail6reduce28DeviceReduceSingleTileKernelINS2_10policy_hubIfyN4cuda3std3__44plusIfEEE10Policy1000EPfSC_iS9_ffNS7_10__identityEEEvT0_T1_T2_T3_T4_T6__param_1,
	.param .u32 _ZN3cub18CUB_300001_SM_10006detail6reduce28DeviceReduceSingleTileKernelINS2_10policy_hubIfyN4cuda3std3__44plusIfEEE10Policy1000EPfSC_iS9_ffNS7_10__identityEEEvT0_T1_T2_T3_T4_T6__param_2,
	.param .align 1 .b8 _ZN3cub18CUB_300001_SM_10006detail6reduce28DeviceReduceSingleTileKernelINS2_10policy_hubIfyN4cuda3std3__44plusIfEEE10Policy1000EPfSC_iS9_ffNS7_10__identityEEEvT0_T1_T2_T3_T4_T6__param_3[1],
	.param .f32 _ZN3cub18CUB_300001_SM_10006detail6reduce28DeviceReduceSingleTileKernelINS2_10policy_hubIfyN4cuda3std3__44plusIfEEE10Policy1000EPfSC_iS9_ffNS7_10__identityEEEvT0_T1_T2_T3_T4_T6__param_4,
	.param .align 1 .b8 _ZN3cub18CUB_300001_SM_10006detail6reduce28DeviceReduceSingleTileKernelINS2_10policy_hubIfyN4cuda3std3__44plusIfEEE10Policy1000EPfSC_iS9_ffNS7_10__identityEEEvT0_T1_T2_T3_T4_T6__param_5[1]
)
.maxntid 256
.minnctapersm 1
{
	.reg .pred 	%p<97>;
	.reg .b32 	%r<407>;
	.reg .b32 	%f<419>;
	.reg .b64 	%rd<125>;
	// demoted variable
	.shared .align 4 .b8 _ZZN3cub18CUB_300001_SM_10006detail6reduce28DeviceReduceSingleTileKernelINS2_10policy_hubIfyN4cuda3std3__44plusIfEEE10Policy1000EPfSC_iS9_ffNS7_10__identityEEEvT0_T1_T2_T3_T4_T6_E12temp_storage[44];
	ld.param.u64 	%rd16, [_ZN3cub18CUB_300001_SM_10006detail6reduce28DeviceReduceSingleTileKernelINS2_10policy_hubIfyN4cuda3std3__44plusIfEEE10Policy1000EPfSC_iS9_ffNS7_10__identityEEEvT0_T1_T2_T3_T4_T6__param_0];
	ld.param.u64 	%rd17, [_ZN3cub18CUB_300001_SM_10006detail6reduce28DeviceReduceSingleTileKernelINS2_10policy_hubIfyN4cuda3std3__44plusIfEEE10Policy1000EPfSC_iS9_ffNS7_10__identityEEEvT0_T1_T2_T3_T4_T6__param_1];
	ld.param.u32 	%r67, [_ZN3cub18CUB_300001_SM_10006detail6reduce28DeviceReduceSingleTileKernelINS2_10policy_hubIfyN4cuda3std3__44plusIfEEE10Policy1000EPfSC_iS9_ffNS7_10__identityEEEvT0_T1_T2_T3_T4_T6__param_2];
	ld.param.f32 	%f58, [_ZN3cub18CUB_300001_SM_10006detail6reduce28DeviceReduceSingleTileKernelINS2_10policy_hubIfyN4cuda3std3__44plusIfEEE10Policy1000EPfSC_iS9_ffNS7_10__identityEEEvT0_T1_T2_T3_T4_T6__param_4];
	cvta.to.global.u64 	%rd1, %rd17;
	setp.ne.s32 	%p1, %r67, 0;
	@%p1 bra 	$L__BB6_3;
	mov.u32 	%r380, %tid.x;
	setp.ne.s32 	%p96, %r380, 0;
	@%p96 bra 	$L__BB6_74;
	st.global.f32 	[%rd1], %f58;
	bra.uni 	$L__BB6_74;
$L__BB6_3:
	and.b64  	%rd18, %rd16, 15;
	setp.ne.s64 	%p2, %rd18, 0;
	@%p2 bra 	$L__BB6_38;
	setp.gt.s32 	%p49, %r67, 4095;
	@%p49 bra 	$L__BB6_22;
	mov.u32 	%r1, %tid.x;
	setp.ge.s32 	%p66, %r1, %r67;
	mov.f32 	%f397, 0f00000000;
	mov.u32 	%r384, %r1;
	@%p66 bra 	$L__BB6_7;
	mul.wide.u32 	%rd113, %r1, 4;
	add.s64 	%rd112, %rd16, %rd113;
	// begin inline asm
	ld.global.nc.u32 %r300, [%rd112];
	// end inline asm
	mov.b32 	%f397, %r300;
	add.s32 	%r384, %r1, 256;
$L__BB6_7:
	setp.ge.s32 	%p67, %r384, %r67;
	@%p67 bra 	$L__BB6_13;
	not.b32 	%r301, %r384;
	add.s32 	%r4, %r67, %r301;
	and.b32  	%r302, %r4, 768;
	setp.eq.s32 	%p68, %r302, 768;
	@%p68 bra 	$L__BB6_11;
	mul.wide.u32 	%rd114, %r384, 4;
	add.s64 	%rd121, %rd16, %rd114;
	shr.u32 	%r303, %r4, 8;
	add.s32 	%r304, %r303, 1;
	and.b32  	%r305, %r304, 3;
	neg.s32 	%r382, %r305;
$L__BB6_10:
	.pragma "nounroll";
	// begin inline asm
	ld.global.nc.u32 %r306, [%rd121];
	// end inline asm
	mov.b32 	%f323, %r306;
	add.f32 	%f397, %f397, %f323;
	add.s32 	%r384, %r384, 256;
	add.s64 	%rd121, %rd121, 1024;
	add.s32 	%r382, %r382, 1;
	setp.ne.s32 	%p69, %r382, 0;
	@%p69 bra 	$L__BB6_10;
$L__BB6_11:
	setp.lt.u32 	%p70, %r4, 768;
	@%p70 bra 	$L__BB6_13;
$L__BB6_12:
	mul.wide.s32 	%rd120, %r384, 4;
	add.s64 	%rd116, %rd16, %rd120;
	// begin inline asm
	ld.global.nc.u32 %r307, [%rd116];
	// end inline asm
	mov.b32 	%f324, %r307;
	add.f32 	%f325, %f397, %f324;
	add.s64 	%rd117, %rd116, 1024;
	// begin inline asm
	ld.global.nc.u32 %r308, [%rd117];
	// end inline asm
	mov.b32 	%f326, %r308;
	add.f32 	%f327, %f325, %f326;
	add.s64 	%rd118, %rd116, 2048;
	// begin inline asm
	ld.global.nc.u32 %r309, [%rd118];
	// end inline asm
	mov.b32 	%f328, %r309;
	add.f32 	%f329, %f327, %f328;
	add.s64 	%rd119, %rd116, 3072;
	// begin inline asm
	ld.global.nc.u32 %r310, [%rd119];
	// end inline asm
	mov.b32 	%f330, %r310;
	add.f32 	%f397, %f329, %f330;
	add.s32 	%r384, %r384, 1024;
	setp.lt.s32 	%p71, %r384, %r67;
	@%p71 bra 	$L__BB6_12;
$L__BB6_13:
	setp.lt.s32 	%p72, %r67, 256;
	@%p72 bra 	$L__BB6_18;
	// begin inline asm
	mov.u32 %r349, %laneid;
	// end inline asm
	mov.b32 	%r351, %f397;
	mov.b32 	%r352, 1;
	mov.b32 	%r373, 31;
	mov.b32 	%r374, -1;
	// begin inline asm
	shfl.sync.down.b32 %r350, %r351, %r352, %r373, %r374;
	// end inline asm
	setp.gt.s32 	%p88, %r349, 30;
	mov.b32 	%f365, %r350;
	add.f32 	%f366, %f397, %f365;
	selp.f32 	%f367, %f397, %f366, %p88;
	mov.b32 	%r356, %f367;
	mov.b32 	%r357, 2;
	// begin inline asm
	shfl.sync.down.b32 %r355, %r356, %r357, %r373, %r374;
	// end inline asm
	setp.gt.s32 	%p89, %r349, 29;
	mov.b32 	%f368, %r355;
	add.f32 	%f369, %f367, %f368;
	selp.f32 	%f370, %f367, %f369, %p89;
	mov.b32 	%r361, %f370;
	mov.b32 	%r362, 4;
	// begin inline asm
	shfl.sync.down.b32 %r360, %r361, %r362, %r373, %r374;
	// end inline asm
	setp.gt.s32 	%p90, %r349, 27;
	mov.b32 	%f371, %r360;
	add.f32 	%f372, %f370, %f371;
	selp.f32 	%f373, %f370, %f372, %p90;
	mov.b32 	%r366, %f373;
	mov.b32 	%r367, 8;
	// begin inline asm
	shfl.sync.down.b32 %r365, %r366, %r367, %r373, %r374;
	// end inline asm
	setp.gt.s32 	%p91, %r349, 23;
	mov.b32 	%f374, %r365;
	add.f32 	%f375, %f373, %f374;
	selp.f32 	%f376, %f373, %f375, %p91;
	mov.b32 	%r371, %f376;
	mov.b32 	%r372, 16;
	// begin inline asm
	shfl.sync.down.b32 %r370, %r371, %r372, %r373, %r374;
	// end inline asm
	setp.gt.s32 	%p92, %r349, 15;
	mov.b32 	%f377, %r370;
	add.f32 	%f10, %f376, %f377;
	selp.f32 	%f418, %f376, %f10, %p92;
	setp.ne.s32 	%p93, %r349, 0;
	@%p93 bra 	$L__BB6_16;
	shr.u32 	%r375, %r1, 3;
	and.b32  	%r376, %r375, 124;
	mov.u32 	%r377, _ZZN3cub18CUB_300001_SM_10006detail6reduce28DeviceReduceSingleTileKernelINS2_10policy_hubIfyN4cuda3std3__44plusIfEEE10Policy1000EPfSC_iS9_ffNS7_10__identityEEEvT0_T1_T2_T3_T4_T6_E12temp_storage;
	add.s32 	%r378, %r377, %r376;
	st.shared.f32 	[%r378+8], %f10;
$L__BB6_16:
	bar.sync 	0;
	setp.ne.s32 	%p94, %r1, 0;
	@%p94 bra 	$L__BB6_72;
	ld.shared.f32 	%f378, [_ZZN3cub18CUB_300001_SM_10006detail6reduce28DeviceReduceSingleTileKernelINS2_10policy_hubIfyN4cuda3std3__44plusIfEEE10Policy1000EPfSC_iS9_ffNS7_10__identityEEEvT0_T1_T2_T3_T4_T6_E12temp_storage+12];
	add.f32 	%f379, %f418, %f378;
	ld.shared.f32 	%f380, [_ZZN3cub18CUB_300001_SM_10006detail6reduce28DeviceReduceSingleTileKernelINS2_10policy_hubIfyN4cuda3std3__44plusIfEEE10Policy1000EPfSC_iS9_ffNS7_10__identityEEEvT0_T1_T2_T3_T4_T6_E12temp_storage+16];
	add.f32 	%f381, %f379, %f380;
	ld.shared.f32 	%f382, [_ZZN3cub18CUB_300001_SM_10006detail6reduce28DeviceReduceSingleTileKernelINS2_10policy_hubIfyN4cuda3std3__44plusIfEEE10Policy1000EPfSC_iS9_ffNS7_10__identityEEEvT0_T1_T2_T3_T4_T6_E12temp_storage+20];
	add.f32 	%f383, %f381, %f382;
	ld.shared.f32 	%f384, [_ZZN3cub18CUB_300001_SM_10006detail6reduce28DeviceReduceSingleTileKernelINS2_10policy_hubIfyN4cuda3std3__44plusIfEEE10Policy1000EPfSC_iS9_ffNS7_10__identityEEEvT0_T1_T2_T3_T4_T6_E12temp_storage+24];
	add.f32 	%f385, %f383, %f384;
	ld.shared.f32 	%f386, [_ZZN3cub18CUB_300001_SM_10006detail6reduce28DeviceReduceSingleTileKernelINS2_10policy_hubIfyN4cuda3std3__44plusIfEEE10Policy1000EPfSC_iS9_ffNS7_10__identityEEEvT0_T1_T2_T3_T4_T6_E12temp_storage+28];
	add.f32 	%f387, %f385, %f386;
	ld.shared.f32 	%f388, [_ZZN3cub18CUB_300001_SM_10006detail6reduce28DeviceReduceSingleTileKernelINS2_10policy_hubIfyN4cuda3std3__44plusIfEEE10Policy1000EPfSC_iS9_ffNS7_10__identityEEEvT0_T1_T2_T3_T4_T6_E12temp_storage+32];
	add.f32 	%f389, %f387, %f388;
	ld.shared.f32 	%f390, [_ZZN3cub18CUB_300001_SM_10006detail6reduce28DeviceReduceSingleTileKernelINS2_10policy_hubIfyN4cuda3std3__44plusIfEEE10Policy1000EPfSC_iS9_ffNS7_10__identityEEEvT0_T1_T2_T3_T4_T6_E12temp_storage+36];
	add.f32 	%f418, %f389, %f390;
	bra.uni 	$L__BB6_72;
$L__BB6_18:
	// begin inline asm
	mov.u32 %r311, %laneid;
	// end inline asm
	and.b32  	%r337, %r1, 992;
	add.s32 	%r338, %r337, 32;
	setp.gt.s32 	%p73, %r338, %r67;
	not.b32 	%r339, %r337;
	add.s32 	%r340, %r67, %r339;
	selp.b32 	%r335, %r340, 31, %p73;
	mov.b32 	%r313, %f397;
	mov.b32 	%r314, 1;
	mov.b32 	%r336, -1;
	// begin inline asm
	shfl.sync.down.b32 %r312, %r313, %r314, %r335, %r336;
	// end inline asm
	setp.lt.s32 	%p74, %r311, %r335;
	mov.b32 	%f331, %r312;
	add.f32 	%f332, %f397, %f331;
	selp.f32 	%f333, %f332, %f397, %p74;
	mov.b32 	%r318, %f333;
	mov.b32 	%r319, 2;
	// begin inline asm
	shfl.sync.down.b32 %r317, %r318, %r319, %r335, %r336;
	// end inline asm
	add.s32 	%r341, %r311, 2;
	setp.gt.s32 	%p75, %r341, %r335;
	mov.b32 	%f334, %r317;
	add.f32 	%f335, %f333, %f334;
	selp.f32 	%f336, %f333, %f335, %p75;
	mov.b32 	%r323, %f336;
	mov.b32 	%r324, 4;
	// begin inline asm
	shfl.sync.down.b32 %r322, %r323, %r324, %r335, %r336;
	// end inline asm
	add.s32 	%r342, %r311, 4;
	setp.gt.s32 	%p76, %r342, %r335;
	mov.b32 	%f337, %r322;
	add.f32 	%f338, %f336, %f337;
	selp.f32 	%f339, %f336, %f338, %p76;
	mov.b32 	%r328, %f339;
	mov.b32 	%r329, 8;
	// begin inline asm
	shfl.sync.down.b32 %r327, %r328, %r329, %r335, %r336;
	// end inline asm
	add.s32 	%r343, %r311, 8;
	setp.gt.s32 	%p77, %r343, %r335;
	mov.b32 	%f340, %r327;
	add.f32 	%f341, %f339, %f340;
	selp.f32 	%f342, %f339, %f341, %p77;
	mov.b32 	%r333, %f342;
	mov.b32 	%r334, 16;
	// begin inline asm
	shfl.sync.down.b32 %r332, %r333, %r334, %r335, %r336;
	// end inline asm
	add.s32 	%r344, %r311, 16;
	setp.gt.s32 	%p78, %r344, %r335;
	mov.b32 	%f343, %r332;
	add.f32 	%f344, %f342, %f343;
	selp.f32 	%f418, %f342, %f344, %p78;
	setp.ne.s32 	%p79, %r311, 0;
	@%p79 bra 	$L__BB6_20;
	shr.u32 	%r345, %r1, 3;
	and.b32  	%r346, %r345, 124;
	mov.u32 	%r347, _ZZN3cub18CUB_300001_SM_10006detail6reduce28DeviceReduceSingleTileKernelINS2_10policy_hubIfyN4cuda3std3__44plusIfEEE10Policy1000EPfSC_iS9_ffNS7_10__identityEEEvT0_T1_T2_T3_T4_T6_E12temp_storage;
	add.s32 	%r348, %r347, %r346;
	st.shared.f32 	[%r348+8], %f418;
$L__BB6_20:
	bar.sync 	0;
	setp.ne.s32 	%p80, %r1, 0;
	@%p80 bra 	$L__BB6_72;
	setp.gt.s32 	%p81, %r67, 32;
	ld.shared.f32 	%f345, [_ZZN3cub18CUB_300001_SM_10006detail6reduce28DeviceReduceSingleTileKernelINS2_10policy_hubIfyN4cuda3std3__44plusIfEEE10Policy1000EPfSC_iS9_ffNS7_10__identityEEEvT0_T1_T2_T3_T4_T6_E12temp_storage+12];
	add.f32 	%f346, %f418, %f345;
	selp.f32 	%f347, %f346, %f418, %p81;
	setp.gt.s32 	%p82, %r67, 64;
	ld.shared.f32 	%f348, [_ZZN3cub18CUB_300001_SM_10006detail6reduce28DeviceReduceSingleTileKernelINS2_10policy_hubIfyN4cuda3std3__44plusIfEEE10Policy1000EPfSC_iS9_ffNS7_10__identityEEEvT0_T1_T2_T3_T4_T6_E12temp_storage+16];
	add.f32 	%f349, %f348, %f347;
	selp.f32 	%f350, %f349, %f347, %p82;
	setp.gt.s32 	%p83, %r67, 96;
	ld.shared.f32 	%f351, [_ZZN3cub18CUB_300001_SM_10006detail6reduce28DeviceReduceSingleTileKernelINS2_10policy_hubIfyN4cuda3std3__44plusIfEEE10Policy1000EPfSC_iS9_ffNS7_10__identityEEEvT0_T1_T2_T3_T4_T6_E12temp_storage+20];
	add.f32 	%f352, %f351, %f350;
	selp.f32 	%f353, %f352, %f350, %p83;
	setp.gt.s32 	%p84, %r67, 128;
	ld.shared.f32 	%f354, [_ZZN3cub18CUB_300001_SM_10006detail6reduce28DeviceReduceSingleTileKernelINS2_10policy_hubIfyN4cuda3std3__44plusIfEEE10Policy1000EPfSC_iS9_ffNS7_10__identityEEEvT0_T1_T2_T3_T4_T6_E12temp_storage+24];
	add.f32 	%f355, %f354, %f353;
	selp.f32 	%f356, %f355, %f353, %p84;
	setp.gt.s32 	%p85, %r67, 160;
	ld.shared.f32 	%f357, [_ZZN3cub18CUB_300001_SM_10006detail6reduce28DeviceReduceSingleTileKernelINS2_10policy_hubIfyN4cuda3std3__44plusIfEEE10Policy1000EPfSC_iS9_ffNS7_10__identityEEEvT0_T1_T2_T3_T4_T6_E12temp_storage+28];
	add.f32 	%f358, %f357, %f356;
	selp.f32 	%f359, %f358, %f356, %p85;
	setp.gt.s32 	%p86, %r67, 192;
	ld.shared.f32 	%f360, [_ZZN3cub18CUB_300001_SM_10006detail6reduce28DeviceReduceSingleTileKernelINS2_10policy_hubIfyN4cuda3std3__44plusIfEEE10Policy1000EPfSC_iS9_ffNS7_10__identityEEEvT0_T1_T2_T3_T4_T6_E12temp_storage+32];
	add.f32 	%f361, %f360, %f359;
	selp.f32 	%f362, %f361, %f359, %p86;
	setp.gt.s32 	%p87, %r67, 224;
	ld.shared.f32 	%f363, [_ZZN3cub18CUB_300001_SM_10006detail6reduce28DeviceReduceSingleTileKernelINS2_10policy_hubIfyN4cuda3std3__44plusIfEEE10Policy1000EPfSC_iS9_ffNS7_10__identityEEEvT0_T1_T2_T3_T4_T6_E12temp_storage+36];
	add.f32 	%f364, %f363, %f362;
	selp.f32 	%f418, %f364, %f362, %p87;
	bra.uni 	$L__BB6_72;
$L__BB6_22:
	mov.u32 	%r13, %tid.x;
	shl.b32 	%r224, %r13, 2;
	mul.wide.u32 	%rd86, %r224, 4;
	add.s64 	%rd76, %rd16, %rd86;
	// begin inline asm
	ld.global.nc.v2.u64 {%rd74, %rd75}, [%rd76];
	// end inline asm
	mov.b64 	{%r225, %r226}, %rd75;
	mov.b64 	{%r227, %r228}, %rd74;
	mov.b32 	%f225, %r228;
	mov.b32 	%f226, %r227;
	mov.b32 	%f227, %r226;
	mov.b32 	%f228, %r225;
	add.s64 	%rd79, %rd76, 4096;
	// begin inline asm
	ld.global.nc.v2.u64 {%rd77, %rd78}, [%rd79];
	// end inline asm
	mov.b64 	{%r229, %r230}, %rd78;
	mov.b64 	{%r231, %r232}, %rd77;
	mov.b32 	%f229, %r232;
	mov.b32 	%f230, %r231;
	mov.b32 	%f231, %r230;
	mov.b32 	%f232, %r229;
	add.s64 	%rd82, %rd76, 8192;
	// begin inline asm
	ld.global.nc.v2.u64 {%rd80, %rd81}, [%rd82];
	// end inline asm
	mov.b64 	{%r233, %r234}, %rd81;
	mov.b64 	{%r235, %r236}, %rd80;
	mov.b32 	%f233, %r236;
	mov.b32 	%f234, %r235;
	mov.b32 	%f235, %r234;
	mov.b32 	%f236, %r233;
	add.s64 	%rd85, %rd76, 12288;
	// begin inline asm
	ld.global.nc.v2.u64 {%rd83, %rd84}, [%rd85];
	// end inline asm
	mov.b64 	{%r237, %r238}, %rd84;
	mov.b64 	{%r239, %r240}, %rd83;
	mov.b32 	%f237, %r240;
	mov.b32 	%f238, %r239;
	mov.b32 	%f239, %r238;
	mov.b32 	%f240, %r237;
	add.f32 	%f241, %f226, %f225;
	add.f32 	%f242, %f228, %f227;
	add.f32 	%f243, %f230, %f229;
	add.f32 	%f244, %f232, %f231;
	add.f32 	%f245, %f234, %f233;
	add.f32 	%f246, %f236, %f235;
	add.f32 	%f247, %f238, %f237;
	add.f32 	%f248, %f240, %f239;
	add.f32 	%f249, %f241, %f242;
	add.f32 	%f250, %f243, %f244;
	add.f32 	%f251, %f245, %f246;
	add.f32 	%f252, %f247, %f248;
	add.f32 	%f253, %f249, %f250;
	add.f32 	%f254, %f251, %f252;
	add.f32 	%f404, %f253, %f254;
	setp.lt.u32 	%p50, %r67, 8192;
	mov.b32 	%r387, 4096;
	@%p50 bra 	$L__BB6_26;
	add.s32 	%r14, %r67, -4096;
	mov.b32 	%r387, 4096;
$L__BB6_24:
	mul.wide.s32 	%rd99, %r387, 4;
	add.s64 	%rd89, %rd76, %rd99;
	// begin inline asm
	ld.global.nc.v2.u64 {%rd87, %rd88}, [%rd89];
	// end inline asm
	mov.b64 	{%r242, %r243}, %rd88;
	mov.b64 	{%r244, %r245}, %rd87;
	mov.b32 	%f255, %r245;
	mov.b32 	%f256, %r244;
	mov.b32 	%f257, %r243;
	mov.b32 	%f258, %r242;
	add.s64 	%rd92, %rd89, 4096;
	// begin inline asm
	ld.global.nc.v2.u64 {%rd90, %rd91}, [%rd92];
	// end inline asm
	mov.b64 	{%r246, %r247}, %rd91;
	mov.b64 	{%r248, %r249}, %rd90;
	mov.b32 	%f259, %r249;
	mov.b32 	%f260, %r248;
	mov.b32 	%f261, %r247;
	mov.b32 	%f262, %r246;
	add.s64 	%rd95, %rd89, 8192;
	// begin inline asm
	ld.global.nc.v2.u64 {%rd93, %rd94}, [%rd95];
	// end inline asm
	mov.b64 	{%r250, %r251}, %rd94;
	mov.b64 	{%r252, %r253}, %rd93;
	mov.b32 	%f263, %r253;
	mov.b32 	%f264, %r252;
	mov.b32 	%f265, %r251;
	mov.b32 	%f266, %r250;
	add.s64 	%rd98, %rd89, 12288;
	// begin inline asm
	ld.global.nc.v2.u64 {%rd96, %rd97}, [%rd98];
	// end inline asm
	mov.b64 	{%r254, %r255}, %rd97;
	mov.b64 	{%r256, %r257}, %rd96;
	mov.b32 	%f267, %r257;
	mov.b32 	%f268, %r256;
	mov.b32 	%f269, %r255;
	mov.b32 	%f270, %r254;
	add.f32 	%f271, %f404, %f256;
	add.f32 	%f272, %f255, %f258;
	add.f32 	%f273, %f257, %f260;
	add.f32 	%f274, %f259, %f262;
	add.f32 	%f275, %f261, %f264;
	add.f32 	%f276, %f263, %f266;
	add.f32 	%f277, %f265, %f268;
	add.f32 	%f278, %f267, %f270;
	add.f32 	%f279, %f271, %f272;
	add.f32 	%f280, %f273, %f274;
	add.f32 	%f281, %f275, %f276;
	add.f32 	%f282, %f277, %f278;
	add.f32 	%f283, %f279, %f280;
	add.f32 	%f284, %f281, %f282;
	add.f32 	%f285, %f283, %f284;
	add.f32 	%f404, %f285, %f269;
	sub.s32 	%r258, %r67, %r387;
	setp.lt.s32 	%p51, %r258, 4096;
	@%p51 bra 	$L__BB6_34;
	add.s32 	%r387, %r387, 4096;
	setp.le.s32 	%p52, %r387, %r14;
	@%p52 bra 	$L__BB6_24;
$L__BB6_26:
	setp.le.s32 	%p53, %r67, %r387;
	@%p53 bra 	$L__BB6_34;
	sub.s32 	%r18, %r67, %r387;
	setp.ge.s32 	%p54, %r13, %r18;
	@%p54 bra 	$L__BB6_34;
	not.b32 	%r259, %r13;
	add.s32 	%r260, %r67, %r259;
	sub.s32 	%r19, %r260, %r387;
	and.b32  	%r261, %r19, 768;
	setp.eq.s32 	%p55, %r261, 768;
	mov.u32 	%r391, %r13;
	@%p55 bra 	$L__BB6_31;
	add.s32 	%r389, %r13, %r387;
	shr.u32 	%r262, %r19, 8;
	add.s32 	%r263, %r262, 1;
	and.b32  	%r264, %r263, 3;
	neg.s32 	%r388, %r264;
	mov.u32 	%r391, %r13;
$L__BB6_30:
	.pragma "nounroll";
	mul.wide.u32 	%rd101, %r389, 4;
	add.s64 	%rd100, %rd16, %rd101;
	// begin inline asm
	ld.global.nc.u32 %r265, [%rd100];
	// end inline asm
	mov.b32 	%f287, %r265;
	add.f32 	%f404, %f404, %f287;
	add.s32 	%r391, %r391, 256;
	add.s32 	%r389, %r389, 256;
	add.s32 	%r388, %r388, 1;
	setp.ne.s32 	%p56, %r388, 0;
	@%p56 bra 	$L__BB6_30;
$L__BB6_31:
	setp.lt.u32 	%p57, %r19, 768;
	@%p57 bra 	$L__BB6_34;
	cvt.u64.u32 	%rd102, %r391;
	cvt.u64.u32 	%rd103, %r387;
	add.s64 	%rd104, %rd102, %rd103;
	shl.b64 	%rd105, %rd104, 2;
	add.s64 	%rd106, %rd105, %rd16;
	add.s64 	%rd122, %rd106, 2048;
	add.s32 	%r392, %r391, %r387;
$L__BB6_33:
	mul.wide.u32 	%rd111, %r392, 4;
	add.s64 	%rd107, %rd16, %rd111;
	// begin inline asm
	ld.global.nc.u32 %r266, [%rd107];
	// end inline asm
	mov.b32 	%f288, %r266;
	add.f32 	%f289, %f404, %f288;
	add.s64 	%rd108, %rd122, -1024;
	// begin inline asm
	ld.global.nc.u32 %r267, [%rd108];
	// end inline asm
	mov.b32 	%f290, %r267;
	add.f32 	%f291, %f289, %f290;
	// begin inline asm
	ld.global.nc.u32 %r268, [%rd122];
	// end inline asm
	mov.b32 	%f292, %r268;
	add.f32 	%f293, %f291, %f292;
	add.s64 	%rd110, %rd122, 1024;
	// begin inline asm
	ld.global.nc.u32 %r269, [%rd110];
	// end inline asm
	mov.b32 	%f294, %r269;
	add.f32 	%f404, %f293, %f294;
	add.s32 	%r391, %r391, 1024;
	add.s64 	%rd122, %rd122, 4096;
	add.s32 	%r392, %r392, 1024;
	setp.lt.s32 	%p58, %r391, %r18;
	@%p58 bra 	$L__BB6_33;
$L__BB6_34:
	// begin inline asm
	mov.u32 %r270, %laneid;
	// end inline asm
	mov.b32 	%r272, %f404;
	mov.b32 	%r273, 1;
	mov.b32 	%r294, 31;
	mov.b32 	%r295, -1;
	// begin inline asm
	shfl.sync.down.b32 %r271, %r272, %r273, %r294, %r295;
	// end inline asm
	setp.gt.s32 	%p59, %r270, 30;
	mov.b32 	%f295, %r271;
	add.f32 	%f296, %f404, %f295;
	selp.f32 	%f297, %f404, %f296, %p59;
	mov.b32 	%r277, %f297;
	mov.b32 	%r278, 2;
	// begin inline asm
	shfl.sync.down.b32 %r276, %r277, %r278, %r294, %r295;
	// end inline asm
	setp.gt.s32 	%p60, %r270, 29;
	mov.b32 	%f298, %r276;
	add.f32 	%f299, %f297, %f298;
	selp.f32 	%f300, %f297, %f299, %p60;
	mov.b32 	%r282, %f300;
	mov.b32 	%r283, 4;
	// begin inline asm
	shfl.sync.down.b32 %r281, %r282, %r283, %r294, %r295;
	// end inline asm
	setp.gt.s32 	%p61, %r270, 27;
	mov.b32 	%f301, %r281;
	add.f32 	%f302, %f300, %f301;
	selp.f32 	%f303, %f300, %f302, %p61;
	mov.b32 	%r287, %f303;
	mov.b32 	%r288, 8;
	// begin inline asm
	shfl.sync.down.b32 %r286, %r287, %r288, %r294, %r295;
	// end inline asm
	setp.gt.s32 	%p62, %r270, 23;
	mov.b32 	%f304, %r286;
	add.f32 	%f305, %f303, %f304;
	selp.f32 	%f306, %f303, %f305, %p62;
	mov.b32 	%r292, %f306;
	mov.b32 	%r293, 16;
	// begin inline asm
	shfl.sync.down.b32 %r291, %r292, %r293, %r294, %r295;
	// end inline asm
	setp.gt.s32 	%p63, %r270, 15;
	mov.b32 	%f307, %r291;
	add.f32 	%f26, %f306, %f307;
	selp.f32 	%f418, %f306, %f26, %p63;
	setp.ne.s32 	%p64, %r270, 0;
	@%p64 bra 	$L__BB6_36;
	shr.u32 	%r296, %r13, 3;
	and.b32  	%r297, %r296, 124;
	mov.u32 	%r298, _ZZN3cub18CUB_300001_SM_10006detail6reduce28DeviceReduceSingleTileKernelINS2_10policy_hubIfyN4cuda3std3__44plusIfEEE10Policy1000EPfSC_iS9_ffNS7_10__identityEEEvT0_T1_T2_T3_T4_T6_E12temp_storage;
	add.s32 	%r299, %r298, %r297;
	st.shared.f32 	[%r299+8], %f26;
$L__BB6_36:
	bar.sync 	0;
	setp.ne.s32 	%p65, %r13, 0;
	@%p65 bra 	$L__BB6_72;
	ld.shared.f32 	%f308, [_ZZN3cub18CUB_300001_SM_10006detail6reduce28DeviceReduceSingleTileKernelINS2_10policy_hubIfyN4cuda3std3__44plusIfEEE10Policy1000EPfSC_iS9_ffNS7_10__identityEEEvT0_T1_T2_T3_T4_T6_E12temp_storage+12];
	add.f32 	%f309, %f418, %f308;
	ld.shared.f32 	%f310, [_ZZN3cub18CUB_300001_SM_10006detail6reduce28DeviceReduceSingleTileKernelINS2_10policy_hubIfyN4cuda3std3__44plusIfEEE10Policy1000EPfSC_iS9_ffNS7_10__identityEEEvT0_T1_T2_T3_T4_T6_E12temp_storage+16];
	add.f32 	%f311, %f309, %f310;
	ld.shared.f32 	%f312, [_ZZN3cub18CUB_300001_SM_10006detail6reduce28DeviceReduceSingleTileKernelINS2_10policy_hubIfyN4cuda3std3__44plusIfEEE10Policy1000EPfSC_iS9_ffNS7_10__identityEEEvT0_T1_T2_T3_T4_T6_E12temp_storage+20];
	add.f32 	%f313, %f311, %f312;
	ld.shared.f32 	%f314, [_ZZN3cub18CUB_300001_SM_10006detail6reduce28DeviceReduceSingleTileKernelINS2_10policy_hubIfyN4cuda3std3__44plusIfEEE10Policy1000EPfSC_iS9_ffNS7_10__identityEEEvT0_T1_T2_T3_T4_T6_E12temp_storage+24];
	add.f32 	%f315, %f313, %f314;
	ld.shared.f32 	%f316, [_ZZN3cub18CUB_300001_SM_10006detail6reduce28DeviceReduceSingleTileKernelINS2_10policy_hubIfyN4cuda3std3__44plusIfEEE10Policy1000EPfSC_iS9_ffNS7_10__identityEEEvT0_T1_T2_T3_T4_T6_E12temp_storage+28];
	add.f32 	%f317, %f315, %f316;
	ld.shared.f32 	%f318, [_ZZN3cub18CUB_300001_SM_10006detail6reduce28DeviceReduceSingleTileKernelINS2_10policy_hubIfyN4cuda3std3__44plusIfEEE10Policy1000EPfSC_iS9_ffNS7_10__identityEEEvT0_T1_T2_T3_T4_T6_E12temp_storage+32];
	add.f32 	%f319, %f317, %f318;
	ld.shared.f32 	%f320, [_ZZN3cub18CUB_300001_SM_10006detail6reduce28DeviceReduceSingleTileKernelINS2_10policy_hubIfyN4cuda3std3__44plusIfEEE10Policy1000EPfSC_iS9_ffNS7_10__identityEEEvT0_T1_T2_T3_T4_T6_E12temp_storage+36];
	add.f32 	%f418, %f319, %f320;
	bra.uni 	$L__BB6_72;
$L__BB6_38:
	setp.gt.s32 	%p3, %r67, 4095;
	@%p3 bra 	$L__BB6_56;
	mov.u32 	%r34, %tid.x;
	setp.ge.s32 	%p20, %r34, %r67;
	mov.f32 	%f410, 0f00000000;
	mov.u32 	%r397, %r34;
	@%p20 bra 	$L__BB6_41;
	mul.wide.u32 	%rd66, %r34, 4;
	add.s64 	%rd65, %rd16, %rd66;
	// begin inline asm
	ld.global.nc.u32 %r144, [%rd65];
	// end inline asm
	mov.b32 	%f410, %r144;
	add.s32 	%r397, %r34, 256;
$L__BB6_41:
	setp.ge.s32 	%p21, %r397, %r67;
	@%p21 bra 	$L__BB6_47;
	not.b32 	%r145, %r397;
	add.s32 	%r37, %r67, %r145;
	and.b32  	%r146, %r37, 768;
	setp.eq.s32 	%p22, %r146, 768;
	@%p22 bra 	$L__BB6_45;
	mul.wide.u32 	%rd67, %r397, 4;
	add.s64 	%rd123, %rd16, %rd67;
	shr.u32 	%r147, %r37, 8;
	add.s32 	%r148, %r147, 1;
	and.b32  	%r149, %r148, 3;
	neg.s32 	%r395, %r149;
$L__BB6_44:
	.pragma "nounroll";
	// begin inline asm
	ld.global.nc.u32 %r150, [%rd123];
	// end inline asm
	mov.b32 	%f157, %r150;
	add.f32 	%f410, %f410, %f157;
	add.s32 	%r397, %r397, 256;
	add.s64 	%rd123, %rd123, 1024;
	add.s32 	%r395, %r395, 1;
	setp.ne.s32 	%p23, %r395, 0;
	@%p23 bra 	$L__BB6_44;
$L__BB6_45:
	setp.lt.u32 	%p24, %r37, 768;
	@%p24 bra 	$L__BB6_47;
$L__BB6_46:
	mul.wide.s32 	%rd73, %r397, 4;
	add.s64 	%rd69, %rd16, %rd73;
	// begin inline asm
	ld.global.nc.u32 %r151, [%rd69];
	// end inline asm
	mov.b32 	%f158, %r151;
	add.f32 	%f159, %f410, %f158;
	add.s64 	%rd70, %rd69, 1024;
	// begin inline asm
	ld.global.nc.u32 %r152, [%rd70];
	// end inline asm
	mov.b32 	%f160, %r152;
	add.f32 	%f161, %f159, %f160;
	add.s64 	%rd71, %rd69, 2048;
	// begin inline asm
	ld.global.nc.u32 %r153, [%rd71];
	// end inline asm
	mov.b32 	%f162, %r153;
	add.f32 	%f163, %f161, %f162;
	add.s64 	%rd72, %rd69, 3072;
	// begin inline asm
	ld.global.nc.u32 %r154, [%rd72];
	// end inline asm
	mov.b32 	%f164, %r154;
	add.f32 	%f410, %f163, %f164;
	add.s32 	%r397, %r397, 1024;
	setp.lt.s32 	%p25, %r397, %r67;
	@%p25 bra 	$L__BB6_46;
$L__BB6_47:
	setp.lt.s32 	%p26, %r67, 256;
	@%p26 bra 	$L__BB6_52;
	// begin inline asm
	mov.u32 %r193, %laneid;
	// end inline asm
	mov.b32 	%r195, %f410;
	mov.b32 	%r196, 1;
	mov.b32 	%r217, 31;
	mov.b32 	%r218, -1;
	// begin inline asm
	shfl.sync.down.b32 %r194, %r195, %r196, %r217, %r218;
	// end inline asm
	setp.gt.s32 	%p42, %r193, 30;
	mov.b32 	%f199, %r194;
	add.f32 	%f200, %f410, %f199;
	selp.f32 	%f201, %f410, %f200, %p42;
	mov.b32 	%r200, %f201;
	mov.b32 	%r201, 2;
	// begin inline asm
	shfl.sync.down.b32 %r199, %r200, %r201, %r217, %r218;
	// end inline asm
	setp.gt.s32 	%p43, %r193, 29;
	mov.b32 	%f202, %r199;
	add.f32 	%f203, %f201, %f202;
	selp.f32 	%f204, %f201, %f203, %p43;
	mov.b32 	%r205, %f204;
	mov.b32 	%r206, 4;
	// begin inline asm
	shfl.sync.down.b32 %r204, %r205, %r206, %r217, %r218;
	// end inline asm
	setp.gt.s32 	%p44, %r193, 27;
	mov.b32 	%f205, %r204;
	add.f32 	%f206, %f204, %f205;
	selp.f32 	%f207, %f204, %f206, %p44;
	mov.b32 	%r210, %f207;
	mov.b32 	%r211, 8;
	// begin inline asm
	shfl.sync.down.b32 %r209, %r210, %r211, %r217, %r218;
	// end inline asm
	setp.gt.s32 	%p45, %r193, 23;
	mov.b32 	%f208, %r209;
	add.f32 	%f209, %f207, %f208;
	selp.f32 	%f210, %f207, %f209, %p45;
	mov.b32 	%r215, %f210;
	mov.b32 	%r216, 16;
	// begin inline asm
	shfl.sync.down.b32 %r214, %r215, %r216, %r217, %r218;
	// end inline asm
	setp.gt.s32 	%p46, %r193, 15;
	mov.b32 	%f211, %r214;
	add.f32 	%f38, %f210, %f211;
	selp.f32 	%f418, %f210, %f38, %p46;
	setp.ne.s32 	%p47, %r193, 0;
	@%p47 bra 	$L__BB6_50;
	shr.u32 	%r219, %r34, 3;
	and.b32  	%r220, %r219, 124;
	mov.u32 	%r221, _ZZN3cub18CUB_300001_SM_10006detail6reduce28DeviceReduceSingleTileKernelINS2_10policy_hubIfyN4cuda3std3__44plusIfEEE10Policy1000EPfSC_iS9_ffNS7_10__identityEEEvT0_T1_T2_T3_T4_T6_E12temp_storage;
	add.s32 	%r222, %r221, %r220;
	st.shared.f32 	[%r222+8], %f38;
$L__BB6_50:
	bar.sync 	0;
	setp.ne.s32 	%p48, %r34, 0;
	@%p48 bra 	$L__BB6_72;
	ld.shared.f32 	%f212, [_ZZN3cub18CUB_300001_SM_10006detail6reduce28DeviceReduceSingleTileKernelINS2_10policy_hubIfyN4cuda3std3__44plusIfEEE10Policy1000EPfSC_iS9_ffNS7_10__identityEEEvT0_T1_T2_T3_T4_T6_E12temp_storage+12];
	add.f32 	%f213, %f418, %f212;
	ld.shared.f32 	%f214, [_ZZN3cub18CUB_300001_SM_10006detail6reduce28DeviceReduceSingleTileKernelINS2_10policy_hubIfyN4cuda3std3__44plusIfEEE10Policy1000EPfSC_iS9_ffNS7_10__identityEEEvT0_T1_T2_T3_T4_T6_E12temp_storage+16];
	add.f32 	%f215, %f213, %f214;
	ld.shared.f32 	%f216, [_ZZN3cub18CUB_300001_SM_10006detail6reduce28DeviceReduceSingleTileKernelINS2_10policy_hubIfyN4cuda3std3__44plusIfEEE10Policy1000EPfSC_iS9_ffNS7_10__identityEEEvT0_T1_T2_T3_T4_T6_E12temp_storage+20];
	add.f32 	%f217, %f215, %f216;
	ld.shared.f32 	%f218, [_ZZN3cub18CUB_300001_SM_10006detail6reduce28DeviceReduceSingleTileKernelINS2_10policy_hubIfyN4cuda3std3__44plusIfEEE10Policy1000EPfSC_iS9_ffNS7_10__identityEEEvT0_T1_T2_T3_T4_T6_E12temp_storage+24];
	add.f32 	%f219, %f217, %f218;
	ld.shared.f32 	%f220, [_ZZN3cub18CUB_300001_SM_10006detail6reduce28DeviceReduceSingleTileKernelINS2_10policy_hubIfyN4cuda3std3__44plusIfEEE10Policy1000EPfSC_iS9_ffNS7_10__identityEEEvT0_T1_T2_T3_T4_T6_E12temp_storage+28];
	add.f32 	%f221, %f219, %f220;
	ld.shared.f32 	%f222, [_ZZN3cub18CUB_300001_SM_10006detail6reduce28DeviceReduceSingleTileKernelINS2_10policy_hubIfyN4cuda3std3__44plusIfEEE10Policy1000EPfSC_iS9_ffNS7_10__identityEEEvT0_T1_T2_T3_T4_T6_E12temp_storage+32];
	add.f32 	%f223, %f221, %f222;
	ld.shared.f32 	%f224, [_ZZN3cub18CUB_300001_SM_10006detail6reduce28DeviceReduceSingleTileKernelINS2_10policy_hubIfyN4cuda3std3__44plusIfEEE10Policy1000EPfSC_iS9_ffNS7_10__identityEEEvT0_T1_T2_T3_T4_T6_E12temp_storage+36];
	add.f32 	%f418, %f223, %f224;
	bra.uni 	$L__BB6_72;
$L__BB6_52:
	// begin inline asm
	mov.u32 %r155, %laneid;
	// end inline asm
	and.b32  	%r181, %r34, 992;
	add.s32 	%r182, %r181, 32;
	setp.gt.s32 	%p27, %r182, %r67;
	not.b32 	%r183, %r181;
	add.s32 	%r184, %r67, %r183;
	selp.b32 	%r179, %r184, 31, %p27;
	mov.b32 	%r157, %f410;
	mov.b32 	%r158, 1;
	mov.b32 	%r180, -1;
	// begin inline asm
	shfl.sync.down.b32 %r156, %r157, %r158, %r179, %r180;
	// end inline asm
	setp.lt.s32 	%p28, %r155, %r179;
	mov.b32 	%f165, %r156;
	add.f32 	%f166, %f410, %f165;
	selp.f32 	%f167, %f166, %f410, %p28;
	mov.b32 	%r162, %f167;
	mov.b32 	%r163, 2;
	// begin inline asm
	shfl.sync.down.b32 %r161, %r162, %r163, %r179, %r180;
	// end inline asm
	add.s32 	%r185, %r155, 2;
	setp.gt.s32 	%p29, %r185, %r179;
	mov.b32 	%f168, %r161;
	add.f32 	%f169, %f167, %f168;
	selp.f32 	%f170, %f167, %f169, %p29;
	mov.b32 	%r167, %f170;
	mov.b32 	%r168, 4;
	// begin inline asm
	shfl.sync.down.b32 %r166, %r167, %r168, %r179, %r180;
	// end inline asm
	add.s32 	%r186, %r155, 4;
	setp.gt.s32 	%p30, %r186, %r179;
	mov.b32 	%f171, %r166;
	add.f32 	%f172, %f170, %f171;
	selp.f32 	%f173, %f170, %f172, %p30;
	mov.b32 	%r172, %f173;
	mov.b32 	%r173, 8;
	// begin inline asm
	shfl.sync.down.b32 %r171, %r172, %r173, %r179, %r180;
	// end inline asm
	add.s32 	%r187, %r155, 8;
	setp.gt.s32 	%p31, %r187, %r179;
	mov.b32 	%f174, %r171;
	add.f32 	%f175, %f173, %f174;
	selp.f32 	%f176, %f173, %f175, %p31;
	mov.b32 	%r177, %f176;
	mov.b32 	%r178, 16;
	// begin inline asm
	shfl.sync.down.b32 %r176, %r177, %r178, %r179, %r180;
	// end inline asm
	add.s32 	%r188, %r155, 16;
	setp.gt.s32 	%p32, %r188, %r179;
	mov.b32 	%f177, %r176;
	add.f32 	%f178, %f176, %f177;
	selp.f32 	%f418, %f176, %f178, %p32;
	setp.ne.s32 	%p33, %r155, 0;
	@%p33 bra 	$L__BB6_54;
	shr.u32 	%r189, %r34, 3;
	and.b32  	%r190, %r189, 124;
	mov.u32 	%r191, _ZZN3cub18CUB_300001_SM_10006detail6reduce28DeviceReduceSingleTileKernelINS2_10policy_hubIfyN4cuda3std3__44plusIfEEE10Policy1000EPfSC_iS9_ffNS7_10__identityEEEvT0_T1_T2_T3_T4_T6_E12temp_storage;
	add.s32 	%r192, %r191, %r190;
	st.shared.f32 	[%r192+8], %f418;
$L__BB6_54:
	bar.sync 	0;
	setp.ne.s32 	%p34, %r34, 0;
	@%p34 bra 	$L__BB6_72;
	setp.gt.s32 	%p35, %r67, 32;
	ld.shared.f32 	%f179, [_ZZN3cub18CUB_300001_SM_10006detail6reduce28DeviceReduceSingleTileKernelINS2_10policy_hubIfyN4cuda3std3__44plusIfEEE10Policy1000EPfSC_iS9_ffNS7_10__identityEEEvT0_T1_T2_T3_T4_T6_E12temp_storage+12];
	add.f32 	%f180, %f418, %f179;
	selp.f32 	%f181, %f180, %f418, %p35;
	setp.gt.s32 	%p36, %r67, 64;
	ld.shared.f32 	%f182, [_ZZN3cub18CUB_300001_SM_10006detail6reduce28DeviceReduceSingleTileKernelINS2_10policy_hubIfyN4cuda3std3__44plusIfEEE10Policy1000EPfSC_iS9_ffNS7_10__identityEEEvT0_T1_T2_T3_T4_T6_E12temp_storage+16];
	add.f32 	%f183, %f182, %f181;
	selp.f32 	%f184, %f183, %f181, %p36;
	setp.gt.s32 	%p37, %r67, 96;
	ld.shared.f32 	%f185, [_ZZN3cub18CUB_300001_SM_10006detail6reduce28DeviceReduceSingleTileKernelINS2_10policy_hubIfyN4cuda3std3__44plusIfEEE10Policy1000EPfSC_iS9_ffNS7_10__identityEEEvT0_T1_T2_T3_T4_T6_E12temp_storage+20];
	add.f32 	%f186, %f185, %f184;
	selp.f32 	%f187, %f186, %f184, %p37;
	setp.gt.s32 	%p38, %r67, 128;
	ld.shared.f32 	%f188, [_ZZN3cub18CUB_300001_SM_10006detail6reduce28DeviceReduceSingleTileKernelINS2_10policy_hubIfyN4cuda3std3__44plusIfEEE10Policy1000EPfSC_iS9_ffNS7_10__identityEEEvT0_T1_T2_T3_T4_T6_E12temp_storage+24];
	add.f32 	%f189, %f188, %f187;
	selp.f32 	%f190, %f189, %f187, %p38;
	setp.gt.s32 	%p39, %r67, 160;
	ld.shared.f32 	%f191, [_ZZN3cub18CUB_300001_SM_10006detail6reduce28DeviceReduceSingleTileKernelINS2_10policy_hubIfyN4cuda3std3__44plusIfEEE10Policy1000EPfSC_iS9_ffNS7_10__identityEEEvT0_T1_T2_T3_T4_T6_E12temp_storage+28];
	add.f32 	%f192, %f191, %f190;
	selp.f32 	%f193, %f192, %f190, %p39;
	setp.gt.s32 	%p40, %r67, 192;
	ld.shared.f32 	%f194, [_ZZN3cub18CUB_300001_SM_10006detail6reduce28DeviceReduceSingleTileKernelINS2_10policy_hubIfyN4cuda3std3__44plusIfEEE10Policy1000EPfSC_iS9_ffNS7_10__identityEEEvT0_T1_T2_T3_T4_T6_E12temp_storage+32];
	add.f32 	%f195, %f194, %f193;
	selp.f32 	%f196, %f195, %f193, %p40;
	setp.gt.s32 	%p41, %r67, 224;
	ld.shared.f32 	%f197, [_ZZN3cub18CUB_300001_SM_10006detail6reduce28DeviceReduceSingleTileKernelINS2_10policy_hubIfyN4cuda3std3__44plusIfEEE10Policy1000EPfSC_iS9_ffNS7_10__identityEEEvT0_T1_T2_T3_T4_T6_E12temp_storage+36];
	add.f32 	%f198, %f197, %f196;
	selp.f32 	%f418, %f198, %f196, %p41;
	bra.uni 	$L__BB6_72;
$L__BB6_56:
	mov.u32 	%r46, %tid.x;
	mul.wide.u32 	%rd35, %r46, 4;
	add.s64 	%rd19, %rd16, %rd35;
	// begin inline asm
	ld.global.nc.u32 %r68, [%rd19];
	// end inline asm
	mov.b32 	%f59, %r68;
	add.s64 	%rd20, %rd19, 1024;
	// begin inline asm
	ld.global.nc.u32 %r69, [%rd20];
	// end inline asm
	mov.b32 	%f60, %r69;
	add.s64 	%rd21, %rd19, 2048;
	// begin inline asm
	ld.global.nc.u32 %r70, [%rd21];
	// end inline asm
	mov.b32 	%f61, %r70;
	add.s64 	%rd22, %rd19, 3072;
	// begin inline asm
	ld.global.nc.u32 %r71, [%rd22];
	// end inline asm
	mov.b32 	%f62, %r71;
	add.s64 	%rd23, %rd19, 4096;
	// begin inline asm
	ld.global.nc.u32 %r72, [%rd23];
	// end inline asm
	mov.b32 	%f63, %r72;
	add.s64 	%rd24, %rd19, 5120;
	// begin inline asm
	ld.global.nc.u32 %r73, [%rd24];
	// end inline asm
	mov.b32 	%f64, %r73;
	add.s64 	%rd25, %rd19, 6144;
	// begin inline asm
	ld.global.nc.u32 %r74, [%rd25];
	// end inline asm
	mov.b32 	%f65, %r74;
	add.s64 	%rd26, %rd19, 7168;
	// begin inline asm
	ld.global.nc.u32 %r75, [%rd26];
	// end inline asm
	mov.b32 	%f66, %r75;
	add.s64 	%rd27, %rd19, 8192;
	// begin inline asm
	ld.global.nc.u32 %r76, [%rd27];
	// end inline asm
	mov.b32 	%f67, %r76;
	add.s64 	%rd28, %rd19, 9216;
	// begin inline asm
	ld.global.nc.u32 %r77, [%rd28];
	// end inline asm
	mov.b32 	%f68, %r77;
	add.s64 	%rd29, %rd19, 10240;
	// begin inline asm
	ld.global.nc.u32 %r78, [%rd29];
	// end inline asm
	mov.b32 	%f69, %r78;
	add.s64 	%rd30, %rd19, 11264;
	// begin inline asm
	ld.global.nc.u32 %r79, [%rd30];
	// end inline asm
	mov.b32 	%f70, %r79;
	add.s64 	%rd31, %rd19, 12288;
	// begin inline asm
	ld.global.nc.u32 %r80, [%rd31];
	// end inline asm
	mov.b32 	%f71, %r80;
	add.s64 	%rd32, %rd19, 13312;
	// begin inline asm
	ld.global.nc.u32 %r81, [%rd32];
	// end inline asm
	mov.b32 	%f72, %r81;
	add.s64 	%rd33, %rd19, 14336;
	// begin inline asm
	ld.global.nc.u32 %r82, [%rd33];
	// end inline asm
	mov.b32 	%f73, %r82;
	add.s64 	%rd34, %rd19, 15360;
	// begin inline asm
	ld.global.nc.u32 %r83, [%rd34];
	// end inline asm
	mov.b32 	%f74, %r83;
	add.f32 	%f75, %f59, %f60;
	add.f32 	%f76, %f61, %f62;
	add.f32 	%f77, %f63, %f64;
	add.f32 	%f78, %f65, %f66;
	add.f32 	%f79, %f67, %f68;
	add.f32 	%f80, %f69, %f70;
	add.f32 	%f81, %f71, %f72;
	add.f32 	%f82, %f73, %f74;
	add.f32 	%f83, %f75, %f76;
	add.f32 	%f84, %f77, %f78;
	add.f32 	%f85, %f79, %f80;
	add.f32 	%f86, %f81, %f82;
	add.f32 	%f87, %f83, %f84;
	add.f32 	%f88, %f85, %f86;
	add.f32 	%f417, %f87, %f88;
	setp.lt.u32 	%p4, %r67, 8192;
	mov.b32 	%r400, 4096;
	@%p4 bra 	$L__BB6_60;
	add.s32 	%r47, %r67, -4096;
	mov.b32 	%r400, 4096;
$L__BB6_58:
	mul.wide.s32 	%rd52, %r400, 4;
	add.s64 	%rd36, %rd19, %rd52;
	// begin inline asm
	ld.global.nc.u32 %r86, [%rd36];
	// end inline asm
	mov.b32 	%f89, %r86;
	add.s64 	%rd37, %rd36, 1024;
	// begin inline asm
	ld.global.nc.u32 %r87, [%rd37];
	// end inline asm
	mov.b32 	%f90, %r87;
	add.s64 	%rd38, %rd36, 2048;
	// begin inline asm
	ld.global.nc.u32 %r88, [%rd38];
	// end inline asm
	mov.b32 	%f91, %r88;
	add.s64 	%rd39, %rd36, 3072;
	// begin inline asm
	ld.global.nc.u32 %r89, [%rd39];
	// end inline asm
	mov.b32 	%f92, %r89;
	add.s64 	%rd40, %rd36, 4096;
	// begin inline asm
	ld.global.nc.u32 %r90, [%rd40];
	// end inline asm
	mov.b32 	%f93, %r90;
	add.s64 	%rd41, %rd36, 5120;
	// begin inline asm
	ld.global.nc.u32 %r91, [%rd41];
	// end inline asm
	mov.b32 	%f94, %r91;
	add.s64 	%rd42, %rd36, 6144;
	// begin inline asm
	ld.global.nc.u32 %r92, [%rd42];
	// end inline asm
	mov.b32 	%f95, %r92;
	add.s64 	%rd43, %rd36, 7168;
	// begin inline asm
	ld.global.nc.u32 %r93, [%rd43];
	// end inline asm
	mov.b32 	%f96, %r93;
	add.s64 	%rd44, %rd36, 8192;
	// begin inline asm
	ld.global.nc.u32 %r94, [%rd44];
	// end inline asm
	mov.b32 	%f97, %r94;
	add.s64 	%rd45, %rd36, 9216;
	// begin inline asm
	ld.global.nc.u32 %r95, [%rd45];
	// end inline asm
	mov.b32 	%f98, %r95;
	add.s64 	%rd46, %rd36, 10240;
	// begin inline asm
	ld.global.nc.u32 %r96, [%rd46];
	// end inline asm
	mov.b32 	%f99, %r96;
	add.s64 	%rd47, %rd36, 11264;
	// begin inline asm
	ld.global.nc.u32 %r97, [%rd47];
	// end inline asm
	mov.b32 	%f100, %r97;
	add.s64 	%rd48, %rd36, 12288;
	// begin inline asm
	ld.global.nc.u32 %r98, [%rd48];
	// end inline asm
	mov.b32 	%f101, %r98;
	add.s64 	%rd49, %rd36, 13312;
	// begin inline asm
	ld.global.nc.u32 %r99, [%rd49];
	// end inline asm
	mov.b32 	%f102, %r99;
	add.s64 	%rd50, %rd36, 14336;
	// begin inline asm
	ld.global.nc.u32 %r100, [%rd50];
	// end inline asm
	mov.b32 	%f103, %r100;
	add.s64 	%rd51, %rd36, 15360;
	// begin inline asm
	ld.global.nc.u32 %r101, [%rd51];
	// end inline asm
	mov.b32 	%f104, %r101;
	add.f32 	%f105, %f417, %f89;
	add.f32 	%f106, %f90, %f91;
	add.f32 	%f107, %f92, %f93;
	add.f32 	%f108, %f94, %f95;
	add.f32 	%f109, %f96, %f97;
	add.f32 	%f110, %f98, %f99;
	add.f32 	%f111, %f100, %f101;
	add.f32 	%f112, %f102, %f103;
	add.f32 	%f113, %f105, %f106;
	add.f32 	%f114, %f107, %f108;
	add.f32 	%f115, %f109, %f110;
	add.f32 	%f116, %f111, %f112;
	add.f32 	%f117, %f113, %f114;
	add.f32 	%f118, %f115, %f116;
	add.f32 	%f119, %f117, %f118;
	add.f32 	%f417, %f119, %f104;
	sub.s32 	%r102, %r67, %r400;
	setp.lt.s32 	%p5, %r102, 4096;
	@%p5 bra 	$L__BB6_68;
	add.s32 	%r400, %r400, 4096;
	setp.le.s32 	%p6, %r400, %r47;
	@%p6 bra 	$L__BB6_58;
$L__BB6_60:
	setp.le.s32 	%p7, %r67, %r400;
	@%p7 bra 	$L__BB6_68;
	sub.s32 	%r51, %r67, %r400;
	setp.ge.s32 	%p8, %r46, %r51;
	@%p8 bra 	$L__BB6_68;
	not.b32 	%r103, %r46;
	add.s32 	%r104, %r67, %r103;
	sub.s32 	%r52, %r104, %r400;
	and.b32  	%r105, %r52, 768;
	setp.eq.s32 	%p9, %r105, 768;
	mov.u32 	%r404, %r46;
	@%p9 bra 	$L__BB6_65;
	add.s32 	%r402, %r46, %r400;
	shr.u32 	%r106, %r52, 8;
	add.s32 	%r107, %r106, 1;
	and.b32  	%r108, %r107, 3;
	neg.s32 	%r401, %r108;
	mov.u32 	%r404, %r46;
$L__BB6_64:
	.pragma "nounroll";
	mul.wide.u32 	%rd54, %r402, 4;
	add.s64 	%rd53, %rd16, %rd54;
	// begin inline asm
	ld.global.nc.u32 %r109, [%rd53];
	// end inline asm
	mov.b32 	%f121, %r109;
	add.f32 	%f417, %f417, %f121;
	add.s32 	%r404, %r404, 256;
	add.s32 	%r402, %r402, 256;
	add.s32 	%r401, %r401, 1;
	setp.ne.s32 	%p10, %r401, 0;
	@%p10 bra 	$L__BB6_64;
$L__BB6_65:
	setp.lt.u32 	%p11, %r52, 768;
	@%p11 bra 	$L__BB6_68;
	cvt.u64.u32 	%rd55, %r404;
	cvt.u64.u32 	%rd56, %r400;
	add.s64 	%rd57, %rd55, %rd56;
	shl.b64 	%rd58, %rd57, 2;
	add.s64 	%rd59, %rd58, %rd16;
	add.s64 	%rd124, %rd59, 2048;
	add.s32 	%r405, %r404, %r400;
$L__BB6_67:
	mul.wide.u32 	%rd64, %r405, 4;
	add.s64 	%rd60, %rd16, %rd64;
	// begin inline asm
	ld.global.nc.u32 %r110, [%rd60];
	// end inline asm
	mov.b32 	%f122, %r110;
	add.f32 	%f123, %f417, %f122;
	add.s64 	%rd61, %rd124, -1024;
	// begin inline asm
	ld.global.nc.u32 %r111, [%rd61];
	// end inline asm
	mov.b32 	%f124, %r111;
	add.f32 	%f125, %f123, %f124;
	// begin inline asm
	ld.global.nc.u32 %r112, [%rd124];
	// end inline asm
	mov.b32 	%f126, %r112;
	add.f32 	%f127, %f125, %f126;
	add.s64 	%rd63, %rd124, 1024;
	// begin inline asm
	ld.global.nc.u32 %r113, [%rd63];
	// end inline asm
	mov.b32 	%f128, %r113;
	add.f32 	%f417, %f127, %f128;
	add.s32 	%r404, %r404, 1024;
	add.s64 	%rd124, %rd124, 4096;
	add.s32 	%r405, %r405, 1024;
	setp.lt.s32 	%p12, %r404, %r51;
	@%p12 bra 	$L__BB6_67;
$L__BB6_68:
	// begin inline asm
	mov.u32 %r114, %laneid;
	// end inline asm
	mov.b32 	%r116, %f417;
	mov.b32 	%r117, 1;
	mov.b32 	%r138, 31;
	mov.b32 	%r139, -1;
	// begin inline asm
	shfl.sync.down.b32 %r115, %r116, %r117, %r138, %r139;
	// end inline asm
	setp.gt.s32 	%p13, %r114, 30;
	mov.b32 	%f129, %r115;
	add.f32 	%f130, %f417, %f129;
	selp.f32 	%f131, %f417, %f130, %p13;
	mov.b32 	%r121, %f131;
	mov.b32 	%r122, 2;
	// begin inline asm
	shfl.sync.down.b32 %r120, %r121, %r122, %r138, %r139;
	// end inline asm
	setp.gt.s32 	%p14, %r114, 29;
	mov.b32 	%f132, %r120;
	add.f32 	%f133, %f131, %f132;
	selp.f32 	%f134, %f131, %f133, %p14;
	mov.b32 	%r126, %f134;
	mov.b32 	%r127, 4;
	// begin inline asm
	shfl.sync.down.b32 %r125, %r126, %r127, %r138, %r139;
	// end inline asm
	setp.gt.s32 	%p15, %r114, 27;
	mov.b32 	%f135, %r125;
	add.f32 	%f136, %f134, %f135;
	selp.f32 	%f137, %f134, %f136, %p15;
	mov.b32 	%r131, %f137;
	mov.b32 	%r132, 8;
	// begin inline asm
	shfl.sync.down.b32 %r130, %r131, %r132, %r138, %r139;
	// end inline asm
	setp.gt.s32 	%p16, %r114, 23;
	mov.b32 	%f138, %r130;
	add.f32 	%f139, %f137, %f138;
	selp.f32 	%f140, %f137, %f139, %p16;
	mov.b32 	%r136, %f140;
	mov.b32 	%r137, 16;
	// begin inline asm
	shfl.sync.down.b32 %r135, %r136, %r137, %r138, %r139;
	// end inline asm
	setp.gt.s32 	%p17, %r114, 15;
	mov.b32 	%f141, %r135;
	add.f32 	%f54, %f140, %f141;
	selp.f32 	%f418, %f140, %f54, %p17;
	setp.ne.s32 	%p18, %r114, 0;
	@%p18 bra 	$L__BB6_70;
	shr.u32 	%r140, %r46, 3;
	and.b32  	%r141, %r140, 124;
	mov.u32 	%r142, _ZZN3cub18CUB_300001_SM_10006detail6reduce28DeviceReduceSingleTileKernelINS2_10policy_hubIfyN4cuda3std3__44plusIfEEE10Policy1000EPfSC_iS9_ffNS7_10__identityEEEvT0_T1_T2_T3_T4_T6_E12temp_storage;
	add.s32 	%r143, %r142, %r141;
	st.shared.f32 	[%r143+8], %f54;
$L__BB6_70:
	bar.sync 	0;
	setp.ne.s32 	%p19, %r46, 0;
	@%p19 bra 	$L__BB6_72;
	ld.shared.f32 	%f142, [_ZZN3cub18CUB_300001_SM_10006detail6reduce28DeviceReduceSingleTileKernelINS2_10policy_hubIfyN4cuda3std3__44plusIfEEE10Policy1000EPfSC_iS9_ffNS7_10__identityEEEvT0_T1_T2_T3_T4_T6_E12temp_storage+12];
	add.f32 	%f143, %f418, %f142;
	ld.shared.f32 	%f144, [_ZZN3cub18CUB_300001_SM_10006detail6reduce28DeviceReduceSingleTileKernelINS2_10policy_hubIfyN4cuda3std3__44plusIfEEE10Policy1000EPfSC_iS9_ffNS7_10__identityEEEvT0_T1_T2_T3_T4_T6_E12temp_storage+16];
	add.f32 	%f145, %f143, %f144;
	ld.shared.f32 	%f146, [_ZZN3cub18CUB_300001_SM_10006detail6reduce28DeviceReduceSingleTileKernelINS2_10policy_hubIfyN4cuda3std3__44plusIfEEE10Policy1000EPfSC_iS9_ffNS7_10__identityEEEvT0_T1_T2_T3_T4_T6_E12temp_storage+20];
	add.f32 	%f147, %f145, %f146;
	ld.shared.f32 	%f148, [_ZZN3cub18CUB_300001_SM_10006detail6reduce28DeviceReduceSingleTileKernelINS2_10policy_hubIfyN4cuda3std3__44plusIfEEE10Policy1000EPfSC_iS9_ffNS7_10__identityEEEvT0_T1_T2_T3_T4_T6_E12temp_storage+24];
	add.f32 	%f149, %f147, %f148;
	ld.shared.f32 	%f150, [_ZZN3cub18CUB_300001_SM_10006detail6reduce28DeviceReduceSingleTileKernelINS2_10policy_hubIfyN4cuda3std3__44plusIfEEE10Policy1000EPfSC_iS9_ffNS7_10__identityEEEvT0_T1_T2_T3_T4_T6_E12temp_storage+28];
	add.f32 	%f151, %f149, %f150;
	ld.shared.f32 	%f152, [_ZZN3cub18CUB_300001_SM_10006detail6reduce28DeviceReduceSingleTileKernelINS2_10policy_hubIfyN4cuda3std3__44plusIfEEE10Policy1000EPfSC_iS9_ffNS7_10__identityEEEvT0_T1_T2_T3_T4_T6_E12temp_storage+32];
	add.f32 	%f153, %f151, %f152;
	ld.shared.f32 	%f154, [_ZZN3cub18CUB_300001_SM_10006detail6reduce28DeviceReduceSingleTileKernelINS2_10policy_hubIfyN4cuda3std3__44plusIfEEE10Policy1000EPfSC_iS9_ffNS7_10__identityEEEvT0_T1_T2_T3_T4_T6_E12temp_storage+36];
	add.f32 	%f418, %f153, %f154;
$L__BB6_72:
	mov.u32 	%r379, %tid.x;
	setp.ne.s32 	%p95, %r379, 0;
	@%p95 bra 	$L__BB6_74;
	add.f32 	%f391, %f58, %f418;
	st.global.f32 	[%rd1], %f391;
$L__BB6_74:
	ret;

}


// ===== COMPILED SASS (sm_100) =====

	.target	sm_100

	.elftype	@"ET_EXEC"


//--------------------- .note.nv.tkinfo           --------------------------
	.section	.note.nv.tkinfo,"",@"SHT_NOTE"
	.sectionflags	@"SHF_NOTE_NV_TKINFO"
	.tkinfo
        /*0018*/ 	.word	0x00000002
        /*0030*/ 	.string	""
        /*0030*/ 	.string	"ptxas"
        /*0030*/ 	.string	"Cuda compilation tools, release 13.0, V13.0.88"
        /*0030*/ 	.string	"Build cuda_13.0.r13.0/compiler.36424714_0"
        /*0030*/ 	.string	"-arch sm_100 -m 64 "



//--------------------- .note.nv.cuinfo           --------------------------
	.section	.note.nv.cuinfo,"",@"SHT_NOTE"
	.sectionflags	@"SHF_NOTE_NV_CUINFO"
        /*0018*/ 	.short	0x0002
        /*001a*/ 	.short	0x0064
        /*001c*/ 	.short	0x0082
	.zero		2


//--------------------- .nv.info                  --------------------------
	.section	.nv.info,"",@"SHT_CUDA_INFO"
	.align	4


	//----- nvinfo : EIATTR_REGCOUNT
	.align		4
        /*0000*/ 	.byte	0x04, 0x2f
        /*0002*/ 	.short	(.L_44 - .L_43)
	.align		4
.L_43:
        /*0004*/ 	.word	index@(_ZN3cub18CUB_300001_SM_10006detail11EmptyKernelIvEEvv)
        /*0008*/ 	.word	0x00000004


	//----- nvinfo : EIATTR_FRAME_SIZE
	.align		4
.L_44:
        /*000c*/ 	.byte	0x04, 0x11
        /*000e*/ 	.short	(.L_46 - .L_45)
	.align		4
.L_45:
        /*0010*/ 	.word	index@(_ZN3cub18CUB_300001_SM_10006detail11EmptyKernelIvEEvv)
        /*0014*/ 	.word	0x00000000


	//----- nvinfo : EIATTR_REGCOUNT
	.align		4
.L_46:
        /*0018*/ 	.byte	0x04, 0x2f
        /*001a*/ 	.short	(.L_48 - .L_47)
	.align		4
.L_47:
        /*001c*/ 	.word	index@(_ZN3cub18CUB_300001_SM_10006detail6reduce28DeviceReduceSingleTileKernelINS2_10policy_hubIfjN4cuda3std3__44plusIfEEE10Policy1000EN6thrust24THRUST_300001_SM_1000_NS6detail15normal_iteratorINSD_10device_ptrIfEEEEPfjS9_ff6squareEEvT0_T1_T2_T3_T4_T6_)
        /*0020*/ 	.word	0x00000020


	//----- nvinfo : EIATTR_FRAME_SIZE
	.align		4
.L_48:
        /*0024*/ 	.byte	0x04, 0x11
        /*0026*/ 	.short	(.L_50 - .L_49)
	.align		4
.L_49:
        /*0028*/ 	.word	index@(_ZN3cub18CUB_300001_SM_10006detail6reduce28DeviceReduceSingleTileKernelINS2_10policy_hubIfjN4cuda3std3__44plusIfEEE10Policy1000EN6thrust24THRUST_300001_SM_1000_NS6detail15normal_iteratorINSD_10device_ptrIfEEEEPfjS9_ff6squareEEvT0_T1_T2_T3_T4_T6_)
        /*002c*/ 	.word	0x00000000


	//----- nvinfo : EIATTR_REGCOUNT
	.align		4
.L_50:
        /*0030*/ 	.byte	0x04, 0x2f
        /*0032*/ 	.short	(.L_52 - .L_51)
	.align		4
.L_51:
        /*0034*/ 	.word	index@(_ZN3cub18CUB_300001_SM_10006detail6reduce18DeviceReduceKernelINS2_10policy_hubIfjN4cuda3std3__44plusIfEEE10Policy1000EN6thrust24THRUST_300001_SM_1000_NS6detail15normal_iteratorINSD_10device_ptrIfEEEEjS9_f6squareEEvT0_PT3_T1_NS0_13GridEvenShareISN_EET2_T4_)
        /*0038*/ 	.word	0x00000020


	//----- nvinfo : EIATTR_FRAME_SIZE
	.align		4
.L_52:
        /*003c*/ 	.byte	0x04, 0x11
        /*003e*/ 	.short	(.L_54 - .L_53)
	.align		4
.L_53:
        /*0040*/ 	.word	index@(_ZN3cub18CUB_300001_SM_10006detail6reduce18DeviceReduceKernelINS2_10policy_hubIfjN4cuda3std3__44plusIfEEE10Policy1000EN6thrust24THRUST_300001_SM_1000_NS6detail15normal_iteratorINSD_10device_ptrIfEEEEjS9_f6squareEEvT0_PT3_T1_NS0_13GridEvenShareISN_EET2_T4_)
        /*0044*/ 	.word	0x00000000


	//----- nvinfo : EIATTR_REGCOUNT
	.align		4
.L_54:
        /*0048*/ 	.byte	0x04, 0x2f
        /*004a*/ 	.short	(.L_56 - .L_55)
	.align		4
.L_55:
        /*004c*/ 	.word	index@(_ZN3cub18CUB_300001_SM_10006detail6reduce28DeviceReduceSingleTileKernelINS2_10policy_hubIfjN4cuda3std3__44plusIfEEE10Policy1000EPfSC_iS9_ffNS7_10__identityEEEvT0_T1_T2_T3_T4_T6_)
        /*0050*/ 	.word	0x0000001e


	//----- nvinfo : EIATTR_FRAME_SIZE
	.align		4
.L_56:
        /*0054*/ 	.byte	0x04, 0x11
        /*0056*/ 	.short	(.L_58 - .L_57)
	.align		4
.L_57:
        /*0058*/ 	.word	index@(_ZN3cub18CUB_300001_SM_10006detail6reduce28DeviceReduceSingleTileKernelINS2_10policy_hubIfjN4cuda3std3__44plusIfEEE10Policy1000EPfSC_iS9_ffNS7_10__identityEEEvT0_T1_T2_T3_T4_T6_)
        /*005c*/ 	.word	0x00000000


	//----- nvinfo : EIATTR_REGCOUNT
	.align		4
.L_58:
        /*0060*/ 	.byte	0x04, 0x2f
        /*0062*/ 	.short	(.L_60 - .L_59)
	.align		4
.L_59:
        /*0064*/ 	.word	index@(_ZN3cub18CUB_300001_SM_10006detail6reduce28DeviceReduceSingleTileKernelINS2_10policy_hubIfyN4cuda3std3__44plusIfEEE10Policy1000EN6thrust24THRUST_300001_SM_1000_NS6detail15normal_iteratorINSD_10device_ptrIfEEEEPfyS9_ff6squareEEvT0_T1_T2_T3_T4_T6_)
        /*0068*/ 	.word	0x00000020


	//----- nvinfo : EIATTR_FRAME_SIZE
	.align		4
.L_60:
        /*006c*/ 	.byte	0x04, 0x11
        /*006e*/ 	.short	(.L_62 - .L_61)
	.align		4
.L_61:
        /*0070*/ 	.word	index@(_ZN3cub18CUB_300001_SM_10006detail6reduce28DeviceReduceSingleTileKernelINS2_10policy_hubIfyN4cuda3std3__44plusIfEEE10Policy1000EN6thrust24THRUST_300001_SM_1000_NS6detail15normal_iteratorINSD_10device_ptrIfEEEEPfyS9_ff6squareEEvT0_T1_T2_T3_T4_T6_)
        /*0074*/ 	.word	0x00000000


	//----- nvinfo : EIATTR_REGCOUNT
	.align		4
.L_62:
        /*0078*/ 	.byte	0x04, 0x2f
        /*007a*/ 	.short	(.L_64 - .L_63)
	.align		4
.L_63:
        /*007c*/ 	.word	index@(_ZN3cub18CUB_300001_SM_10006detail6reduce18DeviceReduceKernelINS2_10policy_hubIfyN4cuda3std3__44plusIfEEE10Policy1000EN6thrust24THRUST_300001_SM_1000_NS6detail15normal_iteratorINSD_10device_ptrIfEEEEyS9_f6squareEEvT0_PT3_T1_NS0_13GridEvenShareISN_EET2_T4_)
        /*0080*/ 	.word	0x0000001f


	//----- nvinfo : EIATTR_FRAME_SIZE
	.align		4
.L_64:
        /*0084*/ 	.byte	0x04, 0x11
        /*0086*/ 	.short	(.L_66 - .L_65)
	.align		4
.L_65:
        /*0088*/ 	.word	index@(_ZN3cub18CUB_300001_SM_10006detail6reduce18DeviceReduceKernelINS2_10policy_hubIfyN4cuda3std3__44plusIfEEE10Policy1000EN6thrust24THRUST_300001_SM_1000_NS6detail15normal_iteratorINSD_10device_ptrIfEEEEyS9_f6squareEEvT0_PT3_T1_NS0_13GridEvenShareISN_EET2_T4_)
        /*008c*/ 	.word	0x00000000


	//----- nvinfo : EIATTR_REGCOUNT
	.align		4
.L_66:
        /*0090*/ 	.byte	0x04, 0x2f
        /*0092*/ 	.short	(.L_68 - .L_67)
	.align		4
.L_67:
        /*0094*/ 	.word	index@(_ZN3cub18CUB_300001_SM_10006detail6reduce28DeviceReduceSingleTileKernelINS2_10policy_hubIfyN4cuda3std3__44plusIfEEE10Policy1000EPfSC_iS9_ffNS7_10__identityEEEvT0_T1_T2_T3_T4_T6_)
        /*0098*/ 	.word	0x0000001e


	//----- nvinfo : EIATTR_FRAME_SIZE
	.align		4
.L_68:
        /*009c*/ 	.byte	0x04, 0x11
        /*009e*/ 	.short	(.L_70 - .L_69)
	.align		4
.L_69:
        /*00a0*/ 	.word	index@(_ZN3cub18CUB_300001_SM_10006detail6reduce28DeviceReduceSingleTileKernelINS2_10policy_hubIfyN4cuda3std3__44plusIfEEE10Policy1000EPfSC_iS9_ffNS7_10__identityEEEvT0_T1_T2_T3_T4_T6_)
        /*00a4*/ 	.word	0x00000000


	//----- nvinfo : EIATTR_MIN_STACK_SIZE
	.align		4
.L_70:
        /*00a8*/ 	.byte	0x04, 0x12
        /*00aa*/ 	.short	(.L_72 - .L_71)
	.align		4
.L_71:
        /*00ac*/ 	.word	index@(_ZN3cub18CUB_300001_SM_10006detail6reduce28DeviceReduceSingleTileKernelINS2_10policy_hubIfyN4cuda3std3__44plusIfEEE10Policy1000EPfSC_iS9_ffNS7_10__identityEEEvT0_T1_T2_T3_T4_T6_)
        /*00b0*/ 	.word	0x00000000


	//----- nvinfo : EIATTR_MIN_STACK_SIZE
	.align		4
.L_72:
        /*00b4*/ 	.byte	0x04, 0x12
        /*00b6*/ 	.short	(.L_74 - .L_73)
	.align		4
.L_73:
        /*00b8*/ 	.word	index@(_ZN3cub18CUB_300001_SM_10006detail6reduce18DeviceReduceKernelINS2_10policy_hubIfyN4cuda3std3__44plusIfEEE10Policy1000EN6thrust24THRUST_300001_SM_1000_NS6detail15normal_iteratorINSD_10device_ptrIfEEEEyS9_f6squareEEvT0_PT3_T1_NS0_13GridEvenShareISN_EET2_T4_)
        /*00bc*/ 	.word	0x00000000


	//----- nvinfo : EIATTR_MIN_STACK_SIZE
	.align		4
.L_74:
        /*00c0*/ 	.byte	0x04, 0x12
        /*00c2*/ 	.short	(.L_76 - .L_75)
	.align		4
.L_75:
        /*00c4*/ 	.word	index@(_ZN3cub18CUB_300001_SM_10006detail6reduce28DeviceReduceSingleTileKernelINS2_10policy_hubIfyN4cuda3std3__44plusIfEEE10Policy1000EN6thrust24THRUST_300001_SM_1000_NS6detail15normal_iteratorINSD_10device_ptrIfEEEEPfyS9_ff6squareEEvT0_T1_T2_T3_T4_T6_)
        /*00c8*/ 	.word	0x00000000


	//----- nvinfo : EIATTR_MIN_STACK_SIZE
	.align		4
.L_76:
        /*00cc*/ 	.byte	0x04, 0x12
        /*00ce*/ 	.short	(.L_78 - .L_77)
	.align		4
.L_77:
        /*00d0*/ 	.word	index@(_ZN3cub18CUB_300001_SM_10006detail6reduce28DeviceReduceSingleTileKernelINS2_10policy_hubIfjN4cuda3std3__44plusIfEEE10Policy1000EPfSC_iS9_ffNS7_10__identityEEEvT0_T1_T2_T3_T4_T6_)
        /*00d4*/ 	.word	0x00000000


	//----- nvinfo : EIATTR_MIN_STACK_SIZE
	.align		4
.L_78:
        /*00d8*/ 	.byte	0x04, 0x12
        /*00da*/ 	.short	(.L_80 - .L_79)
	.align		4
.L_79:
        /*00dc*/ 	.word	index@(_ZN3cub18CUB_300001_SM_10006detail6reduce18DeviceReduceKernelINS2_10policy_hubIfjN4cuda3std3__44plusIfEEE10Policy1000EN6thrust24THRUST_300001_SM_1000_NS6detail15normal_iteratorINSD_10device_ptrIfEEEEjS9_f6squareEEvT0_PT3_T1_NS0_13GridEvenShareISN_EET2_T4_)
        /*00e0*/ 	.word	0x00000000


	//----- nvinfo : EIATTR_MIN_STACK_SIZE
	.align		4
.L_80:
        /*00e4*/ 	.byte	0x04, 0x12
        /*00e6*/ 	.short	(.L_82 - .L_81)
	.align		4
.L_81:
        /*00e8*/ 	.word	index@(_ZN3cub18CUB_300001_SM_10006detail6reduce28DeviceReduceSingleTileKernelINS2_10policy_hubIfjN4cuda3std3__44plusIfEEE10Policy1000EN6thrust24THRUST_300001_SM_1000_NS6detail15normal_iteratorINSD_10device_ptrIfEEEEPfjS9_ff6squareEEvT0_T1_T2_T3_T4_T6_)
        /*00ec*/ 	.word	0x00000000


	//----- nvinfo : EIATTR_MIN_STACK_SIZE
	.align		4
.L_82:
        /*00f0*/ 	.byte	0x04, 0x12
        /*00f2*/ 	.short	(.L_84 - .L_83)
	.align		4
.L_83:
        /*00f4*/ 	.word	index@(_ZN3cub18CUB_300001_SM_10006detail11EmptyKernelIvEEvv)
        /*00f8*/ 	.word	0x00000000
.L_84:


//--------------------- .nv.compat                --------------------------
	.section	.nv.compat,"",@"SHT_CUDA_COMPAT_INFO"
	.align	4
        /*0000*/ 	.byte	0x02, 0x09, 0x00, 0x00, 0x02, 0x02, 0x01, 0x00, 0x02, 0x05, 0x05, 0x00, 0x03, 0x07, 0x01, 0x01
        /*0010*/ 	.byte	0x02, 0x03, 0x00, 0x00, 0x02, 0x06, 0x01, 0x00, 0x04, 0x0b, 0x08, 0x00, 0x09, 0x00, 0x00, 0x00
        /*0020*/ 	.byte	0x00, 0x00, 0x00, 0x00


//--------------------- .nv.info._ZN3cub18CUB_300001_SM_10006detail6reduce28DeviceReduceSingleTileKernelINS2_10policy_hubIfyN4cuda3std3__44plusIfEEE10Policy1000EPfSC_iS9_ffNS7_10__identityEEEvT0_T1_T2_T3_T4_T6_ --------------------------
	.section	.nv.info._ZN3cub18CUB_300001_SM_10006detail6reduce28DeviceReduceSingleTileKernelINS2_10policy_hubIfyN4cuda3std3__44plusIfEEE10Policy1000EPfSC_iS9_ffNS7_10__identityEEEvT0_T1_T2_T3_T4_T6_,"",@"SHT_CUDA_INFO"
	.sectionflags	@""
	.align	4


	//----- nvinfo : EIATTR_CUDA_API_VERSION
	.align		4
        /*0000*/ 	.byte	0x04, 0x37
        /*0002*/ 	.short	(.L_86 - .L_85)
.L_85:
        /*0004*/ 	.word	0x00000082


	//----- nvinfo : EIATTR_KPARAM_INFO
	.align		4
.L_86:
        /*0008*/ 	.byte	0x04, 0x17
        /*000a*/ 	.short	(.L_88 - .L_87)
.L_87:
        /*000c*/ 	.word	0x00000000
        /*0010*/ 	.short	0x0005
        /*0012*/ 	.short	0x001c
        /*0014*/ 	.byte	0x00, 0xf0, 0x05, 0x00


	//----- nvinfo : EIATTR_KPARAM_INFO
	.align		4
.L_88:
        /*0018*/ 	.byte	0x04, 0x17
        /*001a*/ 	.short	(.L_90 - .L_89)
.L_89:
        /*001c*/ 	.word	0x00000000
        /*0020*/ 	.short	0x0004
        /*0022*/ 	.short	0x0018
        /*0024*/ 	.byte	0x00, 0xf0, 0x11, 0x00


	//----- nvinfo : EIATTR_KPARAM_INFO
	.align		4
.L_90:
        /*0028*/ 	.byte	0x04, 0x17
        /*002a*/ 	.short	(.L_92 - .L_91)
.L_91:
        /*002c*/ 	.word	0x00000000
        /*0030*/ 	.short	0x0003
        /*0032*/ 	.short	0x0014
        /*0034*/ 	.byte	0x00, 0xf0, 0x05, 0x00


	//----- nvinfo : EIATTR_KPARAM_INFO
	.align		4
.L_92:
        /*0038*/ 	.byte	0x04, 0x17
        /*003a*/ 	.short	(.L_94 - .L_93)
.L_93:
        /*003c*/ 	.word	0x00000000
        /*0040*/ 	.short	0x0002
        /*0042*/ 	.short	0x0010
        /*0044*/ 	.byte	0x00, 0xf0, 0x11, 0x00


	//----- nvinfo : EIATTR_KPARAM_INFO
	.align		4
.L_94:
        /*0048*/ 	.byte	0x04, 0x17
        /*004a*/ 	.short	(.L_96 - .L_95)
.L_95:
        /*004c*/ 	.word	0x00000000
        /*0050*/ 	.short	0x0001
        /*0052*/ 	.short	0x0008
        /*0054*/ 	.byte	0x00, 0xf5, 0x21, 0x00


	//----- nvinfo : EIATTR_KPARAM_INFO
	.align		4
.L_96:
        /*0058*/ 	.byte	0x04, 0x17
        /*005a*/ 	.short	(.L_98 - .L_97)
.L_97:
        /*005c*/ 	.word	0x00000000
        /*0060*/ 	.short	0x0000
        /*0062*/ 	.short	0x0000
        /*0064*/ 	.byte	0x00, 0xf5, 0x21, 0x00


	//----- nvinfo : EIATTR_SPARSE_MMA_MASK
	.align		4
.L_98:
        /*0068*/ 	.byte	0x03, 0x50
        /*006a*/ 	.short	0x0000


	//----- nvinfo : EIATTR_MAXREG_COUNT
	.align		4
        /*006c*/ 	.byte	0x03, 0x1b
        /*006e*/ 	.short	0x00ff


	//----- nvinfo : EIATTR_NUM_BARRIERS
	.align		4
        /*0070*/ 	.byte	0x02, 0x4c
        /*0072*/ 	.byte	0x01
	.zero		1


	//----- nvinfo : EIATTR_MERCURY_ISA_VERSION
	.align		4
        /*0074*/ 	.byte	0x03, 0x5f
        /*0076*/ 	.short	0x0101


	//----- nvinfo : EIATTR_COOP_GROUP_MASK_REGIDS
	.align		4
        /*0078*/ 	.byte	0x04, 0x29
        /*007a*/ 	.short	(.L_100 - .L_99)


	//   ....[0]....
.L_99:
        /*007c*/ 	.word	0xffffffff


	//   ....[1]....
        /*0080*/ 	.word	0xffffffff


	//   ....[2]....
        /*0084*/ 	.word	0xffffffff


	//   ....[3]....
        /*0088*/ 	.word	0xffffffff


	//   ....[4]....
        /*008c*/ 	.word	0xffffffff


	//   ....[5]....
        /*0090*/ 	.word	0xffffffff


	//   ....[6]....
        /*0094*/ 	.word	0xffffffff


	//   ....[7]....
        /*0098*/ 	.word	0xffffffff


	//   ....[8]....
        /*009c*/ 	.word	0xffffffff


	//   ....[9]....
        /*00a0*/ 	.word	0xffffffff


	//   ....[10]....
        /*00a4*/ 	.word	0xffffffff


	//   ....[11]....
        /*00a8*/ 	.word	0xffffffff


	//   ....[12]....
        /*00ac*/ 	.word	0xffffffff


	//   ....[13]....
        /*00b0*/ 	.word	0xffffffff


	//   ....[14]....
        /*00b4*/ 	.word	0xffffffff


	//   ....[15]....
        /*00b8*/ 	.word	0xffffffff


	//   ....[16]....
        /*00bc*/ 	.word	0xffffffff


	//   ....[17]....
        /*00c0*/ 	.word	0xffffffff


	//   ....[18]....
        /*00c4*/ 	.word	0xffffffff


	//   ....[19]....
        /*00c8*/ 	.word	0xffffffff


	//   ....[20]....
        /*00cc*/ 	.word	0xffffffff


	//   ....[21]....
        /*00d0*/ 	.word	0xffffffff


	//   ....[22]....
        /*00d4*/ 	.word	0xffffffff


	//   ....[23]....
        /*00d8*/ 	.word	0xffffffff


	//   ....[24]....
        /*00dc*/ 	.word	0xffffffff


	//   ....[25]....
        /*00e0*/ 	.word	0xffffffff


	//   ....[26]....
        /*00e4*/ 	.word	0xffffffff


	//   ....[27]....
        /*00e8*/ 	.word	0xffffffff


	//   ....[28]....
        /*00ec*/ 	.word	0xffffffff


	//   ....[29]....
        /*00f0*/ 	.word	0xffffffff


	//----- nvinfo : EIATTR_COOP_GROUP_INSTR_OFFSETS
	.align		4
.L_100:
        /*00f4*/ 	.byte	0x04, 0x28
        /*00f6*/ 	.short	(.L_102 - .L_101)


	//   ....[0]....
.L_101:
        /*00f8*/ 	.word	0x00000980


	//   ....[1]....
        /*00fc*/ 	.word	0x000009e0


	//   ....[2]....
        /*0100*/ 	.word	0x00000a50


	//   ....[3]....
        /*0104*/ 	.word	0x00000aa0


	//   ....[4]....
        /*0108*/ 	.word	0x00000ad0


	//   ....[5]....
        /*010c*/ 	.word	0x00000c90


	//   ....[6]....
        /*0110*/ 	.word	0x00000d20


	//   ....[7]....
        /*0114*/ 	.word	0x00000d60


	//   ....[8]....
        /*0118*/ 	.word	0x00000db0


	//   ....[9]....
        /*011c*/ 	.word	0x00000df0


	//   ....[10]....
        /*0120*/ 	.word	0x00001c00


	//   ....[11]....
        /*0124*/ 	.word	0x00001c80


	//   ....[12]....
        /*0128*/ 	.word	0x00001cd0


	//   ....[13]....
        /*012c*/ 	.word	0x00001d10


	//   ....[14]....
        /*0130*/ 	.word	0x00001d40


	//   ....[15]....
        /*0134*/ 	.word	0x00002700


	//   ....[16]....
        /*0138*/ 	.word	0x00002760


	//   ....[17]....
        /*013c*/ 	.word	0x000027d0


	//   ....[18]....
        /*0140*/ 	.word	0x00002820


	//   ....[19]....
        /*0144*/ 	.word	0x00002850


	//   ....[20]....
        /*0148*/ 	.word	0x00002a10


	//   ....[21]....
        /*014c*/ 	.word	0x00002a90


	//   ....[22]....
        /*0150*/ 	.word	0x00002ad0


	//   ....[23]....
        /*0154*/ 	.word	0x00002b10


	//   ....[24]....
        /*0158*/ 	.word	0x00002b70


	//   ....[25]....
        /*015c*/ 	.word	0x00003b00


	//   ....[26]....
        /*0160*/ 	.word	0x00003b80


	//   ....[27]....
        /*0164*/ 	.word	0x00003bd0


	//   ....[28]....
        /*0168*/ 	.word	0x00003c10


	//   ....[29]....
        /*016c*/ 	.word	0x00003c40


	//----- nvinfo : EIATTR_VRC_CTA_INIT_COUNT
	.align		4
.L_102:
        /*0170*/ 	.byte	0x02, 0x4a
	.zero		1
	.zero		1


	//----- nvinfo : EIATTR_EXIT_INSTR_OFFSETS
	.align		4
        /*0174*/ 	.byte	0x04, 0x1c
        /*0176*/ 	.short	(.L_104 - .L_103)


	//   ....[0]....
.L_103:
        /*0178*/ 	.word	0x00000080


	//   ....[1]....
        /*017c*/ 	.word	0x000000c0


	//   ....[2]....
        /*0180*/ 	.word	0x00003d90


	//   ....[3]....
        /*0184*/ 	.word	0x00003de0


	//----- nvinfo : EIATTR_MAX_THREADS
	.align		4
.L_104:
        /*0188*/ 	.byte	0x04, 0x05
        /*018a*/ 	.short	(.L_106 - .L_105)
.L_105:
        /*018c*/ 	.word	0x00000100
        /*0190*/ 	.word	0x00000001
        /*0194*/ 	.word	0x00000001


	//----- nvinfo : EIATTR_CRS_STACK_SIZE
	.align		4
.L_106:
        /*0198*/ 	.byte	0x04, 0x1e
        /*019a*/ 	.short	(.L_108 - .L_107)
.L_107:
        /*019c*/ 	.word	0x00000000


	//----- nvinfo : EIATTR_CBANK_PARAM_SIZE
	.align		4
.L_108:
        /*01a0*/ 	.byte	0x03, 0x19
        /*01a2*/ 	.short	0x001d


	//----- nvinfo : EIATTR_PARAM_CBANK
	.align		4
        /*01a4*/ 	.byte	0x04, 0x0a
        /*01a6*/ 	.short	(.L_110 - .L_109)
	.align		4
.L_109:
        /*01a8*/ 	.word	index@(.nv.constant0._ZN3cub18CUB_300001_SM_10006detail6reduce28DeviceReduceSingleTileKernelINS2_10policy_hubIfyN4cuda3std3__44plusIfEEE10Policy1000EPfSC_iS9_ffNS7_10__identityEEEvT0_T1_T2_T3_T4_T6_)
        /*01ac*/ 	.short	0x0380
        /*01ae*/ 	.short	0x001d


	//----- nvinfo : EIATTR_SW_WAR
	.align		4
.L_110:
        /*01b0*/ 	.byte	0x04, 0x36
        /*01b2*/ 	.short	(.L_112 - .L_111)
.L_111:
        /*01b4*/ 	.word	0x00000008
.L_112:


//--------------------- .nv.info._ZN3cub18CUB_300001_SM_10006detail6reduce18DeviceReduceKernelINS2_10policy_hubIfyN4cuda3std3__44plusIfEEE10Policy1000EN6thrust24THRUST_300001_SM_1000_NS6detail15normal_iteratorINSD_10device_ptrIfEEEEyS9_f6squareEEvT0_PT3_T1_NS0_13GridEvenShareISN_EET2_T4_ --------------------------
	.section	.nv.info._ZN3cub18CUB_300001_SM_10006detail6reduce18DeviceReduceKernelINS2_10policy_hubIfyN4cuda3std3__44plusIfEEE10Policy1000EN6thrust24THRUST_300001_SM_1000_NS6detail15normal_iteratorINSD_10device_ptrIfEEEEyS9_f6squareEEvT0_PT3_T1_NS0_13GridEvenShareISN_EET2_T4_,"",@"SHT_CUDA_INFO"
	.sectionflags	@""
	.align	4


	//----- nvinfo : EIATTR_CUDA_API_VERSION
	.align		4
        /*0000*/ 	.byte	0x04, 0x37
        /*0002*/ 	.short	(.L_114 - .L_113)
.L_113:
        /*0004*/ 	.word	0x00000082


	//----- nvinfo : EIATTR_KPARAM_INFO
	.align		4
.L_114:
        /*0008*/ 	.byte	0x04, 0x17
        /*000a*/ 	.short	(.L_116 - .L_115)
.L_115:
        /*000c*/ 	.word	0x00000000
        /*0010*/ 	.short	0x0005
        /*0012*/ 	.short	0x0061
        /*0014*/ 	.byte	0x00, 0xf0, 0x05, 0x00


	//----- nvinfo : EIATTR_KPARAM_INFO
	.align		4
.L_116:
        /*0018*/ 	.byte	0x04, 0x17
        /*001a*/ 	.short	(.L_118 - .L_117)
.L_117:
        /*001c*/ 	.word	0x00000000
        /*0020*/ 	.short	0x0004
        /*0022*/ 	.short	0x0060
        /*0024*/ 	.byte	0x00, 0xf0, 0x05, 0x00


	//----- nvinfo : EIATTR_KPARAM_INFO
	.align		4
.L_118:
        /*0028*/ 	.byte	0x04, 0x17
        /*002a*/ 	.short	(.L_120 - .L_119)
.L_119:
        /*002c*/ 	.word	0x00000000
        /*0030*/ 	.short	0x0003
        /*0032*/ 	.short	0x0018
        /*0034*/ 	.byte	0x00, 0xf0, 0x21, 0x01


	//----- nvinfo : EIATTR_KPARAM_INFO
	.align		4
.L_120:
        /*0038*/ 	.byte	0x04, 0x17
        /*003a*/ 	.short	(.L_122 - .L_121)
.L_121:
        /*003c*/ 	.word	0x00000000
        /*0040*/ 	.short	0x0002
        /*0042*/ 	.short	0x0010
        /*0044*/ 	.byte	0x00, 0xf0, 0x21, 0x00


	//----- nvinfo : EIATTR_KPARAM_INFO
	.align		4
.L_122:
        /*0048*/ 	.byte	0x04, 0x17
        /*004a*/ 	.short	(.L_124 - .L_123)
.L_123:
        /*004c*/ 	.word	0x00000000
        /*0050*/ 	.short	0x0001
        /*0052*/ 	.short	0x0008
        /*0054*/ 	.byte	0x00, 0xf5, 0x21, 0x00


	//----- nvinfo : EIATTR_KPARAM_INFO
	.align		4
.L_124:
        /*0058*/ 	.byte	0x04, 0x17
        /*005a*/ 	.short	(.L_126 - .L_125)
.L_125:
        /*005c*/ 	.word	0x00000000
        /*0060*/ 	.short	0x0000
        /*0062*/ 	.short	0x0000
        /*0064*/ 	.byte	0x00, 0xf0, 0x21, 0x00


	//----- nvinfo : EIATTR_SPARSE_MMA_MASK
	.align		4
.L_126:
        /*0068*/ 	.byte	0x03, 0x50
        /*006a*/ 	.short	0x0000


	//----- nvinfo : EIATTR_MAXREG_COUNT
	.align		4
        /*006c*/ 	.byte	0x03, 0x1b
        /*006e*/ 	.short	0x00ff


	//----- nvinfo : EIATTR_NUM_BARRIERS
	.align		4
        /*0070*/ 	.byte	0x02, 0x4c
        /*0072*/ 	.byte	0x01
	.zero		1


	//----- nvinfo : EIATTR_MERCURY_ISA_VERSION
	.align		4
        /*0074*/ 	.byte	0x03, 0x5f
        /*0076*/ 	.short	0x0101


	//----- nvinfo : EIATTR_COOP_GROUP_MASK_REGIDS
	.align		4
        /*0078*/ 	.byte	0x04, 0x29
        /*007a*/ 	.short	(.L_128 - .L_127)


	//   ....[0]....
.L_127:
        /*007c*/ 	.word	0xffffffff


	//   ....[1]....
        /*0080*/ 	.word	0xffffffff


	//   ....[2]....
        /*0084*/ 	.word	0xffffffff


	//   ....[3]....
        /*0088*/ 	.word	0xffffffff


	//   ....[4]....
        /*008c*/ 	.word	0xffffffff


	//   ....[5]....
        /*0090*/ 	.word	0xffffffff


	//   ....[6]....
        /*0094*/ 	.word	0xffffffff


	//   ....[7]....
        /*0098*/ 	.word	0xffffffff


	//   ....[8]....
        /*009c*/ 	.word	0xffffffff


	//   ....[9]....
        /*00a0*/ 	.word	0xffffffff


	//   ....[10]....
        /*00a4*/ 	.word	0xffffffff


	//   ....[11]....
        /*00a8*/ 	.word	0xffffffff


	//   ....[12]....
        /*00ac*/ 	.word	0xffffffff


	//   ....[13]....
        /*00b0*/ 	.word	0xffffffff


	//   ....[14]....
        /*00b4*/ 	.word	0xffffffff


	//----- nvinfo : EIATTR_COOP_GROUP_INSTR_OFFSETS
	.align		4
.L_128:
        /*00b8*/ 	.byte	0x04, 0x28
        /*00ba*/ 	.short	(.L_130 - .L_129)


	//   ....[0]....
.L_129:
        /*00bc*/ 	.word	0x000009c0


	//   ....[1]....
        /*00c0*/ 	.word	0x00000a20


	//   ....[2]....
        /*00c4*/ 	.word	0x00000a90


	//   ....[3]....
        /*00c8*/ 	.word	0x00000ae0


	//   ....[4]....
        /*00cc*/ 	.word	0x00000b10


	//   ....[5]....
        /*00d0*/ 	.word	0x00000cd0


	//   ....[6]....
        /*00d4*/ 	.word	0x00000d60


	//   ....[7]....
        /*00d8*/ 	.word	0x00000da0


	//   ....[8]....
        /*00dc*/ 	.word	0x00000df0


	//   ....[9]....
        /*00e0*/ 	.word	0x00000e30


	//   ....[10]....
        /*00e4*/ 	.word	0x000020e0


	//   ....[11]....
        /*00e8*/ 	.word	0x00002170


	//   ....[12]....
        /*00ec*/ 	.word	0x000021c0


	//   ....[13]....
        /*00f0*/ 	.word	0x00002200


	//   ....[14]....
        /*00f4*/ 	.word	0x00002230


	//----- nvinfo : EIATTR_VRC_CTA_INIT_COUNT
	.align		4
.L_130:
        /*00f8*/ 	.byte	0x02, 0x4a
	.zero		1
	.zero		1


	//----- nvinfo : EIATTR_EXIT_INSTR_OFFSETS
	.align		4
        /*00fc*/ 	.byte	0x04, 0x1c
        /*00fe*/ 	.short	(.L_132 - .L_131)


	//   ....[0]....
.L_131:
        /*0100*/ 	.word	0x00002380


	//   ....[1]....
        /*0104*/ 	.word	0x000023e0


	//----- nvinfo : EIATTR_MAX_THREADS
	.align		4
.L_132:
        /*0108*/ 	.byte	0x04, 0x05
        /*010a*/ 	.short	(.L_134 - .L_133)
.L_133:
        /*010c*/ 	.word	0x00000100
        /*0110*/ 	.word	0x00000001
        /*0114*/ 	.word	0x00000001


	//----- nvinfo : EIATTR_CRS_STACK_SIZE
	.align		4
.L_134:
        /*0118*/ 	.byte	0x04, 0x1e
        /*011a*/ 	.short	(.L_136 - .L_135)
.L_135:
        /*011c*/ 	.word	0x00000000


	//----- nvinfo : EIATTR_CBANK_PARAM_SIZE
	.align		4
.L_136:
        /*0120*/ 	.byte	0x03, 0x19
        /*0122*/ 	.short	0x0062


	//----- nvinfo : EIATTR_PARAM_CBANK
	.align		4
        /*0124*/ 	.byte	0x04, 0x0a
        /*0126*/ 	.short	(.L_138 - .L_137)
	.align		4
.L_137:
        /*0128*/ 	.word	index@(.nv.constant0._ZN3cub18CUB_300001_SM_10006detail6reduce18DeviceReduceKernelINS2_10policy_hubIfyN4cuda3std3__44plusIfEEE10Policy1000EN6thrust24THRUST_300001_SM_1000_NS6detail15normal_iteratorINSD_10device_ptrIfEEEEyS9_f6squareEEvT0_PT3_T1_NS0_13GridEvenShareISN_EET2_T4_)
        /*012c*/ 	.short	0x0380
        /*012e*/ 	.short	0x0062


	//----- nvinfo : EIATTR_SW_WAR
	.align		4
.L_138:
        /*0130*/ 	.byte	0x04, 0x36
        /*0132*/ 	.short	(.L_140 - .L_139)
.L_139:
        /*0134*/ 	.word	0x00000008
.L_140:


//--------------------- .nv.info._ZN3cub18CUB_300001_SM_10006detail6reduce28DeviceReduceSingleTileKernelINS2_10policy_hubIfyN4cuda3std3__44plusIfEEE10Policy1000EN6thrust24THRUST_300001_SM_1000_NS6detail15normal_iteratorINSD_10device_ptrIfEEEEPfyS9_ff6squareEEvT0_T1_T2_T3_T4_T6_ --------------------------
	.section	.nv.info._ZN3cub18CUB_300001_SM_10006detail6reduce28DeviceReduceSingleTileKernelINS2_10policy_hubIfyN4cuda3std3__44plusIfEEE10Policy1000EN6thrust24THRUST_300001_SM_1000_NS6detail15normal_iteratorINSD_10device_ptrIfEEEEPfyS9_ff6squareEEvT0_T1_T2_T3_T4_T6_,"",@"SHT_CUDA_INFO"
	.sectionflags	@""
	.align	4


	//----- nvinfo : EIATTR_CUDA_API_VERSION
	.align		4
        /*0000*/ 	.byte	0x04, 0x37
        /*0002*/ 	.short	(.L_142 - .L_141)
.L_141:
        /*0004*/ 	.word	0x00000082


	//----- nvinfo : EIATTR_KPARAM_INFO
	.align		4
.L_142:
        /*0008*/ 	.byte	0x04, 0x17
        /*000a*/ 	.short	(.L_144 - .L_143)
.L_143:
        /*000c*/ 	.word	0x00000000
        /*0010*/ 	.short	0x0005
        /*0012*/ 	.short	0x0020
        /*0014*/ 	.byte	0x00, 0xf0, 0x05, 0x00


	//----- nvinfo : EIATTR_KPARAM_INFO
	.align		4
.L_144:
        /*0018*/ 	.byte	0x04, 0x17
        /*001a*/ 	.short	(.L_146 - .L_145)
.L_145:
        /*001c*/ 	.word	0x00000000
        /*0020*/ 	.short	0x0004
        /*0022*/ 	.short	0x001c
        /*0024*/ 	.byte	0x00, 0xf0, 0x11, 0x00


	//----- nvinfo : EIATTR_KPARAM_INFO
	.align		4
.L_146:
        /*0028*/ 	.byte	0x04, 0x17
        /*002a*/ 	.short	(.L_148 - .L_147)
.L_147:
        /*002c*/ 	.word	0x00000000
        /*0030*/ 	.short	0x0003
        /*0032*/ 	.short	0x0018
        /*0034*/ 	.byte	0x00, 0xf0, 0x05, 0x00


	//----- nvinfo : EIATTR_KPARAM_INFO
	.align		4
.L_148:
        /*0038*/ 	.byte	0x04, 0x17
        /*003a*/ 	.short	(.L_150 - .L_149)
.L_149:
        /*003c*/ 	.word	0x00000000
        /*0040*/ 	.short	0x0002
        /*0042*/ 	.short	0x0010
        /*0044*/ 	.byte	0x00, 0xf0, 0x21, 0x00


	//----- nvinfo : EIATTR_KPARAM_INFO
	.align		4
.L_150:
        /*0048*/ 	.byte	0x04, 0x17
        /*004a*/ 	.short	(.L_152 - .L_151)
.L_151:
        /*004c*/ 	.word	0x00000000
        /*0050*/ 	.short	0x0001
        /*0052*/ 	.short	0x0008
        /*0054*/ 	.byte	0x00, 0xf5, 0x21, 0x00


	//----- nvinfo : EIATTR_KPARAM_INFO
	.align		4
.L_152:
        /*0058*/ 	.byte	0x04, 0x17
        /*005a*/ 	.short	(.L_154 - .L_153)
.L_153:
        /*005c*/ 	.word	0x00000000
        /*0060*/ 	.short	0x0000
        /*0062*/ 	.short	0x0000
        /*0064*/ 	.byte	0x00, 0xf0, 0x21, 0x00


	//----- nvinfo : EIATTR_SPARSE_MMA_MASK
	.align		4
.L_154:
        /*0068*/ 	.byte	0x03, 0x50
        /*006a*/ 	.short	0x0000


	//----- nvinfo : EIATTR_MAXREG_COUNT
	.align		4
        /*006c*/ 	.byte	0x03, 0x1b
        /*006e*/ 	.short	0x00ff


	//----- nvinfo : EIATTR_NUM_BARRIERS
	.align		4
        /*0070*/ 	.byte	0x02, 0x4c
        /*0072*/ 	.byte	0x01
	.zero		1


	//----- nvinfo : EIATTR_MERCURY_ISA_VERSION
	.align		4
        /*0074*/ 	.byte	0x03, 0x5f
        /*0076*/ 	.short	0x0101


	//----- nvinfo : EIATTR_COOP_GROUP_MASK_REGIDS
	.align		4
        /*0078*/ 	.byte	0x04, 0x29
        /*007a*/ 	.short	(.L_156 - .L_155)


	//   ....[0]....
.L_155:
        /*007c*/ 	.word	0xffffffff


	//   ....[1]....
        /*0080*/ 	.word	0xffffffff


	//   ....[2]....
        /*0084*/ 	.word	0xffffffff


	//   ....[3]....
        /*0088*/ 	.word	0xffffffff


	//   ....[4]....
        /*008c*/ 	.word	0xffffffff


	//   ....[5]....
        /*0090*/ 	.word	0xffffffff


	//   ....[6]....
        /*0094*/ 	.word	0xffffffff


	//   ....[7]....
        /*0098*/ 	.word	0xffffffff


	//   ....[8]....
        /*009c*/ 	.word	0xffffffff


	//   ....[9]....
        /*00a0*/ 	.word	0xffffffff


	//   ....[10]....
        /*00a4*/ 	.word	0xffffffff


	//   ....[11]....
        /*00a8*/ 	.word	0xffffffff


	//   ....[12]....
        /*00ac*/ 	.word	0xffffffff


	//   ....[13]....
        /*00b0*/ 	.word	0xffffffff


	//   ....[14]....
        /*00b4*/ 	.word	0xffffffff


	//----- nvinfo : EIATTR_COOP_GROUP_INSTR_OFFSETS
	.align		4
.L_156:
        /*00b8*/ 	.byte	0x04, 0x28
        /*00ba*/ 	.short	(.L_158 - .L_157)


	//   ....[0]....
.L_157:
        /*00bc*/ 	.word	0x00000940


	//   ....[1]....
        /*00c0*/ 	.word	0x000009a0


	//   ....[2]....
        /*00c4*/ 	.word	0x00000a10


	//   ....[3]....
        /*00c8*/ 	.word	0x00000a60


	//   ....[4]....
        /*00cc*/ 	.word	0x00000a90


	//   ....[5]....
        /*00d0*/ 	.word	0x00000c50


	//   ....[6]....
        /*00d4*/ 	.word	0x00000ce0


	//   ....[7]....
        /*00d8*/ 	.word	0x00000d30


	//   ....[8]....
        /*00dc*/ 	.word	0x00000d70


	//   ....[9]....
        /*00e0*/ 	.word	0x00000db0


	//   ....[10]....
        /*00e4*/ 	.word	0x00001ed0


	//   ....[11]....
        /*00e8*/ 	.word	0x00001f50


	//   ....[12]....
        /*00ec*/ 	.word	0x00001fa0


	//   ....[13]....
        /*00f0*/ 	.word	0x00001fe0


	//   ....[14]....
        /*00f4*/ 	.word	0x00002010


	//----- nvinfo : EIATTR_VRC_CTA_INIT_COUNT
	.align		4
.L_158:
        /*00f8*/ 	.byte	0x02, 0x4a
	.zero		1
	.zero		1


	//----- nvinfo : EIATTR_EXIT_INSTR_OFFSETS
	.align		4
        /*00fc*/ 	.byte	0x04, 0x1c
        /*00fe*/ 	.short	(.L_160 - .L_159)


	//   ....[0]....
.L_159:
        /*0100*/ 	.word	0x000000a0


	//   ....[1]....
        /*0104*/ 	.word	0x000000e0


	//   ....[2]....
        /*0108*/ 	.word	0x00002150


	//   ....[3]....
        /*010c*/ 	.word	0x000021a0


	//----- nvinfo : EIATTR_MAX_THREADS
	.align		4
.L_160:
        /*0110*/ 	.byte	0x04, 0x05
        /*0112*/ 	.short	(.L_162 - .L_161)
.L_161:
        /*0114*/ 	.word	0x00000100
        /*0118*/ 	.word	0x00000001
        /*011c*/ 	.word	0x00000001


	//----- nvinfo : EIATTR_CRS_STACK_SIZE
	.align		4
.L_162:
        /*0120*/ 	.byte	0x04, 0x1e
        /*0122*/ 	.short	(.L_164 - .L_163)
.L_163:
        /*0124*/ 	.word	0x00000000


	//----- nvinfo : EIATTR_CBANK_PARAM_SIZE
	.align		4
.L_164:
        /*0128*/ 	.byte	0x03, 0x19
        /*012a*/ 	.short	0x0021


	//----- nvinfo : EIATTR_PARAM_CBANK
	.align		4
        /*012c*/ 	.byte	0x04, 0x0a
        /*012e*/ 	.short	(.L_166 - .L_165)
	.align		4
.L_165:
        /*0130*/ 	.word	index@(.nv.constant0._ZN3cub18CUB_300001_SM_10006detail6reduce28DeviceReduceSingleTileKernelINS2_10policy_hubIfyN4cuda3std3__44plusIfEEE10Policy1000EN6thrust24THRUST_300001_SM_1000_NS6detail15normal_iteratorINSD_10device_ptrIfEEEEPfyS9_ff6squareEEvT0_T1_T2_T3_T4_T6_)
        /*0134*/ 	.short	0x0380
        /*0136*/ 	.short	0x0021


	//----- nvinfo : EIATTR_SW_WAR
	.align		4
.L_166:
        /*0138*/ 	.byte	0x04, 0x36
        /*013a*/ 	.short	(.L_168 - .L_167)
.L_167:
        /*013c*/ 	.word	0x00000008
.L_168:


//--------------------- .nv.info._ZN3cub18CUB_300001_SM_10006detail6reduce28DeviceReduceSingleTileKernelINS2_10policy_hubIfjN4cuda3std3__44plusIfEEE10Policy1000EPfSC_iS9_ffNS7_10__identityEEEvT0_T1_T2_T3_T4_T6_ --------------------------
	.section	.nv.info._ZN3cub18CUB_300001_SM_10006detail6reduce28DeviceReduceSingleTileKernelINS2_10policy_hubIfjN4cuda3std3__44plusIfEEE10Policy1000EPfSC_iS9_ffNS7_10__identityEEEvT0_T1_T2_T3_T4_T6_,"",@"SHT_CUDA_INFO"
	.sectionflags	@""
	.align	4


	//----- nvinfo : EIATTR_CUDA_API_VERSION
	.align		4
        /*0000*/ 	.byte	0x04, 0x37
        /*0002*/ 	.short	(.L_170 - .L_169)
.L_169:
        /*0004*/ 	.word	0x00000082


	//----- nvinfo : EIATTR_KPARAM_INFO
	.align		4
.L_170:
        /*0008*/ 	.byte	0x04, 0x17
        /*000a*/ 	.short	(.L_172 - .L_171)
.L_171:
        /*000c*/ 	.word	0x00000000
        /*0010*/ 	.short	0x0005
        /*0012*/ 	.short	0x001c
        /*0014*/ 	.byte	0x00, 0xf0, 0x05, 0x00


	//----- nvinfo : EIATTR_KPARAM_INFO
	.align		4
.L_172:
        /*0018*/ 	.byte	0x04, 0x17
        /*001a*/ 	.short	(.L_174 - .L_173)
.L_173:
        /*001c*/ 	.word	0x00000000
        /*0020*/ 	.short	0x0004
        /*0022*/ 	.short	0x0018
        /*0024*/ 	.byte	0x00, 0xf0, 0x11, 0x00


	//----- nvinfo : EIATTR_KPARAM_INFO
	.align		4
.L_174:
        /*0028*/ 	.byte	0x04, 0x17
        /*002a*/ 	.short	(.L_176 - .L_175)
.L_175:
        /*002c*/ 	.word	0x00000000
        /*0030*/ 	.short	0x0003
        /*0032*/ 	.short	0x0014
        /*0034*/ 	.byte	0x00, 0xf0, 0x05, 0x00


	//----- nvinfo : EIATTR_KPARAM_INFO
	.align		4
.L_176:
        /*0038*/ 	.byte	0x04, 0x17
        /*003a*/ 	.short	(.L_178 - .L_177)
.L_177:
        /*003c*/ 	.word	0x00000000
        /*0040*/ 	.short	0x0002
        /*0042*/ 	.short	0x0010
        /*0044*/ 	.byte	0x00, 0xf0, 0x11, 0x00


	//----- nvinfo : EIATTR_KPARAM_INFO
	.align		4
.L_178:
        /*0048*/ 	.byte	0x04, 0x17
        /*004a*/ 	.short	(.L_180 - .L_179)
.L_179:
        /*004c*/ 	.word	0x00000000
        /*0050*/ 	.short	0x0001
        /*0052*/ 	.short	0x0008
        /*0054*/ 	.byte	0x00, 0xf5, 0x21, 0x00


	//----- nvinfo : EIATTR_KPARAM_INFO
	.align		4
.L_180:
        /*0058*/ 	.byte	0x04, 0x17
        /*005a*/ 	.short	(.L_182 - .L_181)
.L_181:
        /*005c*/ 	.word	0x00000000
        /*0060*/ 	.short	0x0000
        /*0062*/ 	.short	0x0000
        /*0064*/ 	.byte	0x00, 0xf5, 0x21, 0x00


	//----- nvinfo : EIATTR_SPARSE_MMA_MASK
	.align		4
.L_182:
        /*0068*/ 	.byte	0x03, 0x50
        /*006a*/ 	.short	0x0000


	//----- nvinfo : EIATTR_MAXREG_COUNT
	.align		4
        /*006c*/ 	.byte	0x03, 0x1b
        /*006e*/ 	.short	0x0080


	//----- nvinfo : EIATTR_NUM_BARRIERS
	.align		4
        /*0070*/ 	.byte	0x02, 0x4c
        /*0072*/ 	.byte	0x01
	.zero		1


	//----- nvinfo : EIATTR_MERCURY_ISA_VERSION
	.align		4
        /*0074*/ 	.byte	0x03, 0x5f
        /*0076*/ 	.short	0x0101


	//----- nvinfo : EIATTR_UNUSED_LOAD_BYTE_OFFSET
	.align		4
        /*0078*/ 	.byte	0x04, 0x44
        /*007a*/ 	.short	(.L_184 - .L_183)


	//   ....[0]....
.L_183:
        /*007c*/ 	.word	0x00000b70
        /*0080*/ 	.word	0x0000fff0


	//   ....[1]....
        /*0084*/ 	.word	0x00000f80
        /*0088*/ 	.word	0x0000fff0


	//   ....[2]....
        /*008c*/ 	.word	0x00002010
        /*0090*/ 	.word	0x0000fff0


	//   ....[3]....
        /*0094*/ 	.word	0x00002bb0
        /*0098*/ 	.word	0x0000fff0


	//   ....[4]....
        /*009c*/ 	.word	0x00002fc0
        /*00a0*/ 	.word	0x0000fff0


	//   ....[5]....
        /*00a4*/ 	.word	0x00004140
        /*00a8*/ 	.word	0x0000fff0


	//----- nvinfo : EIATTR_COOP_GROUP_MASK_REGIDS
	.align		4
.L_184:
        /*00ac*/ 	.byte	0x04, 0x29
        /*00ae*/ 	.short	(.L_186 - .L_185)


	//   ....[0]....
.L_185:
        /*00b0*/ 	.word	0xffffffff


	//   ....[1]....
        /*00b4*/ 	.word	0xffffffff


	//   ....[2]....
        /*00b8*/ 	.word	0xffffffff


	//   ....[3]....
        /*00bc*/ 	.word	0xffffffff


	//   ....[4]....
        /*00c0*/ 	.word	0xffffffff


	//   ....[5]....
        /*00c4*/ 	.word	0xffffffff


	//   ....[6]....
        /*00c8*/ 	.word	0xffffffff


	//   ....[7]....
        /*00cc*/ 	.word	0xffffffff


	//   ....[8]....
        /*00d0*/ 	.word	0xffffffff


	//   ....[9]....
        /*00d4*/ 	.word	0xffffffff


	//   ....[10]....
        /*00d8*/ 	.word	0xffffffff


	//   ....[11]....
        /*00dc*/ 	.word	0xffffffff


	//   ....[12]....
        /*00e0*/ 	.word	0xffffffff


	//   ....[13]....
        /*00e4*/ 	.word	0xffffffff


	//   ....[14]....
        /*00e8*/ 	.word	0xffffffff


	//   ....[15]....
        /*00ec*/ 	.word	0xffffffff


	//   ....[16]....
        /*00f0*/ 	.word	0xffffffff


	//   ....[17]....
        /*00f4*/ 	.word	0xffffffff


	//   ....[18]....
        /*00f8*/ 	.word	0xffffffff


	//   ....[19]....
        /*00fc*/ 	.word	0xffffffff


	//   ....[20]....
        /*0100*/ 	.word	0xffffffff


	//   ....[21]....
        /*0104*/ 	.word	0xffffffff


	//   ....[22]....
        /*0108*/ 	.word	0xffffffff


	//   ....[23]....
        /*010c*/ 	.word	0xffffffff


	//   ....[24]....
        /*0110*/ 	.word	0xffffffff


	//   ....[25]....
        /*0114*/ 	.word	0xffffffff


	//   ....[26]....
        /*0118*/ 	.word	0xffffffff


	//   ....[27]....
        /*011c*/ 	.word	0xffffffff


	//   ....[28]....
        /*0120*/ 	.word	0xffffffff


	//   ....[29]....
        /*0124*/ 	.word	0xffffffff


	//----- nvinfo : EIATTR_COOP_GROUP_INSTR_OFFSETS
	.align		4
.L_186:
        /*0128*/ 	.byte	0x04, 0x28
        /*012a*/ 	.short	(.L_188 - .L_187)


	//   ....[0]....
.L_187:
        /*012c*/ 	.word	0x00000980


	//   ....[1]....
        /*0130*/ 	.word	0x000009e0


	//   ....[2]....
        /*0134*/ 	.word	0x00000a50


	//   ....[3]....
        /*0138*/ 	.word	0x00000aa0


	//   ....[4]....
        /*013c*/ 	.word	0x00000ad0


	//   ....[5]....
        /*0140*/ 	.word	0x00000d20


	//   ....[6]....
        /*0144*/ 	.word	0x00000db0


	//   ....[7]....
        /*0148*/ 	.word	0x00000df0


	//   ....[8]....
        /*014c*/ 	.word	0x00000e40


	//   ....[9]....
        /*0150*/ 	.word	0x00000e80


	//   ....[10]....
        /*0154*/ 	.word	0x00001e30


	//   ....[11]....
        /*0158*/ 	.word	0x00001eb0


	//   ....[12]....
        /*015c*/ 	.word	0x00001f00


	//   ....[13]....
        /*0160*/ 	.word	0x00001f40


	//   ....[14]....
        /*0164*/ 	.word	0x00001f70


	//   ....[15]....
        /*0168*/ 	.word	0x000029c0


	//   ....[16]....
        /*016c*/ 	.word	0x00002a20


	//   ....[17]....
        /*0170*/ 	.word	0x00002a90


	//   ....[18]....
        /*0174*/ 	.word	0x00002ae0


	//   ....[19]....
        /*0178*/ 	.word	0x00002b10


	//   ....[20]....
        /*017c*/ 	.word	0x00002d60


	//   ....[21]....
        /*0180*/ 	.word	0x00002de0


	//   ....[22]....
        /*0184*/ 	.word	0x00002e20


	//   ....[23]....
        /*0188*/ 	.word	0x00002e60


	//   ....[24]....
        /*018c*/ 	.word	0x00002ec0


	//   ....[25]....
        /*0190*/ 	.word	0x00003f60


	//   ....[26]....
        /*0194*/ 	.word	0x00003fe0


	//   ....[27]....
        /*0198*/ 	.word	0x00004030


	//   ....[28]....
        /*019c*/ 	.word	0x00004070


	//   ....[29]....
        /*01a0*/ 	.word	0x000040a0


	//----- nvinfo : EIATTR_VRC_CTA_INIT_COUNT
	.align		4
.L_188:
        /*01a4*/ 	.byte	0x02, 0x4a
	.zero		1
	.zero		1


	//----- nvinfo : EIATTR_EXIT_INSTR_OFFSETS
	.align		4
        /*01a8*/ 	.byte	0x04, 0x1c
        /*01aa*/ 	.short	(.L_190 - .L_189)


	//   ....[0]....
.L_189:
        /*01ac*/ 	.word	0x00000080


	//   ....[1]....
        /*01b0*/ 	.word	0x000000c0


	//   ....[2]....
        /*01b4*/ 	.word	0x00004280


	//   ....[3]....
        /*01b8*/ 	.word	0x000042d0


	//----- nvinfo : EIATTR_MAX_THREADS
	.align		4
.L_190:
        /*01bc*/ 	.byte	0x04, 0x05
        /*01be*/ 	.short	(.L_192 - .L_191)
.L_191:
        /*01c0*/ 	.word	0x00000200
        /*01c4*/ 	.word	0x00000001
        /*01c8*/ 	.word	0x00000001


	//----- nvinfo : EIATTR_CRS_STACK_SIZE
	.align		4
.L_192:
        /*01cc*/ 	.byte	0x04, 0x1e
        /*01ce*/ 	.short	(.L_194 - .L_193)
.L_193:
        /*01d0*/ 	.word	0x00000000


	//----- nvinfo : EIATTR_CBANK_PARAM_SIZE
	.align		4
.L_194:
        /*01d4*/ 	.byte	0x03, 0x19
        /*01d6*/ 	.short	0x001d


	//----- nvinfo : EIATTR_PARAM_CBANK
	.align		4
        /*01d8*/ 	.byte	0x04, 0x0a
        /*01da*/ 	.short	(.L_196 - .L_195)
	.align		4
.L_195:
        /*01dc*/ 	.word	index@(.nv.constant0._ZN3cub18CUB_300001_SM_10006detail6reduce28DeviceReduceSingleTileKernelINS2_10policy_hubIfjN4cuda3std3__44plusIfEEE10Policy1000EPfSC_iS9_ffNS7_10__identityEEEvT0_T1_T2_T3_T4_T6_)
        /*01e0*/ 	.short	0x0380
        /*01e2*/ 	.short	0x001d


	//----- nvinfo : EIATTR_SW_WAR
	.align		4
.L_196:
        /*01e4*/ 	.byte	0x04, 0x36
        /*01e6*/ 	.short	(.L_198 - .L_197)
.L_197:
        /*01e8*/ 	.word	0x00000008
.L_198:


//--------------------- .nv.info._ZN3cub18CUB_300001_SM_10006detail6reduce18DeviceReduceKernelINS2_10policy_hubIfjN4cuda3std3__44plusIfEEE10Policy1000EN6thrust24THRUST_300001_SM_1000_NS6detail15normal_iteratorINSD_10device_ptrIfEEEEjS9_f6squareEEvT0_PT3_T1_NS0_13GridEvenShareISN_EET2_T4_ --------------------------
	.section	.nv.info._ZN3cub18CUB_300001_SM_10006detail6reduce18DeviceReduceKernelINS2_10policy_hubIfjN4cuda3std3__44plusIfEEE10Policy1000EN6thrust24THRUST_300001_SM_1000_NS6detail15normal_iteratorINSD_10device_ptrIfEEEEjS9_f6squareEEvT0_PT3_T1_NS0_13GridEvenShareISN_EET2_T4_,"",@"SHT_CUDA_INFO"
	.sectionflags	@""
	.align	4


	//----- nvinfo : EIATTR_CUDA_API_VERSION
	.align		4
        /*0000*/ 	.byte	0x04, 0x37
        /*0002*/ 	.short	(.L_200 - .L_199)
.L_199:
        /*0004*/ 	.word	0x00000082


	//----- nvinfo : EIATTR_KPARAM_INFO
	.align		4
.L_200:
        /*0008*/ 	.byte	0x04, 0x17
        /*000a*/ 	.short	(.L_202 - .L_201)
.L_201:
        /*000c*/ 	.word	0x00000000
        /*0010*/ 	.short	0x0005
        /*0012*/ 	.short	0x003d
        /*0014*/ 	.byte	0x00, 0xf0, 0x05, 0x00


	//----- nvinfo : EIATTR_KPARAM_INFO
	.align		4
.L_202:
        /*0018*/ 	.byte	0x04, 0x17
        /*001a*/ 	.short	(.L_204 - .L_203)
.L_203:
        /*001c*/ 	.word	0x00000000
        /*0020*/ 	.short	0x0004
        /*0022*/ 	.short	0x003c
        /*0024*/ 	.byte	0x00, 0xf0, 0x05, 0x00


	//----- nvinfo : EIATTR_KPARAM_INFO
	.align		4
.L_204:
        /*0028*/ 	.byte	0x04, 0x17
        /*002a*/ 	.short	(.L_206 - .L_205)
.L_205:
        /*002c*/ 	.word	0x00000000
        /*0030*/ 	.short	0x0003
        /*0032*/ 	.short	0x0014
        /*0034*/ 	.byte	0x00, 0xf0, 0xa1, 0x00


	//----- nvinfo : EIATTR_KPARAM_INFO
	.align		4
.L_206:
        /*0038*/ 	.byte	0x04, 0x17
        /*003a*/ 	.short	(.L_208 - .L_207)
.L_207:
        /*003c*/ 	.word	0x00000000
        /*0040*/ 	.short	0x0002
        /*0042*/ 	.short	0x0010
        /*0044*/ 	.byte	0x00, 0xf0, 0x11, 0x00


	//----- nvinfo : EIATTR_KPARAM_INFO
	.align		4
.L_208:
        /*0048*/ 	.byte	0x04, 0x17
        /*004a*/ 	.short	(.L_210 - .L_209)
.L_209:
        /*004c*/ 	.word	0x00000000
        /*0050*/ 	.short	0x0001
        /*0052*/ 	.short	0x0008
        /*0054*/ 	.byte	0x00, 0xf5, 0x21, 0x00


	//----- nvinfo : EIATTR_KPARAM_INFO
	.align		4
.L_210:
        /*0058*/ 	.byte	0x04, 0x17
        /*005a*/ 	.short	(.L_212 - .L_211)
.L_211:
        /*005c*/ 	.word	0x00000000
        /*0060*/ 	.short	0x0000
        /*0062*/ 	.short	0x0000
        /*0064*/ 	.byte	0x00, 0xf0, 0x21, 0x00


	//----- nvinfo : EIATTR_SPARSE_MMA_MASK
	.align		4
.L_212:
        /*0068*/ 	.byte	0x03, 0x50
        /*006a*/ 	.short	0x0000


	//----- nvinfo : EIATTR_MAXREG_COUNT
	.align		4
        /*006c*/ 	.byte	0x03, 0x1b
        /*006e*/ 	.short	0x0080


	//----- nvinfo : EIATTR_NUM_BARRIERS
	.align		4
        /*0070*/ 	.byte	0x02, 0x4c
        /*0072*/ 	.byte	0x01
	.zero		1


	//----- nvinfo : EIATTR_MERCURY_ISA_VERSION
	.align		4
        /*0074*/ 	.byte	0x03, 0x5f
        /*0076*/ 	.short	0x0101


	//----- nvinfo : EIATTR_UNUSED_LOAD_BYTE_OFFSET
	.align		4
        /*0078*/ 	.byte	0x04, 0x44
        /*007a*/ 	.short	(.L_214 - .L_213)


	//   ....[0]....
.L_213:
        /*007c*/ 	.word	0x00000df0
        /*0080*/ 	.word	0x0000fff0


	//   ....[1]....
        /*0084*/ 	.word	0x00001200
        /*0088*/ 	.word	0x0000fff0


	//   ....[2]....
        /*008c*/ 	.word	0x000027c0
        /*0090*/ 	.word	0x0000fff0


	//----- nvinfo : EIATTR_COOP_GROUP_MASK_REGIDS
	.align		4
.L_214:
        /*0094*/ 	.byte	0x04, 0x29
        /*0096*/ 	.short	(.L_216 - .L_215)


	//   ....[0]....
.L_215:
        /*0098*/ 	.word	0xffffffff


	//   ....[1]....
        /*009c*/ 	.word	0xffffffff


	//   ....[2]....
        /*00a0*/ 	.word	0xffffffff


	//   ....[3]....
        /*00a4*/ 	.word	0xffffffff


	//   ....[4]....
        /*00a8*/ 	.word	0xffffffff


	//   ....[5]....
        /*00ac*/ 	.word	0xffffffff


	//   ....[6]....
        /*00b0*/ 	.word	0xffffffff


	//   ....[7]....
        /*00b4*/ 	.word	0xffffffff


	//   ....[8]....
        /*00b8*/ 	.word	0xffffffff


	//   ....[9]....
        /*00bc*/ 	.word	0xffffffff


	//   ....[10]....
        /*00c0*/ 	.word	0xffffffff


	//   ....[11]....
        /*00c4*/ 	.word	0xffffffff


	//   ....[12]....
        /*00c8*/ 	.word	0xffffffff


	//   ....[13]....
        /*00cc*/ 	.word	0xffffffff


	//   ....[14]....
        /*00d0*/ 	.word	0xffffffff


	//----- nvinfo : EIATTR_COOP_GROUP_INSTR_OFFSETS
	.align		4
.L_216:
        /*00d4*/ 	.byte	0x04, 0x28
        /*00d6*/ 	.short	(.L_218 - .L_217)


	//   ....[0]....
.L_217:
        /*00d8*/ 	.word	0x00000c00


	//   ....[1]....
        /*00dc*/ 	.word	0x00000c60


	//   ....[2]....
        /*00e0*/ 	.word	0x00000cd0


	//   ....[3]....
        /*00e4*/ 	.word	0x00000d20


	//   ....[4]....
        /*00e8*/ 	.word	0x00000d50


	//   ....[5]....
        /*00ec*/ 	.word	0x00000fa0


	//   ....[6]....
        /*00f0*/ 	.word	0x00001030


	//   ....[7]....
        /*00f4*/ 	.word	0x00001080


	//   ....[8]....
        /*00f8*/ 	.word	0x000010c0


	//   ....[9]....
        /*00fc*/ 	.word	0x00001100


	//   ....[10]....
        /*0100*/ 	.word	0x000025d0


	//   ....[11]....
        /*0104*/ 	.word	0x00002660


	//   ....[12]....
        /*0108*/ 	.word	0x000026b0


	//   ....[13]....
        /*010c*/ 	.word	0x000026f0


	//   ....[14]....
        /*0110*/ 	.word	0x00002720


	//----- nvinfo : EIATTR_VRC_CTA_INIT_COUNT
	.align		4
.L_218:
        /*0114*/ 	.byte	0x02, 0x4a
	.zero		1
	.zero		1


	//----- nvinfo : EIATTR_EXIT_INSTR_OFFSETS
	.align		4
        /*0118*/ 	.byte	0x04, 0x1c
        /*011a*/ 	.short	(.L_220 - .L_219)


	//   ....[0]....
.L_219:
        /*011c*/ 	.word	0x00002900


	//   ....[1]....
        /*0120*/ 	.word	0x00002940


	//----- nvinfo : EIATTR_MAX_THREADS
	.align		4
.L_220:
        /*0124*/ 	.byte	0x04, 0x05
        /*0126*/ 	.short	(.L_222 - .L_221)
.L_221:
        /*0128*/ 	.word	0x00000200
        /*012c*/ 	.word	0x00000001
        /*0130*/ 	.word	0x00000001


	//----- nvinfo : EIATTR_CRS_STACK_SIZE
	.align		4
.L_222:
        /*0134*/ 	.byte	0x04, 0x1e
        /*0136*/ 	.short	(.L_224 - .L_223)
.L_223:
        /*0138*/ 	.word	0x00000000


	//----- nvinfo : EIATTR_CBANK_PARAM_SIZE
	.align		4
.L_224:
        /*013c*/ 	.byte	0x03, 0x19
        /*013e*/ 	.short	0x003e


	//----- nvinfo : EIATTR_PARAM_CBANK
	.align		4
        /*0140*/ 	.byte	0x04, 0x0a
        /*0142*/ 	.short	(.L_226 - .L_225)
	.align		4
.L_225:
        /*0144*/ 	.word	index@(.nv.constant0._ZN3cub18CUB_300001_SM_10006detail6reduce18DeviceReduceKernelINS2_10policy_hubIfjN4cuda3std3__44plusIfEEE10Policy1000EN6thrust24THRUST_300001_SM_1000_NS6detail15normal_iteratorINSD_10device_ptrIfEEEEjS9_f6squareEEvT0_PT3_T1_NS0_13GridEvenShareISN_EET2_T4_)
        /*0148*/ 	.short	0x0380
        /*014a*/ 	.short	0x003e


	//----- nvinfo : EIATTR_SW_WAR
	.align		4
.L_226:
        /*014c*/ 	.byte	0x04, 0x36
        /*014e*/ 	.short	(.L_228 - .L_227)
.L_227:
        /*0150*/ 	.word	0x00000008
.L_228:


//--------------------- .nv.info._ZN3cub18CUB_300001_SM_10006detail6reduce28DeviceReduceSingleTileKernelINS2_10policy_hubIfjN4cuda3std3__44plusIfEEE10Policy1000EN6thrust24THRUST_300001_SM_1000_NS6detail15normal_iteratorINSD_10device_ptrIfEEEEPfjS9_ff6squareEEvT0_T1_T2_T3_T4_T6_ --------------------------
	.section	.nv.info._ZN3cub18CUB_300001_SM_10006detail6reduce28DeviceReduceSingleTileKernelINS2_10policy_hubIfjN4cuda3std3__44plusIfEEE10Policy1000EN6thrust24THRUST_300001_SM_1000_NS6detail15normal_iteratorINSD_10device_ptrIfEEEEPfjS9_ff6squareEEvT0_T1_T2_T3_T4_T6_,"",@"SHT_CUDA_INFO"
	.sectionflags	@""
	.align	4


	//----- nvinfo : EIATTR_CUDA_API_VERSION
	.align		4
        /*0000*/ 	.byte	0x04, 0x37
        /*0002*/ 	.short	(.L_230 - .L_229)
.L_229:
        /*0004*/ 	.word	0x00000082


	//----- nvinfo : EIATTR_KPARAM_INFO
	.align		4
.L_230:
        /*0008*/ 	.byte	0x04, 0x17
        /*000a*/ 	.short	(.L_232 - .L_231)
.L_231:
        /*000c*/ 	.word	0x00000000
        /*0010*/ 	.short	0x0005
        /*0012*/ 	.short	0x001c
        /*0014*/ 	.byte	0x00, 0xf0, 0x05, 0x00


	//----- nvinfo : EIATTR_KPARAM_INFO
	.align		4
.L_232:
        /*0018*/ 	.byte	0x04, 0x17
        /*001a*/ 	.short	(.L_234 - .L_233)
.L_233:
        /*001c*/ 	.word	0x00000000
        /*0020*/ 	.short	0x0004
        /*0022*/ 	.short	0x0018
        /*0024*/ 	.byte	0x00, 0xf0, 0x11, 0x00


	//----- nvinfo : EIATTR_KPARAM_INFO
	.align		4
.L_234:
        /*0028*/ 	.byte	0x04, 0x17
        /*002a*/ 	.short	(.L_236 - .L_235)
.L_235:
        /*002c*/ 	.word	0x00000000
        /*0030*/ 	.short	0x0003
        /*0032*/ 	.short	0x0014
        /*0034*/ 	.byte	0x00, 0xf0, 0x05, 0x00


	//----- nvinfo : EIATTR_KPARAM_INFO
	.align		4
.L_236:
        /*0038*/ 	.byte	0x04, 0x17
        /*003a*/ 	.short	(.L_238 - .L_237)
.L_237:
        /*003c*/ 	.word	0x00000000
        /*0040*/ 	.short	0x0002
        /*0042*/ 	.short	0x0010
        /*0044*/ 	.byte	0x00, 0xf0, 0x11, 0x00


	//----- nvinfo : EIATTR_KPARAM_INFO
	.align		4
.L_238:
        /*0048*/ 	.byte	0x04, 0x17
        /*004a*/ 	.short	(.L_240 - .L_239)
.L_239:
        /*004c*/ 	.word	0x00000000
        /*0050*/ 	.short	0x0001
        /*0052*/ 	.short	0x0008
        /*0054*/ 	.byte	0x00, 0xf5, 0x21, 0x00


	//----- nvinfo : EIATTR_KPARAM_INFO
	.align		4
.L_240:
        /*0058*/ 	.byte	0x04, 0x17
        /*005a*/ 	.short	(.L_242 - .L_241)
.L_241:
        /*005c*/ 	.word	0x00000000
        /*0060*/ 	.short	0x0000
        /*0062*/ 	.short	0x0000
        /*0064*/ 	.byte	0x00, 0xf0, 0x21, 0x00


	//----- nvinfo : EIATTR_SPARSE_MMA_MASK
	.align		4
.L_242:
        /*0068*/ 	.byte	0x03, 0x50
        /*006a*/ 	.short	0x0000


	//----- nvinfo : EIATTR_MAXREG_COUNT
	.align		4
        /*006c*/ 	.byte	0x03, 0x1b
        /*006e*/ 	.short	0x0080


	//----- nvinfo : EIATTR_NUM_BARRIERS
	.align		4
        /*0070*/ 	.byte	0x02, 0x4c
        /*0072*/ 	.byte	0x01
	.zero		1


	//----- nvinfo : EIATTR_MERCURY_ISA_VERSION
	.align		4
        /*0074*/ 	.byte	0x03, 0x5f
        /*0076*/ 	.short	0x0101


	//----- nvinfo : EIATTR_UNUSED_LOAD_BYTE_OFFSET
	.align		4
        /*0078*/ 	.byte	0x04, 0x44
        /*007a*/ 	.short	(.L_244 - .L_243)


	//   ....[0]....
.L_243:
        /*007c*/ 	.word	0x00000b10
        /*0080*/ 	.word	0x0000fff0


	//   ....[1]....
        /*0084*/ 	.word	0x00000f20
        /*0088*/ 	.word	0x0000fff0


	//   ....[2]....
        /*008c*/ 	.word	0x00002370
        /*0090*/ 	.word	0x0000fff0


	//----- nvinfo : EIATTR_COOP_GROUP_MASK_REGIDS
	.align		4
.L_244:
        /*0094*/ 	.byte	0x04, 0x29
        /*0096*/ 	.short	(.L_246 - .L_245)


	//   ....[0]....
.L_245:
        /*0098*/ 	.word	0xffffffff


	//   ....[1]....
        /*009c*/ 	.word	0xffffffff


	//   ....[2]....
        /*00a0*/ 	.word	0xffffffff


	//   ....[3]....
        /*00a4*/ 	.word	0xffffffff


	//   ....[4]....
        /*00a8*/ 	.word	0xffffffff


	//   ....[5]....
        /*00ac*/ 	.word	0xffffffff


	//   ....[6]....
        /*00b0*/ 	.word	0xffffffff


	//   ....[7]....
        /*00b4*/ 	.word	0xffffffff


	//   ....[8]....
        /*00b8*/ 	.word	0xffffffff


	//   ....[9]....
        /*00bc*/ 	.word	0xffffffff


	//   ....[10]....
        /*00c0*/ 	.word	0xffffffff


	//   ....[11]....
        /*00c4*/ 	.word	0xffffffff


	//   ....[12]....
        /*00c8*/ 	.word	0xffffffff


	//   ....[13]....
        /*00cc*/ 	.word	0xffffffff


	//   ....[14]....
        /*00d0*/ 	.word	0xffffffff


	//----- nvinfo : EIATTR_COOP_GROUP_INSTR_OFFSETS
	.align		4
.L_246:
        /*00d4*/ 	.byte	0x04, 0x28
        /*00d6*/ 	.short	(.L_248 - .L_247)


	//   ....[0]....
.L_247:
        /*00d8*/ 	.word	0x00000920


	//   ....[1]....
        /*00dc*/ 	.word	0x00000980


	//   ....[2]....
        /*00e0*/ 	.word	0x000009f0


	//   ....[3]....
        /*00e4*/ 	.word	0x00000a40


	//   ....[4]....
        /*00e8*/ 	.word	0x00000a70


	//   ....[5]....
        /*00ec*/ 	.word	0x00000cc0


	//   ....[6]....
        /*00f0*/ 	.word	0x00000d50


	//   ....[7]....
        /*00f4*/ 	.word	0x00000d90


	//   ....[8]....
        /*00f8*/ 	.word	0x00000de0


	//   ....[9]....
        /*00fc*/ 	.word	0x00000e20


	//   ....[10]....
        /*0100*/ 	.word	0x00002190


	//   ....[11]....
        /*0104*/ 	.word	0x00002210


	//   ....[12]....
        /*0108*/ 	.word	0x00002260


	//   ....[13]....
        /*010c*/ 	.word	0x000022a0


	//   ....[14]....
        /*0110*/ 	.word	0x000022d0


	//----- nvinfo : EIATTR_VRC_CTA_INIT_COUNT
	.align		4
.L_248:
        /*0114*/ 	.byte	0x02, 0x4a
	.zero		1
	.zero		1


	//----- nvinfo : EIATTR_EXIT_INSTR_OFFSETS
	.align		4
        /*0118*/ 	.byte	0x04, 0x1c
        /*011a*/ 	.short	(.L_250 - .L_249)


	//   ....[0]....
.L_249:
        /*011c*/ 	.word	0x00000080


	//   ....[1]....
        /*0120*/ 	.word	0x000000c0


	//   ....[2]....
        /*0124*/ 	.word	0x000024b0


	//   ....[3]....
        /*0128*/ 	.word	0x00002500


	//----- nvinfo : EIATTR_MAX_THREADS
	.align		4
.L_250:
        /*012c*/ 	.byte	0x04, 0x05
        /*012e*/ 	.short	(.L_252 - .L_251)
.L_251:
        /*0130*/ 	.word	0x00000200
        /*0134*/ 	.word	0x00000001
        /*0138*/ 	.word	0x00000001


	//----- nvinfo : EIATTR_CRS_STACK_SIZE
	.align		4
.L_252:
        /*013c*/ 	.byte	0x04, 0x1e
        /*013e*/ 	.short	(.L_254 - .L_253)
.L_253:
        /*0140*/ 	.word	0x00000000


	//----- nvinfo : EIATTR_CBANK_PARAM_SIZE
	.align		4
.L_254:
        /*0144*/ 	.byte	0x03, 0x19
        /*0146*/ 	.short	0x001d


	//----- nvinfo : EIATTR_PARAM_CBANK
	.align		4
        /*0148*/ 	.byte	0x04, 0x0a
        /*014a*/ 	.short	(.L_256 - .L_255)
	.align		4
.L_255:
        /*014c*/ 	.word	index@(.nv.constant0._ZN3cub18CUB_300001_SM_10006detail6reduce28DeviceReduceSingleTileKernelINS2_10policy_hubIfjN4cuda3std3__44plusIfEEE10Policy1000EN6thrust24THRUST_300001_SM_1000_NS6detail15normal_iteratorINSD_10device_ptrIfEEEEPfjS9_ff6squareEEvT0_T1_T2_T3_T4_T6_)
        /*0150*/ 	.short	0x0380
        /*0152*/ 	.short	0x001d


	//----- nvinfo : EIATTR_SW_WAR
	.align		4
.L_256:
        /*0154*/ 	.byte	0x04, 0x36
        /*0156*/ 	.short	(.L_258 - .L_257)
.L_257:
        /*0158*/ 	.word	0x00000008
.L_258:


//--------------------- .nv.info._ZN3cub18CUB_300001_SM_10006detail11EmptyKernelIvEEvv --------------------------
	.section	.nv.info._ZN3cub18CUB_300001_SM_10006detail11EmptyKernelIvEEvv,"",@"SHT_CUDA_INFO"
	.sectionflags	@""
	.align	4


	//----- nvinfo : EIATTR_CUDA_API_VERSION
	.align		4
        /*0000*/ 	.byte	0x04, 0x37
        /*0002*/ 	.short	(.L_260 - .L_259)
.L_259:
        /*0004*/ 	.word	0x00000082


	//----- nvinfo : EIATTR_SPARSE_MMA_MASK
	.align		4
.L_260:
        /*0008*/ 	.byte	0x03, 0x50
        /*000a*/ 	.short	0x0000


	//----- nvinfo : EIATTR_MAXREG_COUNT
	.align		4
        /*000c*/ 	.byte	0x03, 0x1b
        /*000e*/ 	.short	0x00ff


	//----- nvinfo : EIATTR_MERCURY_ISA_VERSION
	.align		4
        /*0010*/ 	.byte	0x03, 0x5f
        /*0012*/ 	.short	0x0101


	//----- nvinfo : EIATTR_VRC_CTA_INIT_COUNT
	.align		4
        /*0014*/ 	.byte	0x02, 0x4a
	.zero		1
	.zero		1


	//----- nvinfo : EIATTR_EXIT_INSTR_OFFSETS
	.align		4
        /*0018*/ 	.byte	0x04, 0x1c
        /*001a*/ 	.short	(.L_262 - .L_261)


	//   ....[0]....
.L_261:
        /*001c*/ 	.word	0x00000010


	//----- nvinfo : EIATTR_SW_WAR
	.align		4
.L_262:
        /*0020*/ 	.byte	0x04, 0x36
        /*0022*/ 	.short	(.L_264 - .L_263)
.L_263:
        /*0024*/ 	.word	0x00000008
.L_264:


//--------------------- .nv.callgraph             --------------------------
	.section	.nv.callgraph,"",@"SHT_CUDA_CALLGRAPH"
	.align	4
	.sectionentsize	8
	.align		4
        /*0000*/ 	.word	0x00000000
	.align		4
        /*0004*/ 	.word	0xffffffff
	.align		4
        /*0008*/ 	.word	0x00000000
	.align		4
        /*000c*/ 	.word	0xfffffffe
	.align		4
        /*0010*/ 	.word	0x00000000
	.align		4
        /*0014*/ 	.word	0xfffffffd
	.align		4
        /*0018*/ 	.word	0x00000000
	.align		4
        /*001c*/ 	.word	0xfffffffc


//--------------------- .nv.constant4             --------------------------
	.section	.nv.constant4,"a",@progbits
	.align	8
	.align		8
.nv.constant4:
        /*0000*/ 	.dword	_ZN34_INTERNAL_a78bbfe2_4_k_cu_4cb401ef4cuda3std3__45__cpo5beginE
	.align		8
        /*0008*/ 	.dword	_ZN34_INTERNAL_a78bbfe2_4_k_cu_4cb401ef4cuda3std3__45__cpo3endE
	.align		8
        /*0010*/ 	.dword	_ZN34_INTERNAL_a78bbfe2_4_k_cu_4cb401ef4cuda3std3__45__cpo6cbeginE
	.align		8
        /*0018*/ 	.dword	_ZN34_INTERNAL_a78bbfe2_4_k_cu_4cb401ef4cuda3std3__45__cpo4cendE
	.align		8
        /*0020*/ 	.dword	_ZN34_INTERNAL_a78bbfe2_4_k_cu_4cb401ef4cuda3std3__45__cpo6rbeginE
	.align		8
        /*0028*/ 	.dword	_ZN34_INTERNAL_a78bbfe2_4_k_cu_4cb401ef4cuda3std3__45__cpo4rendE
	.align		8
        /*0030*/ 	.dword	_ZN34_INTERNAL_a78bbfe2_4_k_cu_4cb401ef4cuda3std3__45__cpo7crbeginE
	.align		8
        /*0038*/ 	.dword	_ZN34_INTERNAL_a78bbfe2_4_k_cu_4cb401ef4cuda3std3__45__cpo5crendE
	.align		8
        /*0040*/ 	.dword	_ZN34_INTERNAL_a78bbfe2_4_k_cu_4cb401ef4cuda3std3__436_GLOBAL__N__a78bbfe2_4_k_cu_4cb401ef6ignoreE
	.align		8
        /*0048*/ 	.dword	_ZN34_INTERNAL_a78bbfe2_4_k_cu_4cb401ef4cuda3std3__419piecewise_constructE
	.align		8
        /*0050*/ 	.dword	_ZN34_INTERNAL_a78bbfe2_4_k_cu_4cb401ef4cuda3std3__48in_placeE
	.align		8
        /*0058*/ 	.dword	_ZN34_INTERNAL_a78bbfe2_4_k_cu_4cb401ef4cuda3std3__420unreachable_sentinelE
	.align		8
        /*0060*/ 	.dword	_ZN34_INTERNAL_a78bbfe2_4_k_cu_4cb401ef4cuda3std3__47nulloptE
	.align		8
        /*0068*/ 	.dword	_ZN34_INTERNAL_a78bbfe2_4_k_cu_4cb401ef4cuda3std3__48unexpectE
	.align		8
        /*0070*/ 	.dword	_ZN34_INTERNAL_a78bbfe2_4_k_cu_4cb401ef4cuda3std6ranges3__45__cpo4swapE
	.align		8
        /*0078*/ 	.dword	_ZN34_INTERNAL_a78bbfe2_4_k_cu_4cb401ef4cuda3std6ranges3__45__cpo9iter_moveE
	.align		8
        /*0080*/ 	.dword	_ZN34_INTERNAL_a78bbfe2_4_k_cu_4cb401ef4cuda3std6ranges3__45__cpo5beginE
	.align		8
        /*0088*/ 	.dword	_ZN34_INTERNAL_a78bbfe2_4_k_cu_4cb401ef4cuda3std6ranges3__45__cpo3endE
	.align		8
        /*0090*/ 	.dword	_ZN34_INTERNAL_a78bbfe2_4_k_cu_4cb401ef4cuda3std6ranges3__45__cpo6cbeginE
	.align		8
        /*0098*/ 	.dword	_ZN34_INTERNAL_a78bbfe2_4_k_cu_4cb401ef4cuda3std6ranges3__45__cpo4cendE
	.align		8
        /*00a0*/ 	.dword	_ZN34_INTERNAL_a78bbfe2_4_k_cu_4cb401ef4cuda3std6ranges3__45__cpo7advanceE
	.align		8
        /*00a8*/ 	.dword	_ZN34_INTERNAL_a78bbfe2_4_k_cu_4cb401ef4cuda3std6ranges3__45__cpo9iter_swapE
	.align		8
        /*00b0*/ 	.dword	_ZN34_INTERNAL_a78bbfe2_4_k_cu_4cb401ef4cuda3std6ranges3__45__cpo4nextE
	.align		8
        /*00b8*/ 	.dword	_ZN34_INTERNAL_a78bbfe2_4_k_cu_4cb401ef4cuda3std6ranges3__45__cpo4prevE
	.align		8
        /*00c0*/ 	.dword	_ZN34_INTERNAL_a78bbfe2_4_k_cu_4cb401ef4cuda3std6ranges3__45__cpo4dataE
	.align		8
        /*00c8*/ 	.dword	_ZN34_INTERNAL_a78bbfe2_4_k_cu_4cb401ef4cuda3std6ranges3__45__cpo5cdataE
	.align		8
        /*00d0*/ 	.dword	_ZN34_INTERNAL_a78bbfe2_4_k_cu_4cb401ef4cuda3std6ranges3__45__cpo4sizeE
	.align		8
        /*00d8*/ 	.dword	_ZN34_INTERNAL_a78bbfe2_4_k_cu_4cb401ef4cuda3std6ranges3__45__cpo5ssizeE
	.align		8
        /*00e0*/ 	.dword	_ZN34_INTERNAL_a78bbfe2_4_k_cu_4cb401ef4cuda3std6ranges3__45__cpo8distanceE
	.align		8
        /*00e8*/ 	.dword	_ZN34_INTERNAL_a78bbfe2_4_k_cu_4cb401ef6thrust24THRUST_300001_SM_1000_NS8cuda_cub3parE
	.align		8
        /*00f0*/ 	.dword	_ZN34_INTERNAL_a78bbfe2_4_k_cu_4cb401ef6thrust24THRUST_300001_SM_1000_NS8cuda_cub10par_nosyncE
	.align		8
        /*00f8*/ 	.dword	_ZN34_INTERNAL_a78bbfe2_4_k_cu_4cb401ef6thrust24THRUST_300001_SM_1000_NS6system6detail10sequential3seqE
	.align		8
        /*0100*/ 	.dword	_ZN34_INTERNAL_a78bbfe2_4_k_cu_4cb401ef6thrust24THRUST_300001_SM_1000_NS12placeholders2_1E
	.align		8
        /*0108*/ 	.dword	_ZN34_INTERNAL_a78bbfe2_4_k_cu_4cb401ef6thrust24THRUST_300001_SM_1000_NS12placeholders2_2E
	.align		8
        /*0110*/ 	.dword	_ZN34_INTERNAL_a78bbfe2_4_k_cu_4cb401ef6thrust24THRUST_300001_SM_1000_NS12placeholders2_3E
	.align		8
        /*0118*/ 	.dword	_ZN34_INTERNAL_a78bbfe2_4_k_cu_4cb401ef6thrust24THRUST_300001_SM_1000_NS12placeholders2_4E
	.align		8
        /*0120*/ 	.dword	_ZN34_INTERNAL_a78bbfe2_4_k_cu_4cb401ef6thrust24THRUST_300001_SM_1000_NS12placeholders2_5E
	.align		8
        /*0128*/ 	.dword	_ZN34_INTERNAL_a78bbfe2_4_k_cu_4cb401ef6thrust24THRUST_300001_SM_1000_NS12placeholders2_6E
	.align		8
        /*0130*/ 	.dword	_ZN34_INTERNAL_a78bbfe2_4_k_cu_4cb401ef6thrust24THRUST_300001_SM_1000_NS12placeholders2_7E
	.align		8
        /*0138*/ 	.dword	_ZN34_INTERNAL_a78bbfe2_4_k_cu_4cb401ef6thrust24THRUST_300001_SM_1000_NS12placeholders2_8E
	.align		8
        /*0140*/ 	.dword	_ZN34_INTERNAL_a78bbfe2_4_k_cu_4cb401ef6thrust24THRUST_300001_SM_1000_NS12placeholders2_9E
	.align		8
        /*0148*/ 	.dword	_ZN34_INTERNAL_a78bbfe2_4_k_cu_4cb401ef6thrust24THRUST_300001_SM_1000_NS12placeholders3_10E
	.align		8
        /*0150*/ 	.dword	_ZN34_INTERNAL_a78bbfe2_4_k_cu_4cb401ef6thrust24THRUST_300001_SM_1000_NS3seqE


//--------------------- .text._ZN3cub18CUB_300001_SM_10006detail6reduce28DeviceReduceSingleTileKernelINS2_10policy_hubIfyN4cuda3std3__44plusIfEEE10Policy1000EPfSC_iS9_ffNS7_10__identityEEEvT0_T1_T2_T3_T4_T6_ --------------------------
	.section	.text._ZN3cub18CUB_300001_SM_10006detail6reduce28DeviceReduceSingleTileKernelINS2_10policy_hubIfyN4cuda3std3__44plusIfEEE10Policy1000EPfSC_iS9_ffNS7_10__identityEEEvT0_T1_T2_T3_T4_T6_,"ax",@progbits
	.align	128
        .global         _ZN3cub18CUB_300001_SM_10006detail6reduce28DeviceReduceSingleTileKernelINS2_10policy_hubIfyN4cuda3std3__44plusIfEEE10Policy1000EPfSC_iS9_ffNS7_10__identityEEEvT0_T1_T2_T3_T4_T6_
        .type           _ZN3cub18CUB_300001_SM_10006detail6reduce28DeviceReduceSingleTileKernelINS2_10policy_hubIfyN4cuda3std3__44plusIfEEE10Policy1000EPfSC_iS9_ffNS7_10__identityEEEvT0_T1_T2_T3_T4_T6_,@function
        .size           _ZN3cub18CUB_300001_SM_10006detail6reduce28DeviceReduceSingleTileKernelINS2_10policy_hubIfyN4cuda3std3__44plusIfEEE10Policy1000EPfSC_iS9_ffNS7_10__identityEEEvT0_T1_T2_T3_T4_T6_,(.L_x_236 - _ZN3cub18CUB_300001_SM_10006detail6reduce28DeviceReduceSingleTileKernelINS2_10policy_hubIfyN4cuda3std3__44plusIfEEE10Policy1000EPfSC_iS9_ffNS7_10__identityEEEvT0_T1_T2_T3_T4_T6_)
        .other          _ZN3cub18CUB_300001_SM_10006detail6reduce28DeviceReduceSingleTileKernelINS2_10policy_hubIfyN4cuda3std3__44plusIfEEE10Policy1000EPfSC_iS9_ffNS7_10__identityEEEvT0_T1_T2_T3_T4_T6_,@"STO_CUDA_ENTRY STV_DEFAULT"
_ZN3cub18CUB_300001_SM_10006detail6reduce28DeviceReduceSingleTileKernelINS2_10policy_hubIfyN4cuda3std3__44plusIfEEE10Policy1000EPfSC_iS9_ffNS7_10__identityEEEvT0_T1_T2_T3_T4_T6_:
.text._ZN3cub18CUB_300001_SM_10006detail6reduce28DeviceReduceSingleTileKernelINS2_10policy_hubIfyN4cuda3std3__44plusIfEEE10Policy1000EPfSC_iS9_ffNS7_10__identityEEEvT0_T1_T2_T3_T4_T6_:
[----:B------:R-:W-:Y:S01]  /*0000*/  LDC R1, c[0x0][0x37c] ;  /* 0x0000df00ff017b82 */ /* 0x000fe20000000800 */
[----:B------:R-:W0:Y:S01]  /*0010*/  LDCU UR4, c[0x0][0x390] ;  /* 0x00007200ff0477ac */ /* 0x000e220008000800 */
[----:B------:R-:W1:Y:S01]  /*0020*/  LDCU.64 UR6, c[0x0][0x358] ;  /* 0x00006b00ff0677ac */ /* 0x000e620008000a00 */
[----:B0-----:R-:W-:-:S04]  /*0030*/  MOV R20, UR4 ;  /* 0x0000000400147c02 */ /* 0x001fc80008000f00 */
[----:B------:R-:W-:-:S13]  /*0040*/  ISETP.NE.AND P0, PT, R20, RZ, PT ;  /* 0x000000ff1400720c */ /* 0x000fda0003f05270 */
[----:B-1----:R-:W-:Y:S05]  /*0050*/  @P0 BRA `(.L_x_0) ;  /* 0x00000000001c0947 */ /* 0x002fea0003800000 */
[----:B------:R-:W0:Y:S02]  /*0060*/  S2R R0, SR_TID.X ;  /* 0x0000000000007919 */ /* 0x000e240000002100 */
[----:B0-----:R-:W-:-:S13]  /*0070*/  ISETP.NE.AND P0, PT, R0, RZ, PT ;  /* 0x000000ff0000720c */ /* 0x001fda0003f05270 */
[----:B------:R-:W-:Y:S05]  /*0080*/  @P0 EXIT ;  /* 0x000000000000094d */ /* 0x000fea0003800000 */
[----:B------:R-:W0:Y:S08]  /*0090*/  LDC R5, c[0x0][0x398] ;  /* 0x0000e600ff057b82 */ /* 0x000e300000000800 */
[----:B------:R-:W0:Y:S02]  /*00a0*/  LDC.64 R2, c[0x0][0x388] ;  /* 0x0000e200ff027b82 */ /* 0x000e240000000a00 */
[----:B0-----:R-:W-:Y:S01]  /*00b0*/  STG.E desc[UR6][R2.64], R5 ;  /* 0x0000000502007986 */ /* 0x001fe2000c101906 */
[----:B------:R-:W-:Y:S05]  /*00c0*/  EXIT ;  /* 0x000000000000794d */ /* 0x000fea0003800000 */
.L_x_0:
[----:B------:R-:W0:Y:S01]  /*00d0*/  LDCU UR4, c[0x0][0x380] ;  /* 0x00007000ff0477ac */ /* 0x000e220008000800 */
[----:B------:R-:W-:Y:S01]  /*00e0*/  BSSY.RECONVERGENT B0, `(.L_x_1) ;  /* 0x00003ca000007945 */ /* 0x000fe20003800200 */
[----:B0-----:R-:W-:-:S09]  /*00f0*/  ULOP3.LUT UP0, URZ, UR4, 0xf, URZ, 0xc0, !UPT ;  /* 0x0000000f04ff7892 */ /* 0x001fd2000f80c0ff */
[----:B------:R-:W-:Y:S05]  /*0100*/  BRA.U UP0, `(.L_x_2) ;  /* 0x0000001d00607547 */ /* 0x000fea000b800000 */
[----:B------:R-:W-:-:S13]  /*0110*/  ISETP.GT.AND P0, PT, R20, 0xfff, PT ;  /* 0x00000fff1400780c */ /* 0x000fda0003f04270 */
[----:B------:R-:W-:Y:S05]  /*0120*/  @P0 BRA `(.L_x_3) ;  /* 0x0000000c00a80947 */ /* 0x000fea0003800000 */
[----:B------:R-:W0:Y:S01]  /*0130*/  S2R R9, SR_TID.X ;  /* 0x0000000000097919 */ /* 0x000e220000002100 */
[----:B------:R-:W-:Y:S01]  /*0140*/  BSSY.RECONVERGENT B1, `(.L_x_4) ;  /* 0x0000009000017945 */ /* 0x000fe20003800200 */
[----:B------:R-:W-:Y:S01]  /*0150*/  HFMA2 R0, -RZ, RZ, 0, 0 ;  /* 0x00000000ff007431 */ /* 0x000fe200000001ff */
[----:B0-----:R-:W-:Y:S02]  /*0160*/  ISETP.GE.AND P0, PT, R9, R20, PT ;  /* 0x000000140900720c */ /* 0x001fe40003f06270 */
[----:B------:R-:W-:-:S11]  /*0170*/  MOV R11, R9 ;  /* 0x00000009000b7202 */ /* 0x000fd60000000f00 */
[----:B------:R-:W-:Y:S05]  /*0180*/  @P0 BRA `(.L_x_5) ;  /* 0x0000000000100947 */ /* 0x000fea0003800000 */
[----:B------:R-:W0:Y:S02]  /*0190*/  LDC.64 R2, c[0x0][0x380] ;  /* 0x0000e000ff027b82 */ /* 0x000e240000000a00 */
[----:B0-----:R-:W-:-:S05]  /*01a0*/  IMAD.WIDE.U32 R2, R9, 0x4, R2 ;  /* 0x0000000409027825 */ /* 0x001fca00078e0002 */
[----:B------:R0:W5:Y:S01]  /*01b0*/  LDG.E.CONSTANT R0, desc[UR6][R2.64] ;  /* 0x0000000602007981 */ /* 0x000162000c1e9900 */
[----:B------:R-:W-:-:S07]  /*01c0*/  IADD3 R11, PT, PT, R9, 0x100, RZ ;  /* 0x00000100090b7810 */ /* 0x000fce0007ffe0ff */
.L_x_5:
[----:B------:R-:W-:Y:S05]  /*01d0*/  BSYNC.RECONVERGENT B1 ;  /* 0x0000000000017941 */ /* 0x000fea0003800200 */
.L_x_4:
[----:B------:R-:W-:Y:S01]  /*01e0*/  ISETP.GE.AND P0, PT, R11, R20, PT ;  /* 0x000000140b00720c */ /* 0x000fe20003f06270 */
[----:B------:R-:W-:-:S12]  /*01f0*/  BSSY.RECONVERGENT B1, `(.L_x_6) ;  /* 0x0000074000017945 */ /* 0x000fd80003800200 */
[----:B------:R-:W-:Y:S05]  /*0200*/  @P0 BRA `(.L_x_7) ;  /* 0x0000000400c80947 */ /* 0x000fea0003800000 */
[----:B0-----:R-:W-:Y:S01]  /*0210*/  LOP3.LUT R3, RZ, R11, RZ, 0x33, !PT ;  /* 0x0000000bff037212 */ /* 0x001fe200078e33ff */
[----:B------:R-:W-:Y:S03]  /*0220*/  BSSY.RECONVERGENT B2, `(.L_x_8) ;  /* 0x0000015000027945 */ /* 0x000fe60003800200 */
[----:B------:R-:W-:-:S04]  /*0230*/  IADD3 R4, PT, PT, R3, R20, RZ ;  /* 0x0000001403047210 */ /* 0x000fc80007ffe0ff */
[C---:B------:R-:W-:Y:S02]  /*0240*/  LOP3.LUT R2, R4.reuse, 0x300, RZ, 0xc0, !PT ;  /* 0x0000030004027812 */ /* 0x040fe400078ec0ff */
[----:B------:R-:W-:Y:S02]  /*0250*/  ISETP.GE.U32.AND P1, PT, R4, 0x300, PT ;  /* 0x000003000400780c */ /* 0x000fe40003f26070 */
[----:B------:R-:W-:-:S13]  /*0260*/  ISETP.NE.AND P0, PT, R2, 0x300, PT ;  /* 0x000003000200780c */ /* 0x000fda0003f05270 */
[----:B------:R-:W-:Y:S05]  /*0270*/  @!P0 BRA `(.L_x_9) ;  /* 0x00000000003c8947 */ /* 0x000fea0003800000 */
[----:B------:R-:W0:Y:S01]  /*0280*/  LDC.64 R2, c[0x0][0x380] ;  /* 0x0000e000ff027b82 */ /* 0x000e220000000a00 */
[----:B------:R-:W-:-:S04]  /*0290*/  LEA.HI R4, R4, 0x1, RZ, 0x18 ;  /* 0x0000000104047811 */ /* 0x000fc800078fc0ff */
[----:B------:R-:W-:-:S04]  /*02a0*/  LOP3.LUT R4, R4, 0x3, RZ, 0xc0, !PT ;  /* 0x0000000304047812 */ /* 0x000fc800078ec0ff */
[----:B------:R-:W-:Y:S01]  /*02b0*/  IADD3 R4, PT, PT, -R4, RZ, RZ ;  /* 0x000000ff04047210 */ /* 0x000fe20007ffe1ff */
[----:B0-----:R-:W-:-:S05]  /*02c0*/  IMAD.WIDE.U32 R2, R11, 0x4, R2 ;  /* 0x000000040b027825 */ /* 0x001fca00078e0002 */
[----:B------:R-:W-:-:S07]  /*02d0*/  MOV R5, R3 ;  /* 0x0000000300057202 */ /* 0x000fce0000000f00 */
.L_x_10:
[----:B------:R-:W-:-:S06]  /*02e0*/  MOV R3, R5 ;  /* 0x0000000500037202 */ /* 0x000fcc0000000f00 */
[----:B------:R0:W2:Y:S01]  /*02f0*/  LDG.E.CONSTANT R3, desc[UR6][R2.64] ;  /* 0x0000000602037981 */ /* 0x0000a2000c1e9900 */
[----:B------:R-:W-:Y:S01]  /*0300*/  IADD3 R4, PT, PT, R4, 0x1, RZ ;  /* 0x0000000104047810 */ /* 0x000fe20007ffe0ff */
[----:B------:R-:W-:-:S03]  /*0310*/  VIADD R11, R11, 0x100 ;  /* 0x000001000b0b7836 */ /* 0x000fc60000000000 */
[----:B------:R-:W-:Y:S02]  /*0320*/  ISETP.NE.AND P0, PT, R4, RZ, PT ;  /* 0x000000ff0400720c */ /* 0x000fe40003f05270 */
[----:B0-----:R-:W-:-:S04]  /*0330*/  IADD3 R2, P2, PT, R2, 0x400, RZ ;  /* 0x0000040002027810 */ /* 0x001fc80007f5e0ff */
[----:B------:R-:W-:Y:S01]  /*0340*/  IADD3.X R5, PT, PT, RZ, R5, RZ, P2, !PT ;  /* 0x00000005ff057210 */ /* 0x000fe200017fe4ff */
[----:B--2--5:R-:W-:-:S06]  /*0350*/  FADD R0, R3, R0 ;  /* 0x0000000003007221 */ /* 0x024fcc0000000000 */
[----:B------:R-:W-:Y:S05]  /*0360*/  @P0 BRA `(.L_x_10) ;  /* 0xfffffffc00dc0947 */ /* 0x000fea000383ffff */
.L_x_9:
[----:B------:R-:W-:Y:S05]  /*0370*/  BSYNC.RECONVERGENT B2 ;  /* 0x0000000000027941 */ /* 0x000fea0003800200 */
.L_x_8:
[----:B------:R-:W-:Y:S05]  /*0380*/  @!P1 BRA `(.L_x_7) ;  /* 0x0000000400689947 */ /* 0x000fea0003800000 */
[----:B------:R-:W-:Y:S01]  /*0390*/  IADD3 R2, PT, PT, -R11, R20, RZ ;  /* 0x000000140b027210 */ /* 0x000fe20007ffe1ff */
[----:B------:R-:W-:Y:S01]  /*03a0*/  BSSY.RECONVERGENT B2, `(.L_x_11) ;  /* 0x0000031000027945 */ /* 0x000fe20003800200 */
[----:B------:R-:W-:Y:S02]  /*03b0*/  PLOP3.LUT P0, PT, PT, PT, PT, 0x80, 0x8 ;  /* 0x000000000008781c */ /* 0x000fe40003f0f070 */
[----:B------:R-:W-:-:S13]  /*03c0*/  ISETP.GT.AND P1, PT, R2, 0xc00, PT ;  /* 0x00000c000200780c */ /* 0x000fda0003f24270 */
[----:B------:R-:W-:Y:S05]  /*03d0*/  @!P1 BRA `(.L_x_12) ;  /* 0x0000000000b49947 */ /* 0x000fea0003800000 */
[----:B------:R-:W-:Y:S02]  /*03e0*/  PLOP3.LUT P0, PT, PT, PT, PT, 0x8, 0x80 ;  /* 0x000000000080781c */ /* 0x000fe40003f0e170 */
[----:B------:R-:W-:-:S11]  /*03f0*/  IADD3 R8, PT, PT, R20, -0xc00, RZ ;  /* 0xfffff40014087810 */ /* 0x000fd60007ffe0ff */
.L_x_13:
[----:B------:R-:W0:Y:S01]  /*0400*/  LDC.64 R6, c[0x0][0x380] ;  /* 0x0000e000ff067b82 */ /* 0x000e220000000a00 */
[C---:B------:R-:W-:Y:S01]  /*0410*/  IADD3 R5, PT, PT, R11.reuse, 0x400, RZ ;  /* 0x000004000b057810 */ /* 0x040fe20007ffe0ff */
[----:B0-----:R-:W-:-:S05]  /*0420*/  IMAD.WIDE R24, R11, 0x4, R6 ;  /* 0x000000040b187825 */ /* 0x001fca00078e0206 */
[----:B------:R-:W2:Y:S04]  /*0430*/  LDG.E.CONSTANT R13, desc[UR6][R24.64] ;  /* 0x00000006180d7981 */ /* 0x000ea8000c1e9900 */
[----:B------:R-:W3:Y:S01]  /*0440*/  LDG.E.CONSTANT R10, desc[UR6][R24.64+0x400] ;  /* 0x00040006180a7981 */ /* 0x000ee2000c1e9900 */
[----:B------:R-:W-:-:S03]  /*0450*/  IMAD.WIDE R4, R5, 0x4, R6 ;  /* 0x0000000405047825 */ /* 0x000fc600078e0206 */
[----:B------:R-:W4:Y:S04]  /*0460*/  LDG.E.CONSTANT R12, desc[UR6][R24.64+0x800] ;  /* 0x00080006180c7981 */ /* 0x000f28000c1e9900 */
[----:B------:R-:W4:Y:S04]  /*0470*/  LDG.E.CONSTANT R17, desc[UR6][R24.64+0xc00] ;  /* 0x000c000618117981 */ /* 0x000f28000c1e9900 */
[----:B------:R-:W4:Y:S01]  /*0480*/  LDG.E.CONSTANT R16, desc[UR6][R4.64] ;  /* 0x0000000604107981 */ /* 0x000f22000c1e9900 */
[----:B------:R-:W-:-:S03]  /*0490*/  IADD3 R3, PT, PT, R11, 0x800, RZ ;  /* 0x000008000b037810 */ /* 0x000fc60007ffe0ff */
[----:B------:R-:W4:Y:S04]  /*04a0*/  LDG.E.CONSTANT R15, desc[UR6][R4.64+0x400] ;  /* 0x00040006040f7981 */ /* 0x000f28000c1e9900 */
[----:B------:R-:W4:Y:S01]  /*04b0*/  LDG.E.CONSTANT R14, desc[UR6][R4.64+0x800] ;  /* 0x00080006040e7981 */ /* 0x000f22000c1e9900 */
[----:B------:R-:W-:-:S03]  /*04c0*/  IMAD.WIDE R2, R3, 0x4, R6 ;  /* 0x0000000403027825 */ /* 0x000fc600078e0206 */
[----:B------:R-:W4:Y:S04]  /*04d0*/  LDG.E.CONSTANT R22, desc[UR6][R4.64+0xc00] ;  /* 0x000c000604167981 */ /* 0x000f28000c1e9900 */
[----:B------:R-:W4:Y:S01]  /*04e0*/  LDG.E.CONSTANT R21, desc[UR6][R2.64] ;  /* 0x0000000602157981 */ /* 0x000f22000c1e9900 */
[----:B------:R-:W-:-:S03]  /*04f0*/  IADD3 R23, PT, PT, R11, 0xc00, RZ ;  /* 0x00000c000b177810 */ /* 0x000fc60007ffe0ff */
[----:B------:R-:W4:Y:S04]  /*0500*/  LDG.E.CONSTANT R19, desc[UR6][R2.64+0x400] ;  /* 0x0004000602137981 */ /* 0x000f28000c1e9900 */
[----:B------:R-:W4:Y:S01]  /*0510*/  LDG.E.CONSTANT R18, desc[UR6][R2.64+0x800] ;  /* 0x0008000602127981 */ /* 0x000f22000c1e9900 */
[----:B------:R-:W-:-:S03]  /*0520*/  IMAD.WIDE R6, R23, 0x4, R6 ;  /* 0x0000000417067825 */ /* 0x000fc600078e0206 */
[----:B------:R-:W4:Y:S04]  /*0530*/  LDG.E.CONSTANT R26, desc[UR6][R2.64+0xc00] ;  /* 0x000c0006021a7981 */ /* 0x000f28000c1e9900 */
[----:B------:R-:W4:Y:S04]  /*0540*/  LDG.E.CONSTANT R25, desc[UR6][R6.64] ;  /* 0x0000000606197981 */ /* 0x000f28000c1e9900 */
[----:B------:R-:W4:Y:S04]  /*0550*/  LDG.E.CONSTANT R23, desc[UR6][R6.64+0x400] ;  /* 0x0004000606177981 */ /* 0x000f28000c1e9900 */
[----:B------:R-:W4:Y:S04]  /*0560*/  LDG.E.CONSTANT R24, desc[UR6][R6.64+0x800] ;  /* 0x0008000606187981 */ /* 0x000f28000c1e9900 */
[----:B------:R-:W4:Y:S01]  /*0570*/  LDG.E.CONSTANT R27, desc[UR6][R6.64+0xc00] ;  /* 0x000c0006061b7981 */ /* 0x000f22000c1e9900 */
[----:B------:R-:W-:-:S04]  /*0580*/  IADD3 R11, PT, PT, R11, 0x1000, RZ ;  /* 0x000010000b0b7810 */ /* 0x000fc80007ffe0ff */
[----:B------:R-:W-:Y:S01]  /*0590*/  ISETP.GE.AND P1, PT, R11, R8, PT ;  /* 0x000000080b00720c */ /* 0x000fe20003f26270 */
[----:B--2--5:R-:W-:-:S04]  /*05a0*/  FADD R13, R13, R0 ;  /* 0x000000000d0d7221 */ /* 0x024fc80000000000 */
[----:B---3--:R-:W-:-:S04]  /*05b0*/  FADD R13, R13, R10 ;  /* 0x0000000a0d0d7221 */ /* 0x008fc80000000000 */
[----:B----4-:R-:W-:-:S04]  /*05c0*/  FADD R12, R13, R12 ;  /* 0x0000000c0d0c7221 */ /* 0x010fc80000000000 */
[----:B------:R-:W-:-:S04]  /*05d0*/  FADD R17, R12, R17 ;  /* 0x000000110c117221 */ /* 0x000fc80000000000 */
        /* <DEDUP_REMOVED lines=11> */
[----:B------:R-:W-:Y:S01]  /*0690*/  FADD R0, R24, R27 ;  /* 0x0000001b18007221 */ /* 0x000fe20000000000 */
[----:B------:R-:W-:Y:S06]  /*06a0*/  @!P1 BRA `(.L_x_13) ;  /* 0xfffffffc00549947 */ /* 0x000fec000383ffff */
.L_x_12:
[----:B------:R-:W-:Y:S05]  /*06b0*/  BSYNC.RECONVERGENT B2 ;  /* 0x0000000000027941 */ /* 0x000fea0003800200 */
.L_x_11:
[----:B------:R-:W-:Y:S01]  /*06c0*/  IADD3 R2, PT, PT, -R11, R20, RZ ;  /* 0x000000140b027210 */ /* 0x000fe20007ffe1ff */
[----:B------:R-:W-:Y:S03]  /*06d0*/  BSSY.RECONVERGENT B2, `(.L_x_14) ;  /* 0x0000019000027945 */ /* 0x000fe60003800200 */
[----:B------:R-:W-:-:S13]  /*06e0*/  ISETP.GT.AND P1, PT, R2, 0x400, PT ;  /* 0x000004000200780c */ /* 0x000fda0003f24270 */
[----:B------:R-:W-:Y:S05]  /*06f0*/  @!P1 BRA `(.L_x_15) ;  /* 0x0000000000589947 */ /* 0x000fea0003800000 */
[----:B------:R-:W0:Y:S01]  /*0700*/  LDC.64 R4, c[0x0][0x380] ;  /* 0x0000e000ff047b82 */ /* 0x000e220000000a00 */
[C---:B------:R-:W-:Y:S02]  /*0710*/  VIADD R15, R11.reuse, 0x400 ;  /* 0x000004000b0f7836 */ /* 0x040fe40000000000 */
[----:B0-----:R-:W-:-:S05]  /*0720*/  IMAD.WIDE R2, R11, 0x4, R4 ;  /* 0x000000040b027825 */ /* 0x001fca00078e0204 */
[----:B------:R-:W2:Y:S04]  /*0730*/  LDG.E.CONSTANT R7, desc[UR6][R2.64] ;  /* 0x0000000602077981 */ /* 0x000ea8000c1e9900 */
[----:B------:R-:W3:Y:S01]  /*0740*/  LDG.E.CONSTANT R6, desc[UR6][R2.64+0x400] ;  /* 0x0004000602067981 */ /* 0x000ee2000c1e9900 */
[----:B------:R-:W-:-:S03]  /*0750*/  IMAD.WIDE R4, R15, 0x4, R4 ;  /* 0x000000040f047825 */ /* 0x000fc600078e0204 */
[----:B------:R-:W4:Y:S04]  /*0760*/  LDG.E.CONSTANT R13, desc[UR6][R2.64+0x800] ;  /* 0x00080006020d7981 */ /* 0x000f28000c1e9900 */
[----:B------:R-:W4:Y:S04]  /*0770*/  LDG.E.CONSTANT R15, desc[UR6][R2.64+0xc00] ;  /* 0x000c0006020f7981 */ /* 0x000f28000c1e9900 */
[----:B------:R-:W4:Y:S04]  /*0780*/  LDG.E.CONSTANT R17, desc[UR6][R4.64] ;  /* 0x0000000604117981 */ /* 0x000f28000c1e9900 */
[----:B------:R-:W4:Y:S04]  /*0790*/  LDG.E.CONSTANT R19, desc[UR6][R4.64+0x400] ;  /* 0x0004000604137981 */ /* 0x000f28000c1e9900 */
[----:B------:R-:W4:Y:S04]  /*07a0*/  LDG.E.CONSTANT R21, desc[UR6][R4.64+0x800] ;  /* 0x0008000604157981 */ /* 0x000f28000c1e9900 */
[----:B------:R-:W4:Y:S01]  /*07b0*/  LDG.E.CONSTANT R23, desc[UR6][R4.64+0xc00] ;  /* 0x000c000604177981 */ /* 0x000f22000c1e9900 */
[----:B------:R-:W-:-:S02]  /*07c0*/  PLOP3.LUT P0, PT, PT, PT, PT, 0x8, 0x80 ;  /* 0x000000000080781c */ /* 0x000fc40003f0e170 */
[----:B------:R-:W-:Y:S01]  /*07d0*/  IADD3 R11, PT, PT, R11, 0x800, RZ ;  /* 0x000008000b0b7810 */ /* 0x000fe20007ffe0ff */
[----:B--2--5:R-:W-:-:S04]  /*07e0*/  FADD R7, R0, R7 ;  /* 0x0000000700077221 */ /* 0x024fc80000000000 */
[----:B---3--:R-:W-:-:S04]  /*07f0*/  FADD R6, R7, R6 ;  /* 0x0000000607067221 */ /* 0x008fc80000000000 */
[----:B----4-:R-:W-:-:S04]  /*0800*/  FADD R6, R6, R13 ;  /* 0x0000000d06067221 */ /* 0x010fc80000000000 */
[----:B------:R-:W-:-:S04]  /*0810*/  FADD R6, R6, R15 ;  /* 0x0000000f06067221 */ /* 0x000fc80000000000 */
[----:B------:R-:W-:-:S04]  /*0820*/  FADD R6, R6, R17 ;  /* 0x0000001106067221 */ /* 0x000fc80000000000 */
[----:B------:R-:W-:-:S04]  /*0830*/  FADD R6, R6, R19 ;  /* 0x0000001306067221 */ /* 0x000fc80000000000 */
[----:B------:R-:W-:-:S04]  /*0840*/  FADD R6, R6, R21 ;  /* 0x0000001506067221 */ /* 0x000fc80000000000 */
[----:B------:R-:W-:-:S07]  /*0850*/  FADD R0, R6, R23 ;  /* 0x0000001706007221 */ /* 0x000fce0000000000 */
.L_x_15:
[----:B------:R-:W-:Y:S05]  /*0860*/  BSYNC.RECONVERGENT B2 ;  /* 0x0000000000027941 */ /* 0x000fea0003800200 */
.L_x_14:
[----:B------:R-:W-:-:S13]  /*0870*/  ISETP.LT.OR P0, PT, R11, R20, P0 ;  /* 0x000000140b00720c */ /* 0x000fda0000701670 */
[----:B------:R-:W-:Y:S05]  /*0880*/  @!P0 BRA `(.L_x_7) ;  /* 0x0000000000288947 */ /* 0x000fea0003800000 */
[----:B------:R-:W0:Y:S02]  /*0890*/  LDC.64 R2, c[0x0][0x380] ;  /* 0x0000e000ff027b82 */ /* 0x000e240000000a00 */
[----:B0-----:R-:W-:-:S05]  /*08a0*/  IMAD.WIDE R2, R11, 0x4, R2 ;  /* 0x000000040b027825 */ /* 0x001fca00078e0202 */
[----:B------:R-:W2:Y:S04]  /*08b0*/  LDG.E.CONSTANT R5, desc[UR6][R2.64] ;  /* 0x0000000602057981 */ /* 0x000ea8000c1e9900 */
[----:B------:R-:W3:Y:S04]  /*08c0*/  LDG.E.CONSTANT R4, desc[UR6][R2.64+0x400] ;  /* 0x0004000602047981 */ /* 0x000ee8000c1e9900 */
[----:B------:R-:W4:Y:S04]  /*08d0*/  LDG.E.CONSTANT R7, desc[UR6][R2.64+0x800] ;  /* 0x0008000602077981 */ /* 0x000f28000c1e9900 */
[----:B------:R-:W4:Y:S01]  /*08e0*/  LDG.E.CONSTANT R11, desc[UR6][R2.64+0xc00] ;  /* 0x000c0006020b7981 */ /* 0x000f22000c1e9900 */
[----:B--2--5:R-:W-:-:S04]  /*08f0*/  FADD R5, R0, R5 ;  /* 0x0000000500057221 */ /* 0x024fc80000000000 */
[----:B---3--:R-:W-:-:S04]  /*0900*/  FADD R4, R5, R4 ;  /* 0x0000000405047221 */ /* 0x008fc80000000000 */
[----:B----4-:R-:W-:-:S04]  /*0910*/  FADD R4, R4, R7 ;  /* 0x0000000704047221 */ /* 0x010fc80000000000 */
[----:B------:R-:W-:-:S07]  /*0920*/  FADD R0, R4, R11 ;  /* 0x0000000b04007221 */ /* 0x000fce0000000000 */
.L_x_7:
[----:B------:R-:W-:Y:S05]  /*0930*/  BSYNC.RECONVERGENT B1 ;  /* 0x0000000000017941 */ /* 0x000fea0003800200 */
.L_x_6:
[----:B------:R-:W-:Y:S02]  /*0940*/  ISETP.GE.AND P0, PT, R20, 0x100, PT ;  /* 0x000001001400780c */ /* 0x000fe40003f06270 */
[----:B-----5:R-:W-:-:S11]  /*0950*/  MOV R7, R0 ;  /* 0x0000000000077202 */ /* 0x020fd60000000f00 */
[----:B------:R-:W-:Y:S05]  /*0960*/  @!P0 BRA `(.L_x_16) ;  /* 0x0000000000ac8947 */ /* 0x000fea0003800000 */
[----:B------:R-:W1:Y:S01]  /*0970*/  S2R R6, SR_LANEID ;  /* 0x0000000000067919 */ /* 0x000e620000000000 */
[----:B------:R-:W2:Y:S02]  /*0980*/  SHFL.DOWN PT, R0, R7, 0x1, 0x1f ;  /* 0x08201f0007007f89 */ /* 0x000ea400000e0000 */
[----:B--2---:R-:W-:Y:S01]  /*0990*/  FADD R0, R0, R7 ;  /* 0x0000000700007221 */ /* 0x004fe20000000000 */
[C---:B-1----:R-:W-:Y:S02]  /*09a0*/  ISETP.GT.AND P0, PT, R6.reuse, 0x1e, PT ;  /* 0x0000001e0600780c */ /* 0x042fe40003f04270 */
[C---:B------:R-:W-:Y:S02]  /*09b0*/  ISETP.NE.AND P1, PT, R6.reuse, RZ, PT ;  /* 0x000000ff0600720c */ /* 0x040fe40003f25270 */
[----:B------:R-:W-:Y:S02]  /*09c0*/  FSEL R0, R7, R0, P0 ;  /* 0x0000000007007208 */ /* 0x000fe40000000000 */
[----:B------:R-:W-:-:S03]  /*09d0*/  ISETP.GT.AND P0, PT, R6, 0x1d, PT ;  /* 0x0000001d0600780c */ /* 0x000fc60003f04270 */
[----:B0-----:R-:W0:Y:S06]  /*09e0*/  SHFL.DOWN PT, R3, R0, 0x2, 0x1f ;  /* 0x08401f0000037f89 */ /* 0x001e2c00000e0000 */
[----:B------:R-:W1:Y:S01]  /*09f0*/  @!P1 S2R R5, SR_CgaCtaId ;  /* 0x0000000000059919 */ /* 0x000e620000008800 */
[----:B------:R-:W-:Y:S02]  /*0a00*/  @!P1 MOV R4, 0x400 ;  /* 0x0000040000049802 */ /* 0x000fe40000000f00 */
[----:B------:R-:W-:-:S04]  /*0a10*/  @!P1 SHF.R.U32.HI R2, RZ, 0x3, R9 ;  /* 0x00000003ff029819 */ /* 0x000fc80000011609 */
[----:B------:R-:W-:Y:S01]  /*0a20*/  @!P1 LOP3.LUT R2, R2, 0x7c, RZ, 0xc0, !PT ;  /* 0x0000007c02029812 */ /* 0x000fe200078ec0ff */
[----:B0-----:R-:W-:Y:S01]  /*0a30*/  @!P0 FADD R0, R0, R3 ;  /* 0x0000000300008221 */ /* 0x001fe20000000000 */
[----:B------:R-:W-:-:S04]  /*0a40*/  ISETP.GT.AND P0, PT, R6, 0x1b, PT ;  /* 0x0000001b0600780c */ /* 0x000fc80003f04270 */
[----:B------:R-:W0:Y:S01]  /*0a50*/  SHFL.DOWN PT, R3, R0, 0x4, 0x1f ;  /* 0x08801f0000037f89 */ /* 0x000e2200000e0000 */
[----:B-1----:R-:W-:-:S04]  /*0a60*/  @!P1 LEA R5, R5, R4, 0x18 ;  /* 0x0000000405059211 */ /* 0x002fc800078ec0ff */
[----:B------:R-:W-:-:S04]  /*0a70*/  @!P1 IADD3 R2, PT, PT, R2, R5, RZ ;  /* 0x0000000502029210 */ /* 0x000fc80007ffe0ff */
[----:B0-----:R-:W-:Y:S01]  /*0a80*/  @!P0 FADD R0, R0, R3 ;  /* 0x0000000300008221 */ /* 0x001fe20000000000 */
[----:B------:R-:W-:-:S04]  /*0a90*/  ISETP.GT.AND P0, PT, R6, 0x17, PT ;  /* 0x000000170600780c */ /* 0x000fc80003f04270 */
[----:B------:R-:W0:Y:S09]  /*0aa0*/  SHFL.DOWN PT, R3, R0, 0x8, 0x1f ;  /* 0x09001f0000037f89 */ /* 0x000e3200000e0000 */
[----:B0-----:R-:W-:Y:S01]  /*0ab0*/  @!P0 FADD R0, R0, R3 ;  /* 0x0000000300008221 */ /* 0x001fe20000000000 */
[----:B------:R-:W-:-:S04]  /*0ac0*/  ISETP.NE.AND P0, PT, R9, RZ, PT ;  /* 0x000000ff0900720c */ /* 0x000fc80003f05270 */
[----:B------:R-:W0:Y:S02]  /*0ad0*/  SHFL.DOWN PT, R3, R0, 0x10, 0x1f ;  /* 0x0a001f0000037f89 */ /* 0x000e2400000e0000 */
[----:B0-----:R-:W-:-:S05]  /*0ae0*/  FADD R3, R0, R3 ;  /* 0x0000000300037221 */ /* 0x001fca0000000000 */
[----:B------:R0:W-:Y:S01]  /*0af0*/  @!P1 STS [R2+0x8], R3 ;  /* 0x0000080302009388 */ /* 0x0001e20000000800 */
[----:B------:R-:W-:Y:S01]  /*0b00*/  BAR.SYNC.DEFER_BLOCKING 0x0 ;  /* 0x0000000000007b1d */ /* 0x000fe20000010000 */
[----:B------:R-:W-:-:S04]  /*0b10*/  ISETP.GT.AND P1, PT, R6, 0xf, PT ;  /* 0x0000000f0600780c */ /* 0x000fc80003f24270 */
[----:B------:R-:W-:Y:S01]  /*0b20*/  FSEL R0, R0, R3, P1 ;  /* 0x0000000300007208 */ /* 0x000fe20000800000 */
[----:B------:R-:W-:Y:S08]  /*0b30*/  @P0 BRA `(.L_x_17) ;  /* 0x0000003000900947 */ /* 0x000ff00003800000 */
[----:B------:R-:W1:Y:S01]  /*0b40*/  S2UR UR5, SR_CgaCtaId ;  /* 0x00000000000579c3 */ /* 0x000e620000008800 */
[----:B------:R-:W-:Y:S02]  /*0b50*/  UMOV UR4, 0x400 ;  /* 0x0000040000047882 */ /* 0x000fe40000000000 */
[----:B-1----:R-:W-:-:S09]  /*0b60*/  ULEA UR4, UR5, UR4, 0x18 ;  /* 0x0000000405047291 */ /* 0x002fd2000f8ec0ff */
[----:B0-----:R-:W0:Y:S04]  /*0b70*/  LDS R3, [UR4+0xc] ;  /* 0x00000c04ff037984 */ /* 0x001e280008000800 */
[----:B------:R-:W1:Y:S04]  /*0b80*/  LDS.128 R4, [UR4+0x10] ;  /* 0x00001004ff047984 */ /* 0x000e680008000c00 */
[----:B------:R-:W2:Y:S01]  /*0b90*/  LDS.64 R8, [UR4+0x20] ;  /* 0x00002004ff087984 */ /* 0x000ea20008000a00 */
[----:B0-----:R-:W-:-:S04]  /*0ba0*/  FADD R3, R0, R3 ;  /* 0x0000000300037221 */ /* 0x001fc80000000000 */
[----:B-1----:R-:W-:-:S04]  /*0bb0*/  FADD R4, R3, R4 ;  /* 0x0000000403047221 */ /* 0x002fc80000000000 */
[----:B------:R-:W-:-:S04]  /*0bc0*/  FADD R5, R4, R5 ;  /* 0x0000000504057221 */ /* 0x000fc80000000000 */
[----:B------:R-:W-:-:S04]  /*0bd0*/  FADD R6, R5, R6 ;  /* 0x0000000605067221 */ /* 0x000fc80000000000 */
[----:B------:R-:W-:-:S04]  /*0be0*/  FADD R7, R6, R7 ;  /* 0x0000000706077221 */ /* 0x000fc80000000000 */
[----:B--2---:R-:W-:-:S04]  /*0bf0*/  FADD R8, R7, R8 ;  /* 0x0000000807087221 */ /* 0x004fc80000000000 */
[----:B------:R-:W-:Y:S01]  /*0c00*/  FADD R0, R8, R9 ;  /* 0x0000000908007221 */ /* 0x000fe20000000000 */
[----:B------:R-:W-:Y:S06]  /*0c10*/  BRA `(.L_x_17) ;  /* 0x0000003000587947 */ /* 0x000fec0003800000 */
.L_x_16:
[----:B------:R-:W1:Y:S01]  /*0c20*/  S2R R4, SR_LANEID ;  /* 0x0000000000047919 */ /* 0x000e620000000000 */
[----:B------:R-:W-:-:S04]  /*0c30*/  LOP3.LUT R0, R9, 0x3e0, RZ, 0xc0, !PT ;  /* 0x000003e009007812 */ /* 0x000fc800078ec0ff */
[----:B0-----:R-:W-:Y:S02]  /*0c40*/  IADD3 R3, PT, PT, R0, 0x20, RZ ;  /* 0x0000002000037810 */ /* 0x001fe40007ffe0ff */
[----:B------:R-:W-:Y:S02]  /*0c50*/  LOP3.LUT R5, RZ, R0, RZ, 0x33, !PT ;  /* 0x00000000ff057212 */ /* 0x000fe400078e33ff */
[-C--:B------:R-:W-:Y:S02]  /*0c60*/  ISETP.GT.AND P0, PT, R3, R20.reuse, PT ;  /* 0x000000140300720c */ /* 0x080fe40003f04270 */
[----:B------:R-:W-:-:S04]  /*0c70*/  IADD3 R5, PT, PT, R5, R20, RZ ;  /* 0x0000001405057210 */ /* 0x000fc80007ffe0ff */
[----:B------:R-:W-:-:S05]  /*0c80*/  SEL R5, R5, 0x1f, P0 ;  /* 0x0000001f05057807 */ /* 0x000fca0000000000 */
[----:B------:R-:W0:Y:S01]  /*0c90*/  SHFL.DOWN PT, R0, R7, 0x1, R5 ;  /* 0x0820000007007989 */ /* 0x000e2200000e0005 */
[C---:B-1----:R-:W-:Y:S02]  /*0ca0*/  ISETP.GE.AND P0, PT, R4.reuse, R5, PT ;  /* 0x000000050400720c */ /* 0x042fe40003f06270 */
[C---:B------:R-:W-:Y:S02]  /*0cb0*/  IADD3 R2, PT, PT, R4.reuse, 0x2, RZ ;  /* 0x0000000204027810 */ /* 0x040fe40007ffe0ff */
[----:B------:R-:W-:-:S09]  /*0cc0*/  ISETP.NE.AND P1, PT, R4, RZ, PT ;  /* 0x000000ff0400720c */ /* 0x000fd20003f25270 */
[----:B0-----:R-:W-:Y:S01]  /*0cd0*/  @!P0 FADD R7, R0, R7 ;  /* 0x0000000700078221 */ /* 0x001fe20000000000 */
[-C--:B------:R-:W-:Y:S02]  /*0ce0*/  ISETP.GT.AND P0, PT, R2, R5.reuse, PT ;  /* 0x000000050200720c */ /* 0x080fe40003f04270 */
[----:B------:R-:W-:Y:S01]  /*0cf0*/  IADD3 R2, PT, PT, R4, 0x4, RZ ;  /* 0x0000000404027810 */ /* 0x000fe20007ffe0ff */
[----:B------:R-:W0:Y:S01]  /*0d00*/  @!P1 S2R R6, SR_CgaCtaId ;  /* 0x0000000000069919 */ /* 0x000e220000008800 */
[----:B------:R-:W-:Y:S01]  /*0d10*/  @!P1 MOV R3, 0x400 ;  /* 0x0000040000039802 */ /* 0x000fe20000000f00 */
[----:B------:R-:W1:Y:S08]  /*0d20*/  SHFL.DOWN PT, R0, R7, 0x2, R5 ;  /* 0x0840000007007989 */ /* 0x000e7000000e0005 */
[----:B-1----:R-:W-:Y:S01]  /*0d30*/  @!P0 FADD R7, R7, R0 ;  /* 0x0000000007078221 */ /* 0x002fe20000000000 */
[----:B------:R-:W-:-:S02]  /*0d40*/  ISETP.GT.AND P0, PT, R2, R5, PT ;  /* 0x000000050200720c */ /* 0x000fc40003f04270 */
[----:B------:R-:W-:Y:S02]  /*0d50*/  IADD3 R2, PT, PT, R4, 0x8, RZ ;  /* 0x0000000804027810 */ /* 0x000fe40007ffe0ff */
[----:B------:R-:W1:Y:S01]  /*0d60*/  SHFL.DOWN PT, R0, R7, 0x4, R5 ;  /* 0x0880000007007989 */ /* 0x000e6200000e0005 */
[----:B0-----:R-:W-:-:S08]  /*0d70*/  @!P1 LEA R3, R6, R3, 0x18 ;  /* 0x0000000306039211 */ /* 0x001fd000078ec0ff */
[----:B-1----:R-:W-:Y:S01]  /*0d80*/  @!P0 FADD R7, R7, R0 ;  /* 0x0000000007078221 */ /* 0x002fe20000000000 */
[----:B------:R-:W-:Y:S01]  /*0d90*/  ISETP.GT.AND P0, PT, R2, R5, PT ;  /* 0x000000050200720c */ /* 0x000fe20003f04270 */
[----:B------:R-:W-:-:S03]  /*0da0*/  VIADD R2, R4, 0x10 ;  /* 0x0000001004027836 */ /* 0x000fc60000000000 */
[----:B------:R-:W0:Y:S09]  /*0db0*/  SHFL.DOWN PT, R0, R7, 0x8, R5 ;  /* 0x0900000007007989 */ /* 0x000e3200000e0005 */
[----:B0-----:R-:W-:Y:S01]  /*0dc0*/  @!P0 FADD R7, R7, R0 ;  /* 0x0000000007078221 */ /* 0x001fe20000000000 */
[----:B------:R-:W-:-:S02]  /*0dd0*/  ISETP.GT.AND P0, PT, R2, R5, PT ;  /* 0x000000050200720c */ /* 0x000fc40003f04270 */
[----:B------:R-:W-:Y:S02]  /*0de0*/  @!P1 SHF.R.U32.HI R2, RZ, 0x3, R9 ;  /* 0x00000003ff029819 */ /* 0x000fe40000011609 */
[----:B------:R-:W0:Y:S02]  /*0df0*/  SHFL.DOWN PT, R0, R7, 0x10, R5 ;  /* 0x0a00000007007989 */ /* 0x000e2400000e0005 */
[----:B------:R-:W-:-:S04]  /*0e00*/  @!P1 LOP3.LUT R2, R2, 0x7c, RZ, 0xc0, !PT ;  /* 0x0000007c02029812 */ /* 0x000fc800078ec0ff */
[----:B------:R-:W-:-:S03]  /*0e10*/  @!P1 IADD3 R3, PT, PT, R2, R3, RZ ;  /* 0x0000000302039210 */ /* 0x000fc60007ffe0ff */
[----:B0-----:R-:W-:Y:S01]  /*0e20*/  @!P0 FADD R7, R7, R0 ;  /* 0x0000000007078221 */ /* 0x001fe20000000000 */
[----:B------:R-:W-:-:S04]  /*0e30*/  ISETP.NE.AND P0, PT, R9, RZ, PT ;  /* 0x000000ff0900720c */ /* 0x000fc80003f05270 */
[----:B------:R-:W-:-:S05]  /*0e40*/  MOV R0, R7 ;  /* 0x0000000700007202 */ /* 0x000fca0000000f00 */
[----:B------:R4:W-:Y:S01]  /*0e50*/  @!P1 STS [R3+0x8], R0 ;  /* 0x0000080003009388 */ /* 0x0009e20000000800 */
[----:B------:R-:W-:Y:S06]  /*0e60*/  BAR.SYNC.DEFER_BLOCKING 0x0 ;  /* 0x0000000000007b1d */ /* 0x000fec0000010000 */
[----:B------:R-:W-:Y:S05]  /*0e70*/  @P0 BRA `(.L_x_17) ;  /* 0x0000002c00c00947 */ /* 0x000fea0003800000 */
[----:B------:R-:W0:Y:S01]  /*0e80*/  S2UR UR5, SR_CgaCtaId ;  /* 0x00000000000579c3 */ /* 0x000e220000008800 */
[----:B------:R-:W-:Y:S01]  /*0e90*/  UMOV UR4, 0x400 ;  /* 0x0000040000047882 */ /* 0x000fe20000000000 */
[C---:B------:R-:W-:Y:S02]  /*0ea0*/  ISETP.GT.AND P2, PT, R20.reuse, 0x20, PT ;  /* 0x000000201400780c */ /* 0x040fe40003f44270 */
[C---:B------:R-:W-:Y:S02]  /*0eb0*/  ISETP.GT.AND P4, PT, R20.reuse, 0x40, PT ;  /* 0x000000401400780c */ /* 0x040fe40003f84270 */
[C---:B------:R-:W-:Y:S02]  /*0ec0*/  ISETP.GT.AND P3, PT, R20.reuse, 0x60, PT ;  /* 0x000000601400780c */ /* 0x040fe40003f64270 */
[----:B------:R-:W-:Y:S01]  /*0ed0*/  ISETP.GT.AND P1, PT, R20, 0x80, PT ;  /* 0x000000801400780c */ /* 0x000fe20003f24270 */
[----:B0-----:R-:W-:-:S09]  /*0ee0*/  ULEA UR4, UR5, UR4, 0x18 ;  /* 0x0000000405047291 */ /* 0x001fd2000f8ec0ff */
[----:B----4-:R-:W0:Y:S04]  /*0ef0*/  LDS R3, [UR4+0xc] ;  /* 0x00000c04ff037984 */ /* 0x010e280008000800 */
[----:B------:R-:W1:Y:S04]  /*0f00*/  LDS.128 R4, [UR4+0x10] ;  /* 0x00001004ff047984 */ /* 0x000e680008000c00 */
[----:B------:R-:W2:Y:S01]  /*0f10*/  LDS.64 R8, [UR4+0x20] ;  /* 0x00002004ff087984 */ /* 0x000ea20008000a00 */
[----:B0-----:R-:W-:Y:S01]  /*0f20*/  @P2 FADD R0, R0, R3 ;  /* 0x0000000300002221 */ /* 0x001fe20000000000 */
[----:B------:R-:W-:-:S03]  /*0f30*/  ISETP.GT.AND P2, PT, R20, 0xa0, PT ;  /* 0x000000a01400780c */ /* 0x000fc60003f44270 */
[----:B-1----:R-:W-:Y:S01]  /*0f40*/  @P4 FADD R0, R0, R4 ;  /* 0x0000000400004221 */ /* 0x002fe20000000000 */
[----:B------:R-:W-:-:S03]  /*0f50*/  ISETP.GT.AND P4, PT, R20, 0xc0, PT ;  /* 0x000000c01400780c */ /* 0x000fc60003f84270 */
[----:B------:R-:W-:Y:S01]  /*0f60*/  @P3 FADD R0, R0, R5 ;  /* 0x0000000500003221 */ /* 0x000fe20000000000 */
[----:B------:R-:W-:-:S03]  /*0f70*/  ISETP.GT.AND P3, PT, R20, 0xe0, PT ;  /* 0x000000e01400780c */ /* 0x000fc60003f64270 */
[----:B------:R-:W-:-:S04]  /*0f80*/  @P1 FADD R0, R0, R6 ;  /* 0x0000000600001221 */ /* 0x000fc80000000000 */
[----:B------:R-:W-:-:S04]  /*0f90*/  @P2 FADD R0, R0, R7 ;  /* 0x0000000700002221 */ /* 0x000fc80000000000 */
[----:B--2---:R-:W-:-:S04]  /*0fa0*/  @P4 FADD R0, R0, R8 ;  /* 0x0000000800004221 */ /* 0x004fc80000000000 */
[----:B------:R-:W-:Y:S01]  /*0fb0*/  @P3 FADD R0, R0, R9 ;  /* 0x0000000900003221 */ /* 0x000fe20000000000 */
[----:B------:R-:W-:Y:S06]  /*0fc0*/  BRA `(.L_x_17) ;  /* 0x0000002c006c7947 */ /* 0x000fec0003800000 */
.L_x_3:
[----:B------:R-:W0:Y:S01]  /*0fd0*/  S2R R0, SR_TID.X ;  /* 0x0000000000007919 */ /* 0x000e220000002100 */
[----:B------:R-:W1:Y:S01]  /*0fe0*/  LDC.64 R2, c[0x0][0x380] ;  /* 0x0000e000ff027b82 */ /* 0x000e620000000a00 */
[----:B0-----:R-:W-:-:S05]  /*0ff0*/  SHF.L.U32 R5, R0, 0x2, RZ ;  /* 0x0000000200057819 */ /* 0x001fca00000006ff */
[----:B-1----:R-:W-:-:S05]  /*1000*/  IMAD.WIDE.U32 R2, R5, 0x4, R2 ;  /* 0x0000000405027825 */ /* 0x002fca00078e0002 */
[----:B------:R-:W2:Y:S04]  /*1010*/  LDG.E.128.CONSTANT R4, desc[UR6][R2.64] ;  /* 0x0000000602047981 */ /* 0x000ea8000c1e9d00 */
[----:B------:R-:W3:Y:S04]  /*1020*/  LDG.E.128.CONSTANT R8, desc[UR6][R2.64+0x1000] ;  /* 0x0010000602087981 */ /* 0x000ee8000c1e9d00 */
[----:B------:R-:W4:Y:S04]  /*1030*/  LDG.E.128.CONSTANT R12, desc[UR6][R2.64+0x2000] ;  /* 0x00200006020c7981 */ /* 0x000f28000c1e9d00 */
[----:B------:R-:W5:Y:S01]  /*1040*/  LDG.E.128.CONSTANT R16, desc[UR6][R2.64+0x3000] ;  /* 0x0030000602107981 */ /* 0x000f62000c1e9d00 */
[----:B------:R-:W-:Y:S01]  /*1050*/  ISETP.GE.U32.AND P0, PT, R20, 0x2000, PT ;  /* 0x000020001400780c */ /* 0x000fe20003f06070 */
[----:B------:R-:W-:-:S02]  /*1060*/  HFMA2 R23, -RZ, RZ, 0, 0.00048828125 ;  /* 0x00001000ff177431 */ /* 0x000fc400000001ff */
[----:B--2---:R-:W-:Y:S01]  /*1070*/  FADD R4, R4, R5 ;  /* 0x0000000504047221 */ /* 0x004fe20000000000 */
[----:B------:R-:W-:Y:S01]  /*1080*/  FADD R7, R6, R7 ;  /* 0x0000000706077221 */ /* 0x000fe20000000000 */
[----:B---3--:R-:W-:Y:S01]  /*1090*/  FADD R8, R8, R9 ;  /* 0x0000000908087221 */ /* 0x008fe20000000000 */
[----:B------:R-:W-:Y:S02]  /*10a0*/  FADD R11, R10, R11 ;  /* 0x0000000b0a0b7221 */ /* 0x000fe40000000000 */
[----:B------:R-:W-:Y:S01]  /*10b0*/  FADD R4, R4, R7 ;  /* 0x0000000704047221 */ /* 0x000fe20000000000 */
[----:B----4-:R-:W-:Y:S01]  /*10c0*/  FADD R12, R12, R13 ;  /* 0x0000000d0c0c7221 */ /* 0x010fe20000000000 */
[----:B------:R-:W-:Y:S01]  /*10d0*/  FADD R15, R14, R15 ;  /* 0x0000000f0e0f7221 */ /* 0x000fe20000000000 */
[----:B------:R-:W-:Y:S01]  /*10e0*/  FADD R11, R8, R11 ;  /* 0x0000000b080b7221 */ /* 0x000fe20000000000 */
[----:B-----5:R-:W-:Y:S01]  /*10f0*/  FADD R16, R16, R17 ;  /* 0x0000001110107221 */ /* 0x020fe20000000000 */
[----:B------:R-:W-:Y:S01]  /*1100*/  FADD R19, R18, R19 ;  /* 0x0000001312137221 */ /* 0x000fe20000000000 */
[----:B------:R-:W-:Y:S01]  /*1110*/  FADD R12, R12, R15 ;  /* 0x0000000f0c0c7221 */ /* 0x000fe20000000000 */
[----:B------:R-:W-:-:S02]  /*1120*/  FADD R4, R4, R11 ;  /* 0x0000000b04047221 */ /* 0x000fc40000000000 */
[----:B------:R-:W-:-:S04]  /*1130*/  FADD R19, R16, R19 ;  /* 0x0000001310137221 */ /* 0x000fc80000000000 */
[----:B------:R-:W-:-:S04]  /*1140*/  FADD R19, R12, R19 ;  /* 0x000000130c137221 */ /* 0x000fc80000000000 */
[----:B------:R-:W-:Y:S01]  /*1150*/  FADD R21, R4, R19 ;  /* 0x0000001304157221 */ /* 0x000fe20000000000 */
[----:B------:R-:W-:Y:S06]  /*1160*/  @!P0 BRA `(.L_x_18) ;  /* 0x00000000007c8947 */ /* 0x000fec0003800000 */
[----:B------:R-:W0:Y:S01]  /*1170*/  LDC R24, c[0x0][0x390] ;  /* 0x0000e400ff187b82 */ /* 0x000e220000000800 */
[----:B------:R-:W-:Y:S02]  /*1180*/  IADD3 R22, PT, PT, R20, -0x1000, RZ ;  /* 0xfffff00014167810 */ /* 0x000fe40007ffe0ff */
[----:B------:R-:W-:-:S07]  /*1190*/  MOV R23, 0x1000 ;  /* 0x0000100000177802 */ /* 0x000fce0000000f00 */
.L_x_20:
[----:B------:R-:W-:-:S05]  /*11a0*/  IMAD.WIDE R26, R23, 0x4, R2 ;  /* 0x00000004171a7825 */ /* 0x000fca00078e0202 */
[----:B------:R-:W2:Y:S04]  /*11b0*/  LDG.E.128.CONSTANT R16, desc[UR6][R26.64+0x2000] ;  /* 0x002000061a107981 */ /* 0x000ea8000c1e9d00 */
[----:B------:R-:W3:Y:S04]  /*11c0*/  LDG.E.128.CONSTANT R4, desc[UR6][R26.64+0x3000] ;  /* 0x003000061a047981 */ /* 0x000ee8000c1e9d00 */
[----:B------:R-:W4:Y:S04]  /*11d0*/  LDG.E.128.CONSTANT R8, desc[UR6][R26.64] ;  /* 0x000000061a087981 */ /* 0x000f28000c1e9d00 */
[----:B------:R-:W5:Y:S01]  /*11e0*/  LDG.E.128.CONSTANT R12, desc[UR6][R26.64+0x1000] ;  /* 0x001000061a0c7981 */ /* 0x000f62000c1e9d00 */
[----:B0-----:R-:W-:Y:S01]  /*11f0*/  MOV R20, R24 ;  /* 0x0000001800147202 */ /* 0x001fe20000000f00 */
[----:B--2---:R-:W-:Y:S01]  /*1200*/  FADD R17, R17, R18 ;  /* 0x0000001211117221 */ /* 0x004fe20000000000 */
[----:B---3--:R-:W-:-:S02]  /*1210*/  FADD R18, R19, R4 ;  /* 0x0000000413127221 */ /* 0x008fc40000000000 */
[----:B------:R-:W-:Y:S01]  /*1220*/  IADD3 R4, PT, PT, -R23, R20, RZ ;  /* 0x0000001417047210 */ /* 0x000fe20007ffe1ff */
[----:B------:R-:W-:Y:S01]  /*1230*/  FADD R5, R5, R6 ;  /* 0x0000000605057221 */ /* 0x000fe20000000000 */
[----:B----4-:R-:W-:Y:S01]  /*1240*/  FADD R9, R9, R10 ;  /* 0x0000000a09097221 */ /* 0x010fe20000000000 */
[----:B------:R-:W-:Y:S01]  /*1250*/  FADD R8, R8, R21 ;  /* 0x0000001508087221 */ /* 0x000fe20000000000 */
[----:B------:R-:W-:Y:S01]  /*1260*/  ISETP.GE.AND P0, PT, R4, 0x1000, PT ;  /* 0x000010000400780c */ /* 0x000fe20003f06270 */
[----:B-----5:R-:W-:Y:S01]  /*1270*/  FADD R13, R13, R14 ;  /* 0x0000000e0d0d7221 */ /* 0x020fe20000000000 */
[----:B------:R-:W-:Y:S01]  /*1280*/  FADD R10, R11, R12 ;  /* 0x0000000c0b0a7221 */ /* 0x000fe20000000000 */
[----:B------:R-:W-:Y:S01]  /*1290*/  FADD R14, R15, R16 ;  /* 0x000000100f0e7221 */ /* 0x000fe20000000000 */
[----:B------:R-:W-:Y:S01]  /*12a0*/  FADD R8, R8, R9 ;  /* 0x0000000908087221 */ /* 0x000fe20000000000 */
[----:B------:R-:W-:Y:S01]  /*12b0*/  FADD R5, R18, R5 ;  /* 0x0000000512057221 */ /* 0x000fe20000000000 */
[----:B------:R-:W-:Y:S01]  /*12c0*/  FADD R13, R10, R13 ;  /* 0x0000000d0a0d7221 */ /* 0x000fe20000000000 */
[----:B------:R-:W-:-:S03]  /*12d0*/  FADD R14, R14, R17 ;  /* 0x000000110e0e7221 */ /* 0x000fc60000000000 */
[----:B------:R-:W-:Y:S01]  /*12e0*/  FADD R8, R8, R13 ;  /* 0x0000000d08087221 */ /* 0x000fe20000000000 */
[----:B------:R-:W-:-:S04]  /*12f0*/  FADD R5, R14, R5 ;  /* 0x000000050e057221 */ /* 0x000fc80000000000 */
[----:B------:R-:W-:-:S04]  /*1300*/  FADD R5, R8, R5 ;  /* 0x0000000508057221 */ /* 0x000fc80000000000 */
[----:B------:R-:W-:Y:S01]  /*1310*/  FADD R21, R7, R5 ;  /* 0x0000000507157221 */ /* 0x000fe20000000000 */
[----:B------:R-:W-:Y:S06]  /*1320*/  @!P0 BRA `(.L_x_19) ;  /* 0x0000000800308947 */ /* 0x000fec0003800000 */
[----:B------:R-:W-:-:S04]  /*1330*/  IADD3 R23, PT, PT, R23, 0x1000, RZ ;  /* 0x0000100017177810 */ /* 0x000fc80007ffe0ff */
[----:B------:R-:W-:-:S13]  /*1340*/  ISETP.GT.AND P0, PT, R23, R22, PT ;  /* 0x000000161700720c */ /* 0x000fda0003f04270 */
[----:B------:R-:W-:Y:S05]  /*1350*/  @!P0 BRA `(.L_x_20) ;  /* 0xfffffffc00908947 */ /* 0x000fea000383ffff */
.L_x_18:
[----:B------:R-:W-:-:S13]  /*1360*/  ISETP.GE.AND P0, PT, R23, R20, PT ;  /* 0x000000141700720c */ /* 0x000fda0003f06270 */
[----:B------:R-:W-:Y:S05]  /*1370*/  @P0 BRA `(.L_x_19) ;  /* 0x00000008001c0947 */ /* 0x000fea0003800000 */
[----:B------:R-:W-:Y:S01]  /*1380*/  IMAD.IADD R9, R20, 0x1, -R23 ;  /* 0x0000000114097824 */ /* 0x000fe200078e0a17 */
[----:B------:R-:W-:Y:S04]  /*1390*/  BSSY.RECONVERGENT B1, `(.L_x_19) ;  /* 0x0000085000017945 */ /* 0x000fe80003800200 */
[----:B------:R-:W-:-:S13]  /*13a0*/  ISETP.GE.AND P0, PT, R0, R9, PT ;  /* 0x000000090000720c */ /* 0x000fda0003f06270 */
[----:B------:R-:W-:Y:S05]  /*13b0*/  @P0 BRA `(.L_x_21) ;  /* 0x0000000800080947 */ /* 0x000fea0003800000 */
[-C--:B------:R-:W-:Y:S01]  /*13c0*/  LOP3.LUT R2, RZ, R0.reuse, RZ, 0x33, !PT ;  /* 0x00000000ff027212 */ /* 0x080fe200078e33ff */
[----:B------:R-:W-:Y:S01]  /*13d0*/  BSSY.RECONVERGENT B2, `(.L_x_22) ;  /* 0x0000015000027945 */ /* 0x000fe20003800200 */
[----:B------:R-:W-:Y:S02]  /*13e0*/  MOV R8, R0 ;  /* 0x0000000000087202 */ /* 0x000fe40000000f00 */
[----:B------:R-:W-:-:S04]  /*13f0*/  IADD3 R2, PT, PT, -R23, R20, R2 ;  /* 0x0000001417027210 */ /* 0x000fc80007ffe102 */
[C---:B------:R-:W-:Y:S02]  /*1400*/  LOP3.LUT R3, R2.reuse, 0x300, RZ, 0xc0, !PT ;  /* 0x0000030002037812 */ /* 0x040fe400078ec0ff */
[----:B------:R-:W-:Y:S02]  /*1410*/  ISETP.GE.U32.AND P1, PT, R2, 0x300, PT ;  /* 0x000003000200780c */ /* 0x000fe40003f26070 */
[----:B------:R-:W-:-:S13]  /*1420*/  ISETP.NE.AND P0, PT, R3, 0x300, PT ;  /* 0x000003000300780c */ /* 0x000fda0003f05270 */
[----:B------:R-:W-:Y:S05]  /*1430*/  @!P0 BRA `(.L_x_23) ;  /* 0x0000000000388947 */ /* 0x000fea0003800000 */
[----:B------:R-:W0:Y:S01]  /*1440*/  LDC.64 R4, c[0x0][0x380] ;  /* 0x0000e000ff047b82 */ /* 0x000e220000000a00 */
[----:B------:R-:W-:Y:S02]  /*1450*/  LEA.HI R2, R2, 0x1, RZ, 0x18 ;  /* 0x0000000102027811 */ /* 0x000fe400078fc0ff */
[----:B------:R-:W-:Y:S02]  /*1460*/  IADD3 R7, PT, PT, R0, R23, RZ ;  /* 0x0000001700077210 */ /* 0x000fe40007ffe0ff */
[----:B------:R-:W-:Y:S02]  /*1470*/  LOP3.LUT R2, R2, 0x3, RZ, 0xc0, !PT ;  /* 0x0000000302027812 */ /* 0x000fe400078ec0ff */
[----:B------:R-:W-:Y:S02]  /*1480*/  MOV R8, R0 ;  /* 0x0000000000087202 */ /* 0x000fe40000000f00 */
[----:B------:R-:W-:-:S07]  /*1490*/  IADD3 R6, PT, PT, -R2, RZ, RZ ;  /* 0x000000ff02067210 */ /* 0x000fce0007ffe1ff */
.L_x_24:
[----:B0-----:R-:W-:-:S06]  /*14a0*/  IMAD.WIDE.U32 R2, R7, 0x4, R4 ;  /* 0x0000000407027825 */ /* 0x001fcc00078e0004 */
[----:B------:R-:W2:Y:S01]  /*14b0*/  LDG.E.CONSTANT R2, desc[UR6][R2.64] ;  /* 0x0000000602027981 */ /* 0x000ea2000c1e9900 */
[----:B------:R-:W-:Y:S02]  /*14c0*/  IADD3 R6, PT, PT, R6, 0x1, RZ ;  /* 0x0000000106067810 */ /* 0x000fe40007ffe0ff */
[----:B------:R-:W-:Y:S02]  /*14d0*/  IADD3 R8, PT, PT, R8, 0x100, RZ ;  /* 0x0000010008087810 */ /* 0x000fe40007ffe0ff */
[----:B------:R-:W-:Y:S02]  /*14e0*/  ISETP.NE.AND P0, PT, R6, RZ, PT ;  /* 0x000000ff0600720c */ /* 0x000fe40003f05270 */
[----:B------:R-:W-:Y:S01]  /*14f0*/  IADD3 R7, PT, PT, R7, 0x100, RZ ;  /* 0x0000010007077810 */ /* 0x000fe20007ffe0ff */
[----:B--2---:R-:W-:-:S10]  /*1500*/  FADD R21, R2, R21 ;  /* 0x0000001502157221 */ /* 0x004fd40000000000 */
[----:B------:R-:W-:Y:S05]  /*1510*/  @P0 BRA `(.L_x_24) ;  /* 0xfffffffc00e00947 */ /* 0x000fea000383ffff */
.L_x_23:
[----:B------:R-:W-:Y:S05]  /*1520*/  BSYNC.RECONVERGENT B2 ;  /* 0x0000000000027941 */ /* 0x000fea0003800200 */
.L_x_22:
[----:B------:R-:W-:Y:S05]  /*1530*/  @!P1 BRA `(.L_x_21) ;  /* 0x0000000400a89947 */ /* 0x000fea0003800000 */
[----:B------:R-:W0:Y:S01]  /*1540*/  LDCU.64 UR4, c[0x0][0x380] ;  /* 0x00007000ff0477ac */ /* 0x000e220008000a00 */
[----:B------:R-:W-:Y:S01]  /*1550*/  IADD3 R5, PT, PT, R9, -R8, RZ ;  /* 0x8000000809057210 */ /* 0x000fe20007ffe0ff */
[----:B------:R-:W-:Y:S01]  /*1560*/  BSSY.RECONVERGENT B2, `(.L_x_25) ;  /* 0x000003b000027945 */ /* 0x000fe20003800200 */
[CC--:B------:R-:W-:Y:S02]  /*1570*/  IADD3 R3, P0, PT, R8.reuse, R23.reuse, RZ ;  /* 0x0000001708037210 */ /* 0x0c0fe40007f1e0ff */
[----:B------:R-:W-:Y:S02]  /*1580*/  ISETP.GT.AND P1, PT, R5, 0xc00, PT ;  /* 0x00000c000500780c */ /* 0x000fe40003f24270 */
[----:B------:R-:W-:Y:S02]  /*1590*/  IADD3.X R4, PT, PT, RZ, RZ, RZ, P0, !PT ;  /* 0x000000ffff047210 */ /* 0x000fe400007fe4ff */
[----:B------:R-:W-:Y:S02]  /*15a0*/  IADD3 R11, PT, PT, R8, R23, RZ ;  /* 0x00000017080b7210 */ /* 0x000fe40007ffe0ff */
[----:B0-----:R-:W-:-:S04]  /*15b0*/  LEA R2, P0, R3, UR4, 0x2 ;  /* 0x0000000403027c11 */ /* 0x001fc8000f8010ff */
[----:B------:R-:W-:Y:S02]  /*15c0*/  LEA.HI.X R3, R3, UR5, R4, 0x2, P0 ;  /* 0x0000000503037c11 */ /* 0x000fe400080f1404 */
[----:B------:R-:W-:-:S05]  /*15d0*/  IADD3 R2, P0, PT, R2, 0x800, RZ ;  /* 0x0000080002027810 */ /* 0x000fca0007f1e0ff */
[----:B------:R-:W-:Y:S01]  /*15e0*/  IMAD.X R3, RZ, RZ, R3, P0 ;  /* 0x000000ffff037224 */ /* 0x000fe200000e0603 */
[----:B------:R-:W-:Y:S01]  /*15f0*/  PLOP3.LUT P0, PT, PT, PT, PT, 0x80, 0x8 ;  /* 0x000000000008781c */ /* 0x000fe20003f0f070 */
[----:B------:R-:W-:-:S12]  /*1600*/  @!P1 BRA `(.L_x_26) ;  /* 0x0000000000c09947 */ /* 0x000fd80003800000 */
[----:B------:R-:W-:Y:S02]  /*1610*/  PLOP3.LUT P0, PT, PT, PT, PT, 0x8, 0x80 ;  /* 0x000000000080781c */ /* 0x000fe40003f0e170 */
[----:B------:R-:W-:-:S11]  /*1620*/  IADD3 R13, PT, PT, R9, -0xc00, RZ ;  /* 0xfffff400090d7810 */ /* 0x000fd60007ffe0ff */
.L_x_27:
[----:B------:R-:W0:Y:S01]  /*1630*/  LDC.64 R4, c[0x0][0x380] ;  /* 0x0000e000ff047b82 */ /* 0x000e220000000a00 */
[----:B------:R-:W2:Y:S01]  /*1640*/  LDG.E.CONSTANT R10, desc[UR6][R2.64+-0x400] ;  /* 0xfffc0006020a7981 */ /* 0x000ea2000c1e9900 */
[----:B------:R-:W-:-:S03]  /*1650*/  IADD3 R25, PT, PT, R11, 0x400, RZ ;  /* 0x000004000b197810 */ /* 0x000fc60007ffe0ff */
[----:B------:R-:W3:Y:S04]  /*1660*/  LDG.E.CONSTANT R19, desc[UR6][R2.64] ;  /* 0x0000000602137981 */ /* 0x000ee8000c1e9900 */
[----:B------:R-:W4:Y:S01]  /*1670*/  LDG.E.CONSTANT R18, desc[UR6][R2.64+0x400] ;  /* 0x0004000602127981 */ /* 0x000f22000c1e9900 */
[----:B------:R-:W-:-:S03]  /*1680*/  IADD3 R7, PT, PT, R11, 0x800, RZ ;  /* 0x000008000b077810 */ /* 0x000fc60007ffe0ff */
[----:B------:R-:W5:Y:S04]  /*1690*/  LDG.E.CONSTANT R16, desc[UR6][R2.64+0xc00] ;  /* 0x000c000602107981 */ /* 0x000f68000c1e9900 */
[----:B------:R-:W5:Y:S04]  /*16a0*/  LDG.E.CONSTANT R15, desc[UR6][R2.64+0x1000] ;  /* 0x00100006020f7981 */ /* 0x000f68000c1e9900 */
[----:B------:R-:W5:Y:S01]  /*16b0*/  LDG.E.CONSTANT R14, desc[UR6][R2.64+0x1400] ;  /* 0x00140006020e7981 */ /* 0x000f62000c1e9900 */
[----:B0-----:R-:W-:-:S03]  /*16c0*/  IMAD.WIDE.U32 R22, R11, 0x4, R4 ;  /* 0x000000040b167825 */ /* 0x001fc600078e0004 */
[----:B------:R-:W5:Y:S04]  /*16d0*/  LDG.E.CONSTANT R20, desc[UR6][R2.64+0x2000] ;  /* 0x0020000602147981 */ /* 0x000f68000c1e9900 */
[----:B------:R0:W2:Y:S01]  /*16e0*/  LDG.E.CONSTANT R12, desc[UR6][R22.64] ;  /* 0x00000006160c7981 */ /* 0x0000a2000c1e9900 */
[----:B------:R-:W-:-:S03]  /*16f0*/  IMAD.WIDE.U32 R24, R25, 0x4, R4 ;  /* 0x0000000419187825 */ /* 0x000fc600078e0004 */
[----:B------:R-:W5:Y:S04]  /*1700*/  LDG.E.CONSTANT R26, desc[UR6][R2.64+0x3000] ;  /* 0x00300006021a7981 */ /* 0x000f68000c1e9900 */
[----:B------:R-:W5:Y:S01]  /*1710*/  LDG.E.CONSTANT R17, desc[UR6][R24.64] ;  /* 0x0000000618117981 */ /* 0x000f62000c1e9900 */
[--C-:B------:R-:W-:Y:S01]  /*1720*/  IMAD.WIDE.U32 R6, R7, 0x4, R4.reuse ;  /* 0x0000000407067825 */ /* 0x100fe200078e0004 */
[----:B0-----:R-:W-:Y:S02]  /*1730*/  IADD3 R23, PT, PT, R11, 0xc00, RZ ;  /* 0x00000c000b177810 */ /* 0x001fe40007ffe0ff */
[----:B------:R-:W5:Y:S04]  /*1740*/  LDG.E.CONSTANT R22, desc[UR6][R2.64+0x1c00] ;  /* 0x001c000602167981 */ /* 0x000f68000c1e9900 */
[----:B------:R-:W5:Y:S01]  /*1750*/  LDG.E.CONSTANT R6, desc[UR6][R6.64] ;  /* 0x0000000606067981 */ /* 0x000f62000c1e9900 */
[----:B------:R-:W-:-:S03]  /*1760*/  IMAD.WIDE.U32 R4, R23, 0x4, R4 ;  /* 0x0000000417047825 */ /* 0x000fc600078e0004 */
[----:B------:R-:W5:Y:S04]  /*1770*/  LDG.E.CONSTANT R23, desc[UR6][R2.64+0x2400] ;  /* 0x0024000602177981 */ /* 0x000f68000c1e9900 */
[----:B------:R-:W5:Y:S04]  /*1780*/  LDG.E.CONSTANT R4, desc[UR6][R4.64] ;  /* 0x0000000604047981 */ /* 0x000f68000c1e9900 */
[----:B------:R-:W5:Y:S04]  /*1790*/  LDG.E.CONSTANT R24, desc[UR6][R2.64+0x2c00] ;  /* 0x002c000602187981 */ /* 0x000f68000c1e9900 */
[----:B------:R0:W5:Y:S01]  /*17a0*/  LDG.E.CONSTANT R25, desc[UR6][R2.64+0x3400] ;  /* 0x0034000602197981 */ /* 0x000162000c1e9900 */
[----:B------:R-:W-:-:S04]  /*17b0*/  IADD3 R8, PT, PT, R8, 0x1000, RZ ;  /* 0x0000100008087810 */ /* 0x000fc80007ffe0ff */
[----:B------:R-:W-:Y:S02]  /*17c0*/  ISETP.GE.AND P1, PT, R8, R13, PT ;  /* 0x0000000d0800720c */ /* 0x000fe40003f26270 */
[----:B0-----:R-:W-:Y:S02]  /*17d0*/  IADD3 R2, P2, PT, R2, 0x4000, RZ ;  /* 0x0000400002027810 */ /* 0x001fe40007f5e0ff */
[----:B------:R-:W-:Y:S02]  /*17e0*/  IADD3 R11, PT, PT, R11, 0x1000, RZ ;  /* 0x000010000b0b7810 */ /* 0x000fe40007ffe0ff */
[----:B------:R-:W-:Y:S01]  /*17f0*/  IADD3.X R3, PT, PT, RZ, R3, RZ, P2, !PT ;  /* 0x00000003ff037210 */ /* 0x000fe200017fe4ff */
[----:B--2---:R-:W-:-:S04]  /*1800*/  FADD R21, R12, R21 ;  /* 0x000000150c157221 */ /* 0x004fc80000000000 */
[----:B------:R-:W-:-:S04]  /*1810*/  FADD R10, R21, R10 ;  /* 0x0000000a150a7221 */ /* 0x000fc80000000000 */
[----:B---3--:R-:W-:-:S04]  /*1820*/  FADD R19, R10, R19 ;  /* 0x000000130a137221 */ /* 0x008fc80000000000 */
[----:B----4-:R-:W-:-:S04]  /*1830*/  FADD R18, R19, R18 ;  /* 0x0000001213127221 */ /* 0x010fc80000000000 */
[----:B-----5:R-:W-:-:S04]  /*1840*/  FADD R17, R18, R17 ;  /* 0x0000001112117221 */ /* 0x020fc80000000000 */
        /* <DEDUP_REMOVED lines=12> */
.L_x_26:
[----:B------:R-:W-:Y:S05]  /*1910*/  BSYNC.RECONVERGENT B2 ;  /* 0x0000000000027941 */ /* 0x000fea0003800200 */
.L_x_25:
[----:B------:R-:W-:Y:S01]  /*1920*/  IADD3 R4, PT, PT, R9, -R8, RZ ;  /* 0x8000000809047210 */ /* 0x000fe20007ffe0ff */
[----:B------:R-:W-:Y:S03]  /*1930*/  BSSY.RECONVERGENT B2, `(.L_x_28) ;  /* 0x000001e000027945 */ /* 0x000fe60003800200 */
[----:B------:R-:W-:-:S13]  /*1940*/  ISETP.GT.AND P1, PT, R4, 0x400, PT ;  /* 0x000004000400780c */ /* 0x000fda0003f24270 */
[----:B------:R-:W-:Y:S05]  /*1950*/  @!P1 BRA `(.L_x_29) ;  /* 0x00000000006c9947 */ /* 0x000fea0003800000 */
[----:B------:R-:W0:Y:S01]  /*1960*/  LDC.64 R6, c[0x0][0x380] ;  /* 0x0000e000ff067b82 */ /* 0x000e220000000a00 */
[----:B------:R-:W2:Y:S01]  /*1970*/  LDG.E.CONSTANT R10, desc[UR6][R2.64+-0x400] ;  /* 0xfffc0006020a7981 */ /* 0x000ea2000c1e9900 */
[----:B------:R-:W-:-:S03]  /*1980*/  VIADD R15, R11, 0x400 ;  /* 0x000004000b0f7836 */ /* 0x000fc60000000000 */
[----:B------:R-:W3:Y:S04]  /*1990*/  LDG.E.CONSTANT R13, desc[UR6][R2.64] ;  /* 0x00000006020d7981 */ /* 0x000ee8000c1e9900 */
[----:B------:R-:W4:Y:S04]  /*19a0*/  LDG.E.CONSTANT R17, desc[UR6][R2.64+0xc00] ;  /* 0x000c000602117981 */ /* 0x000f28000c1e9900 */
[----:B------:R-:W5:Y:S04]  /*19b0*/  LDG.E.CONSTANT R19, desc[UR6][R2.64+0x1000] ;  /* 0x0010000602137981 */ /* 0x000f68000c1e9900 */
[----:B------:R1:W5:Y:S01]  /*19c0*/  LDG.E.CONSTANT R23, desc[UR6][R2.64+0x1400] ;  /* 0x0014000602177981 */ /* 0x000362000c1e9900 */
[----:B0-----:R-:W-:-:S06]  /*19d0*/  IMAD.WIDE.U32 R4, R11, 0x4, R6 ;  /* 0x000000040b047825 */ /* 0x001fcc00078e0006 */
[----:B------:R-:W2:Y:S01]  /*19e0*/  LDG.E.CONSTANT R4, desc[UR6][R4.64] ;  /* 0x0000000604047981 */ /* 0x000ea2000c1e9900 */
[----:B------:R-:W-:-:S03]  /*19f0*/  IMAD.WIDE.U32 R6, R15, 0x4, R6 ;  /* 0x000000040f067825 */ /* 0x000fc600078e0006 */
[----:B------:R-:W4:Y:S04]  /*1a00*/  LDG.E.CONSTANT R15, desc[UR6][R2.64+0x400] ;  /* 0x00040006020f7981 */ /* 0x000f28000c1e9900 */
[----:B------:R-:W5:Y:S01]  /*1a10*/  LDG.E.CONSTANT R7, desc[UR6][R6.64] ;  /* 0x0000000606077981 */ /* 0x000f62000c1e9900 */
[----:B------:R-:W-:Y:S02]  /*1a20*/  PLOP3.LUT P0, PT, PT, PT, PT, 0x8, 0x80 ;  /* 0x000000000080781c */ /* 0x000fe40003f0e170 */
[----:B------:R-:W-:Y:S02]  /*1a30*/  IADD3 R8, PT, PT, R8, 0x800, RZ ;  /* 0x0000080008087810 */ /* 0x000fe40007ffe0ff */
[----:B------:R-:W-:Y:S01]  /*1a40*/  IADD3 R11, PT, PT, R11, 0x800, RZ ;  /* 0x000008000b0b7810 */ /* 0x000fe20007ffe0ff */
[----:B--2---:R-:W-:-:S04]  /*1a50*/  FADD R21, R21, R4 ;  /* 0x0000000415157221 */ /* 0x004fc80000000000 */
[----:B------:R-:W-:-:S04]  /*1a60*/  FADD R10, R21, R10 ;  /* 0x0000000a150a7221 */ /* 0x000fc80000000000 */
[----:B---3--:R-:W-:-:S04]  /*1a70*/  FADD R10, R10, R13 ;  /* 0x0000000d0a0a7221 */ /* 0x008fc80000000000 */
[----:B----4-:R-:W-:-:S04]  /*1a80*/  FADD R10, R10, R15 ;  /* 0x0000000f0a0a7221 */ /* 0x010fc80000000000 */
[----:B-----5:R-:W-:Y:S01]  /*1a90*/  FADD R10, R10, R7 ;  /* 0x000000070a0a7221 */ /* 0x020fe20000000000 */
[----:B------:R-:W-:-:S03]  /*1aa0*/  IADD3 R4, P1, PT, R2, 0x2000, RZ ;  /* 0x0000200002047810 */ /* 0x000fc60007f3e0ff */
[----:B------:R-:W-:Y:S01]  /*1ab0*/  FADD R10, R10, R17 ;  /* 0x000000110a0a7221 */ /* 0x000fe20000000000 */
[----:B------:R-:W-:-:S03]  /*1ac0*/  IADD3.X R5, PT, PT, RZ, R3, RZ, P1, !PT ;  /* 0x00000003ff057210 */ /* 0x000fc60000ffe4ff */
[----:B------:R-:W-:Y:S01]  /*1ad0*/  FADD R10, R10, R19 ;  /* 0x000000130a0a7221 */ /* 0x000fe20000000000 */
[----:B-1----:R-:W-:Y:S02]  /*1ae0*/  MOV R2, R4 ;  /* 0x0000000400027202 */ /* 0x002fe40000000f00 */
[----:B------:R-:W-:Y:S01]  /*1af0*/  MOV R3, R5 ;  /* 0x0000000500037202 */ /* 0x000fe20000000f00 */
[----:B------:R-:W-:-:S07]  /*1b00*/  FADD R21, R10, R23 ;  /* 0x000000170a157221 */ /* 0x000fce0000000000 */
.L_x_29:
[----:B------:R-:W-:Y:S05]  /*1b10*/  BSYNC.RECONVERGENT B2 ;  /* 0x0000000000027941 */ /* 0x000fea0003800200 */
.L_x_28:
[----:B------:R-:W-:-:S13]  /*1b20*/  ISETP.LT.OR P0, PT, R8, R9, P0 ;  /* 0x000000090800720c */ /* 0x000fda0000701670 */
[----:B------:R-:W-:Y:S05]  /*1b30*/  @!P0 BRA `(.L_x_21) ;  /* 0x0000000000288947 */ /* 0x000fea0003800000 */
[----:B------:R-:W0:Y:S01]  /*1b40*/  LDC.64 R4, c[0x0][0x380] ;  /* 0x0000e000ff047b82 */ /* 0x000e220000000a00 */
[----:B------:R-:W2:Y:S04]  /*1b50*/  LDG.E.CONSTANT R6, desc[UR6][R2.64+-0x400] ;  /* 0xfffc000602067981 */ /* 0x000ea8000c1e9900 */
[----:B------:R-:W3:Y:S04]  /*1b60*/  LDG.E.CONSTANT R7, desc[UR6][R2.64] ;  /* 0x0000000602077981 */ /* 0x000ee8000c1e9900 */
[----:B------:R-:W4:Y:S01]  /*1b70*/  LDG.E.CONSTANT R9, desc[UR6][R2.64+0x400] ;  /* 0x0004000602097981 */ /* 0x000f22000c1e9900 */
[----:B0-----:R-:W-:-:S06]  /*1b80*/  IMAD.WIDE.U32 R4, R11, 0x4, R4 ;  /* 0x000000040b047825 */ /* 0x001fcc00078e0004 */
[----:B------:R-:W5:Y:S02]  /*1b90*/  LDG.E.CONSTANT R4, desc[UR6][R4.64] ;  /* 0x0000000604047981 */ /* 0x000f64000c1e9900 */
[----:B-----5:R-:W-:-:S04]  /*1ba0*/  FADD R21, R21, R4 ;  /* 0x0000000415157221 */ /* 0x020fc80000000000 */
[----:B--2---:R-:W-:-:S04]  /*1bb0*/  FADD R6, R21, R6 ;  /* 0x0000000615067221 */ /* 0x004fc80000000000 */
[----:B---3--:R-:W-:-:S04]  /*1bc0*/  FADD R6, R6, R7 ;  /* 0x0000000706067221 */ /* 0x008fc80000000000 */
[----:B----4-:R-:W-:-:S07]  /*1bd0*/  FADD R21, R6, R9 ;  /* 0x0000000906157221 */ /* 0x010fce0000000000 */
.L_x_21:
[----:B------:R-:W-:Y:S05]  /*1be0*/  BSYNC.RECONVERGENT B1 ;  /* 0x0000000000017941 */ /* 0x000fea0003800200 */
.L_x_19:
[----:B------:R-:W0:Y:S01]  /*1bf0*/  S2R R6, SR_LANEID ;  /* 0x0000000000067919 */ /* 0x000e220000000000 */
[----:B------:R-:W1:Y:S01]  /*1c00*/  SHFL.DOWN PT, R2, R21, 0x1, 0x1f ;  /* 0x08201f0015027f89 */ /* 0x000e6200000e0000 */
[C---:B0-----:R-:W-:Y:S02]  /*1c10*/  ISETP.GT.AND P0, PT, R6.reuse, 0x1e, PT ;  /* 0x0000001e0600780c */ /* 0x041fe40003f04270 */
[----:B------:R-:W-:-:S11]  /*1c20*/  ISETP.NE.AND P1, PT, R6, RZ, PT ;  /* 0x000000ff0600720c */ /* 0x000fd60003f25270 */
[----:B-1----:R-:W-:Y:S01]  /*1c30*/  @!P0 FADD R21, R2, R21 ;  /* 0x0000001502158221 */ /* 0x002fe20000000000 */
[----:B------:R-:W-:Y:S01]  /*1c40*/  ISETP.GT.AND P0, PT, R6, 0x1d, PT ;  /* 0x0000001d0600780c */ /* 0x000fe20003f04270 */
[----:B------:R-:W0:Y:S01]  /*1c50*/  @!P1 S2R R5, SR_CgaCtaId ;  /* 0x0000000000059919 */ /* 0x000e220000008800 */
[----:B------:R-:W-:Y:S02]  /*1c60*/  @!P1 MOV R4, 0x400 ;  /* 0x0000040000049802 */ /* 0x000fe40000000f00 */
[----:B------:R-:W-:Y:S01]  /*1c70*/  @!P1 SHF.R.U32.HI R3, RZ, 0x3, R0 ;  /* 0x00000003ff039819 */ /* 0x000fe20000011600 */
[----:B------:R-:W1:Y:S03]  /*1c80*/  SHFL.DOWN PT, R2, R21, 0x2, 0x1f ;  /* 0x08401f0015027f89 */ /* 0x000e6600000e0000 */
[----:B------:R-:W-:-:S05]  /*1c90*/  @!P1 LOP3.LUT R3, R3, 0x7c, RZ, 0xc0, !PT ;  /* 0x0000007c03039812 */ /* 0x000fca00078ec0ff */
[----:B-1----:R-:W-:Y:S01]  /*1ca0*/  @!P0 FADD R21, R21, R2 ;  /* 0x0000000215158221 */ /* 0x002fe20000000000 */
[----:B------:R-:W-:Y:S02]  /*1cb0*/  ISETP.GT.AND P0, PT, R6, 0x1b, PT ;  /* 0x0000001b0600780c */ /* 0x000fe40003f04270 */
[----:B0-----:R-:W-:Y:S02]  /*1cc0*/  @!P1 LEA R4, R5, R4, 0x18 ;  /* 0x0000000405049211 */ /* 0x001fe400078ec0ff */
[----:B------:R-:W0:Y:S02]  /*1cd0*/  SHFL.DOWN PT, R2, R21, 0x4, 0x1f ;  /* 0x08801f0015027f89 */ /* 0x000e2400000e0000 */
[----:B------:R-:W-:-:S07]  /*1ce0*/  @!P1 IADD3 R3, PT, PT, R3, R4, RZ ;  /* 0x0000000403039210 */ /* 0x000fce0007ffe0ff */
        /* <DEDUP_REMOVED lines=12> */
[----:B------:R-:W0:Y:S01]  /*1db0*/  S2UR UR5, SR_CgaCtaId ;  /* 0x00000000000579c3 */ /* 0x000e220000008800 */
[----:B------:R-:W-:Y:S02]  /*1dc0*/  UMOV UR4, 0x400 ;  /* 0x0000040000047882 */ /* 0x000fe40000000000 */
[----:B0-----:R-:W-:-:S09]  /*1dd0*/  ULEA UR4, UR5, UR4, 0x18 ;  /* 0x0000000405047291 */ /* 0x001fd2000f8ec0ff */
[----:B---3--:R-:W0:Y:S04]  /*1de0*/  LDS R3, [UR4+0xc] ;  /* 0x00000c04ff037984 */ /* 0x008e280008000800 */
        /* <DEDUP_REMOVED lines=10> */
.L_x_2:
        /* <DEDUP_REMOVED lines=12> */
.L_x_32:
[----:B------:R-:W-:Y:S05]  /*1f50*/  BSYNC.RECONVERGENT B1 ;  /* 0x0000000000017941 */ /* 0x000fea0003800200 */
.L_x_31:
[----:B------:R-:W-:Y:S01]  /*1f60*/  ISETP.GE.AND P0, PT, R11, R20, PT ;  /* 0x000000140b00720c */ /* 0x000fe20003f06270 */
[----:B------:R-:W-:-:S12]  /*1f70*/  BSSY.RECONVERGENT B1, `(.L_x_33) ;  /* 0x0000074000017945 */ /* 0x000fd80003800200 */
[----:B------:R-:W-:Y:S05]  /*1f80*/  @P0 BRA `(.L_x_34) ;  /* 0x0000000400c80947 */ /* 0x000fea0003800000 */
[----:B0-----:R-:W-:Y:S01]  /*1f90*/  LOP3.LUT R3, RZ, R11, RZ, 0x33, !PT ;  /* 0x0000000bff037212 */ /* 0x001fe200078e33ff */
[----:B------:R-:W-:Y:S04]  /*1fa0*/  BSSY.RECONVERGENT B2, `(.L_x_35) ;  /* 0x0000015000027945 */ /* 0x000fe80003800200 */
[----:B------:R-:W-:-:S05]  /*1fb0*/  IMAD.IADD R4, R3, 0x1, R20 ;  /* 0x0000000103047824 */ /* 0x000fca00078e0214 */
        /* <DEDUP_REMOVED lines=10> */
.L_x_37:
[----:B------:R-:W-:-:S06]  /*2060*/  MOV R3, R5 ;  /* 0x0000000500037202 */ /* 0x000fcc0000000f00 */
[----:B------:R0:W2:Y:S01]  /*2070*/  LDG.E.CONSTANT R3, desc[UR6][R2.64] ;  /* 0x0000000602037981 */ /* 0x0000a2000c1e9900 */
[----:B------:R-:W-:Y:S02]  /*2080*/  IADD3 R4, PT, PT, R4, 0x1, RZ ;  /* 0x0000000104047810 */ /* 0x000fe40007ffe0ff */
[----:B------:R-:W-:Y:S02]  /*2090*/  IADD3 R11, PT, PT, R11, 0x100, RZ ;  /* 0x000001000b0b7810 */ /* 0x000fe40007ffe0ff */
[----:B------:R-:W-:Y:S02]  /*20a0*/  ISETP.NE.AND P0, PT, R4, RZ, PT ;  /* 0x000000ff0400720c */ /* 0x000fe40003f05270 */
[----:B0-----:R-:W-:-:S04]  /*20b0*/  IADD3 R2, P2, PT, R2, 0x400, RZ ;  /* 0x0000040002027810 */ /* 0x001fc80007f5e0ff */
[----:B------:R-:W-:Y:S01]  /*20c0*/  IADD3.X R5, PT, PT, RZ, R5, RZ, P2, !PT ;  /* 0x00000005ff057210 */ /* 0x000fe200017fe4ff */
[----:B--2--5:R-:W-:-:S06]  /*20d0*/  FADD R0, R3, R0 ;  /* 0x0000000003007221 */ /* 0x024fcc0000000000 */
[----:B------:R-:W-:Y:S05]  /*20e0*/  @P0 BRA `(.L_x_37) ;  /* 0xfffffffc00dc0947 */ /* 0x000fea000383ffff */
.L_x_36:
[----:B------:R-:W-:Y:S05]  /*20f0*/  BSYNC.RECONVERGENT B2 ;  /* 0x0000000000027941 */ /* 0x000fea0003800200 */
.L_x_35:
        /* <DEDUP_REMOVED lines=8> */
.L_x_40:
        /* <DEDUP_REMOVED lines=9> */
[----:B------:R-:W-:-:S03]  /*2210*/  VIADD R3, R11, 0x800 ;  /* 0x000008000b037836 */ /* 0x000fc60000000000 */
[----:B------:R-:W4:Y:S01]  /*2220*/  LDG.E.CONSTANT R15, desc[UR6][R4.64+0x400] ;  /* 0x00040006040f7981 */ /* 0x000f22000c1e9900 */
        /* <DEDUP_REMOVED lines=32> */
.L_x_39:
[----:B------:R-:W-:Y:S05]  /*2430*/  BSYNC.RECONVERGENT B2 ;  /* 0x0000000000027941 */ /* 0x000fea0003800200 */
.L_x_38:
[----:B------:R-:W-:Y:S01]  /*2440*/  IADD3 R2, PT, PT, -R11, R20, RZ ;  /* 0x000000140b027210 */ /* 0x000fe20007ffe1ff */
[----:B------:R-:W-:Y:S03]  /*2450*/  BSSY.RECONVERGENT B2, `(.L_x_41) ;  /* 0x0000019000027945 */ /* 0x000fe60003800200 */
[----:B------:R-:W-:-:S13]  /*2460*/  ISETP.GT.AND P1, PT, R2, 0x400, PT ;  /* 0x000004000200780c */ /* 0x000fda0003f24270 */
[----:B------:R-:W-:Y:S05]  /*2470*/  @!P1 BRA `(.L_x_42) ;  /* 0x0000000000589947 */ /* 0x000fea0003800000 */
        /* <DEDUP_REMOVED lines=22> */
.L_x_42:
[----:B------:R-:W-:Y:S05]  /*25e0*/  BSYNC.RECONVERGENT B2 ;  /* 0x0000000000027941 */ /* 0x000fea0003800200 */
.L_x_41:
        /* <DEDUP_REMOVED lines=12> */
.L_x_34:
[----:B------:R-:W-:Y:S05]  /*26b0*/  BSYNC.RECONVERGENT B1 ;  /* 0x0000000000017941 */ /* 0x000fea0003800200 */
.L_x_33:
        /* <DEDUP_REMOVED lines=35> */
[----:B--2---:R-:W0:Y:S04]  /*28f0*/  LDS R3, [UR4+0xc] ;  /* 0x00000c04ff037984 */ /* 0x004e280008000800 */
        /* <DEDUP_REMOVED lines=10> */
.L_x_43:
[----:B0-----:R-:W0:Y:S01]  /*29a0*/  S2R R2, SR_LANEID ;  /* 0x0000000000027919 */ /* 0x001e220000000000 */
[----:B------:R-:W-:-:S04]  /*29b0*/  LOP3.LUT R0, R9, 0x3e0, RZ, 0xc0, !PT ;  /* 0x000003e009007812 */ /* 0x000fc800078ec0ff */
[----:B------:R-:W-:Y:S02]  /*29c0*/  IADD3 R3, PT, PT, R0, 0x20, RZ ;  /* 0x0000002000037810 */ /* 0x000fe40007ffe0ff */
[----:B------:R-:W-:Y:S02]  /*29d0*/  LOP3.LUT R7, RZ, R0, RZ, 0x33, !PT ;  /* 0x00000000ff077212 */ /* 0x000fe400078e33ff */
[-C--:B------:R-:W-:Y:S02]  /*29e0*/  ISETP.GT.AND P0, PT, R3, R20.reuse, PT ;  /* 0x000000140300720c */ /* 0x080fe40003f04270 */
[----:B------:R-:W-:-:S04]  /*29f0*/  IADD3 R7, PT, PT, R7, R20, RZ ;  /* 0x0000001407077210 */ /* 0x000fc80007ffe0ff */
[----:B------:R-:W-:-:S05]  /*2a00*/  SEL R4, R7, 0x1f, P0 ;  /* 0x0000001f07047807 */ /* 0x000fca0000000000 */
[----:B------:R-:W1:Y:S01]  /*2a10*/  SHFL.DOWN PT, R0, R5, 0x1, R4 ;  /* 0x0820000005007989 */ /* 0x000e6200000e0004 */
[C---:B0-----:R-:W-:Y:S01]  /*2a20*/  ISETP.GE.AND P0, PT, R2.reuse, R4, PT ;  /* 0x000000040200720c */ /* 0x041fe20003f06270 */
[C---:B------:R-:W-:Y:S01]  /*2a30*/  VIADD R3, R2.reuse, 0x2 ;  /* 0x0000000202037836 */ /* 0x040fe20000000000 */
[----:B------:R-:W-:-:S11]  /*2a40*/  ISETP.NE.AND P1, PT, R2, RZ, PT ;  /* 0x000000ff0200720c */ /* 0x000fd60003f25270 */
[----:B-1----:R-:W-:Y:S01]  /*2a50*/  @!P0 FADD R5, R0, R5 ;  /* 0x0000000500058221 */ /* 0x002fe20000000000 */
[-C--:B------:R-:W-:Y:S01]  /*2a60*/  ISETP.GT.AND P0, PT, R3, R4.reuse, PT ;  /* 0x000000040300720c */ /* 0x080fe20003f04270 */
[----:B------:R-:W0:Y:S01]  /*2a70*/  @!P1 S2R R6, SR_CgaCtaId ;  /* 0x0000000000069919 */ /* 0x000e220000008800 */
[----:B------:R-:W-:Y:S02]  /*2a80*/  IADD3 R3, PT, PT, R2, 0x4, RZ ;  /* 0x0000000402037810 */ /* 0x000fe40007ffe0ff */
[----:B------:R-:W1:Y:S09]  /*2a90*/  SHFL.DOWN PT, R0, R5, 0x2, R4 ;  /* 0x0840000005007989 */ /* 0x000e7200000e0004 */
[----:B-1----:R-:W-:Y:S01]  /*2aa0*/  @!P0 FADD R5, R5, R0 ;  /* 0x0000000005058221 */ /* 0x002fe20000000000 */
[----:B------:R-:W-:-:S02]  /*2ab0*/  ISETP.GT.AND P0, PT, R3, R4, PT ;  /* 0x000000040300720c */ /* 0x000fc40003f04270 */
[----:B------:R-:W-:Y:S02]  /*2ac0*/  IADD3 R3, PT, PT, R2, 0x8, RZ ;  /* 0x0000000802037810 */ /* 0x000fe40007ffe0ff */
[----:B------:R-:W1:Y:S09]  /*2ad0*/  SHFL.DOWN PT, R0, R5, 0x4, R4 ;  /* 0x0880000005007989 */ /* 0x000e7200000e0004 */
[----:B-1----:R-:W-:Y:S01]  /*2ae0*/  @!P0 FADD R5, R5, R0 ;  /* 0x0000000005058221 */ /* 0x002fe20000000000 */
[----:B------:R-:W-:-:S02]  /*2af0*/  ISETP.GT.AND P0, PT, R3, R4, PT ;  /* 0x000000040300720c */ /* 0x000fc40003f04270 */
[----:B------:R-:W-:Y:S02]  /*2b00*/  IADD3 R3, PT, PT, R2, 0x10, RZ ;  /* 0x0000001002037810 */ /* 0x000fe40007ffe0ff */
[----:B------:R-:W1:Y:S01]  /*2b10*/  SHFL.DOWN PT, R0, R5, 0x8, R4 ;  /* 0x0900000005007989 */ /* 0x000e6200000e0004 */
[----:B------:R-:W-:-:S04]  /*2b20*/  @!P1 SHF.R.U32.HI R2, RZ, 0x3, R9 ;  /* 0x00000003ff029819 */ /* 0x000fc80000011609 */
[----:B------:R-:W-:-:S04]  /*2b30*/  @!P1 LOP3.LUT R2, R2, 0x7c, RZ, 0xc0, !PT ;  /* 0x0000007c02029812 */ /* 0x000fc800078ec0ff */
[----:B-1----:R-:W-:Y:S01]  /*2b40*/  @!P0 FADD R5, R5, R0 ;  /* 0x0000000005058221 */ /* 0x002fe20000000000 */
[----:B------:R-:W-:Y:S02]  /*2b50*/  ISETP.GT.AND P0, PT, R3, R4, PT ;  /* 0x000000040300720c */ /* 0x000fe40003f04270 */
[----:B------:R-:W-:Y:S02]  /*2b60*/  @!P1 MOV R3, 0x400 ;  /* 0x0000040000039802 */ /* 0x000fe40000000f00 */
[----:B------:R-:W1:Y:S02]  /*2b70*/  SHFL.DOWN PT, R0, R5, 0x10, R4 ;  /* 0x0a00000005007989 */ /* 0x000e6400000e0004 */
[----:B0-----:R-:W-:-:S04]  /*2b80*/  @!P1 LEA R3, R6, R3, 0x18 ;  /* 0x0000000306039211 */ /* 0x001fc800078ec0ff */
[----:B------:R-:W-:-:S03]  /*2b90*/  @!P1 IADD3 R3, PT, PT, R2, R3, RZ ;  /* 0x0000000302039210 */ /* 0x000fc60007ffe0ff */
[----:B-1----:R-:W-:Y:S01]  /*2ba0*/  @!P0 FADD R5, R5, R0 ;  /* 0x0000000005058221 */ /* 0x002fe20000000000 */
        /* <DEDUP_REMOVED lines=12> */
[----:B-1----:R-:W0:Y:S04]  /*2c70*/  LDS R3, [UR4+0xc] ;  /* 0x00000c04ff037984 */ /* 0x002e280008000800 */
        /* <DEDUP_REMOVED lines=13> */
.L_x_30:
[----:B------:R-:W0:Y:S01]  /*2d50*/  S2R R8, SR_TID.X ;  /* 0x0000000000087919 */ /* 0x000e220000002100 */
[----:B------:R-:W0:Y:S02]  /*2d60*/  LDC.64 R2, c[0x0][0x380] ;  /* 0x0000e000ff027b82 */ /* 0x000e240000000a00 */
[----:B0-----:R-:W-:-:S05]  /*2d70*/  IMAD.WIDE.U32 R2, R8, 0x4, R2 ;  /* 0x0000000408027825 */ /* 0x001fca00078e0002 */
[----:B------:R-:W2:Y:S04]  /*2d80*/  LDG.E.CONSTANT R19, desc[UR6][R2.64] ;  /* 0x0000000602137981 */ /* 0x000ea8000c1e9900 */
[----:B------:R-:W2:Y:S04]  /*2d90*/  LDG.E.CONSTANT R0, desc[UR6][R2.64+0x400] ;  /* 0x0004000602007981 */ /* 0x000ea8000c1e9900 */
[----:B------:R-:W3:Y:S04]  /*2da0*/  LDG.E.CONSTANT R4, desc[UR6][R2.64+0x800] ;  /* 0x0008000602047981 */ /* 0x000ee8000c1e9900 */
[----:B------:R-:W3:Y:S04]  /*2db0*/  LDG.E.CONSTANT R5, desc[UR6][R2.64+0xc00] ;  /* 0x000c000602057981 */ /* 0x000ee8000c1e9900 */
[----:B------:R-:W4:Y:S04]  /*2dc0*/  LDG.E.CONSTANT R6, desc[UR6][R2.64+0x1000] ;  /* 0x0010000602067981 */ /* 0x000f28000c1e9900 */
[----:B------:R-:W4:Y:S04]  /*2dd0*/  LDG.E.CONSTANT R7, desc[UR6][R2.64+0x1400] ;  /* 0x0014000602077981 */ /* 0x000f28000c1e9900 */
[----:B------:R-:W5:Y:S04]  /*2de0*/  LDG.E.CONSTANT R9, desc[UR6][R2.64+0x1800] ;  /* 0x0018000602097981 */ /* 0x000f68000c1e9900 */
        /* <DEDUP_REMOVED lines=8> */
[----:B------:R-:W5:Y:S01]  /*2e70*/  LDG.E.CONSTANT R18, desc[UR6][R2.64+0x3c00] ;  /* 0x003c000602127981 */ /* 0x000f62000c1e9900 */
[----:B------:R-:W-:Y:S01]  /*2e80*/  ISETP.GE.U32.AND P0, PT, R20, 0x2000, PT ;  /* 0x000020001400780c */ /* 0x000fe20003f06070 */
[----:B--2---:R-:W-:Y:S01]  /*2e90*/  FADD R0, R19, R0 ;  /* 0x0000000013007221 */ /* 0x004fe20000000000 */
[----:B---3--:R-:W-:-:S04]  /*2ea0*/  FADD R5, R4, R5 ;  /* 0x0000000504057221 */ /* 0x008fc80000000000 */
[----:B------:R-:W-:Y:S01]  /*2eb0*/  FADD R0, R0, R5 ;  /* 0x0000000500007221 */ /* 0x000fe20000000000 */
[----:B----4-:R-:W-:Y:S01]  /*2ec0*/  FADD R6, R6, R7 ;  /* 0x0000000706067221 */ /* 0x010fe20000000000 */
[----:B-----5:R-:W-:-:S04]  /*2ed0*/  FADD R9, R9, R10 ;  /* 0x0000000a09097221 */ /* 0x020fc80000000000 */
[----:B------:R-:W-:Y:S01]  /*2ee0*/  FADD R9, R6, R9 ;  /* 0x0000000906097221 */ /* 0x000fe20000000000 */
[----:B------:R-:W-:-:S03]  /*2ef0*/  FADD R11, R11, R12 ;  /* 0x0000000c0b0b7221 */ /* 0x000fc60000000000 */
[----:B------:R-:W-:Y:S01]  /*2f00*/  FADD R0, R0, R9 ;  /* 0x0000000900007221 */ /* 0x000fe20000000000 */
[----:B------:R-:W-:-:S04]  /*2f10*/  FADD R14, R13, R14 ;  /* 0x0000000e0d0e7221 */ /* 0x000fc80000000000 */
[----:B------:R-:W-:Y:S01]  /*2f20*/  FADD R11, R11, R14 ;  /* 0x0000000e0b0b7221 */ /* 0x000fe20000000000 */
[----:B------:R-:W-:Y:S01]  /*2f30*/  FADD R15, R15, R16 ;  /* 0x000000100f0f7221 */ /* 0x000fe20000000000 */
[----:B------:R-:W-:-:S04]  /*2f40*/  FADD R18, R17, R18 ;  /* 0x0000001211127221 */ /* 0x000fc80000000000 */
[----:B------:R-:W-:-:S04]  /*2f50*/  FADD R18, R15, R18 ;  /* 0x000000120f127221 */ /* 0x000fc80000000000 */
[----:B------:R-:W-:Y:S01]  /*2f60*/  FADD R5, R11, R18 ;  /* 0x000000120b057221 */ /* 0x000fe20000000000 */
[----:B------:R-:W-:-:S03]  /*2f70*/  HFMA2 R11, -RZ, RZ, 0, 0.00048828125 ;  /* 0x00001000ff0b7431 */ /* 0x000fc600000001ff */
[----:B------:R-:W-:Y:S01]  /*2f80*/  FADD R0, R0, R5 ;  /* 0x0000000500007221 */ /* 0x000fe20000000000 */
[----:B------:R-:W-:Y:S06]  /*2f90*/  @!P0 BRA `(.L_x_44) ;  /* 0x0000000000ac8947 */ /* 0x000fec0003800000 */
[----:B------:R-:W0:Y:S01]  /*2fa0*/  LDC R7, c[0x0][0x390] ;  /* 0x0000e400ff077b82 */ /* 0x000e220000000800 */
[----:B------:R-:W-:Y:S02]  /*2fb0*/  IADD3 R6, PT, PT, R20, -0x1000, RZ ;  /* 0xfffff00014067810 */ /* 0x000fe40007ffe0ff */
[----:B------:R-:W-:-:S07]  /*2fc0*/  MOV R11, 0x1000 ;  /* 0x00001000000b7802 */ /* 0x000fce0000000f00 */
.L_x_46:
[----:B------:R-:W-:-:S05]  /*2fd0*/  IMAD.WIDE R4, R11, 0x4, R2 ;  /* 0x000000040b047825 */ /* 0x000fca00078e0202 */
[----:B------:R-:W2:Y:S04]  /*2fe0*/  LDG.E.CONSTANT R20, desc[UR6][R4.64+0x400] ;  /* 0x0004000604147981 */ /* 0x000ea8000c1e9900 */
[----:B------:R-:W2:Y:S04]  /*2ff0*/  LDG.E.CONSTANT R21, desc[UR6][R4.64+0x800] ;  /* 0x0008000604157981 */ /* 0x000ea8000c1e9900 */
        /* <DEDUP_REMOVED lines=13> */
[----:B------:R1:W5:Y:S01]  /*30d0*/  LDG.E.CONSTANT R18, desc[UR6][R4.64+0x3c00] ;  /* 0x003c000604127981 */ /* 0x000362000c1e9900 */
[----:B--2---:R-:W-:Y:S01]  /*30e0*/  FADD R21, R20, R21 ;  /* 0x0000001514157221 */ /* 0x004fe20000000000 */
[----:B0-----:R-:W-:-:S05]  /*30f0*/  MOV R20, R7 ;  /* 0x0000000700147202 */ /* 0x001fca0000000f00 */
[----:B-1----:R-:W-:Y:S02]  /*3100*/  IMAD.IADD R4, R20, 0x1, -R11 ;  /* 0x0000000114047824 */ /* 0x002fe400078e0a0b */
[----:B---3--:R-:W-:-:S03]  /*3110*/  FADD R0, R19, R0 ;  /* 0x0000000013007221 */ /* 0x008fc60000000000 */
[----:B------:R-:W-:Y:S01]  /*3120*/  ISETP.GE.AND P0, PT, R4, 0x1000, PT ;  /* 0x000010000400780c */ /* 0x000fe20003f06270 */
[----:B----4-:R-:W-:Y:S01]  /*3130*/  FADD R22, R22, R23 ;  /* 0x0000001716167221 */ /* 0x010fe20000000000 */
[----:B------:R-:W-:Y:S01]  /*3140*/  FADD R0, R0, R21 ;  /* 0x0000001500007221 */ /* 0x000fe20000000000 */
[----:B-----5:R-:W-:-:S04]  /*3150*/  FADD R25, R24, R25 ;  /* 0x0000001918197221 */ /* 0x020fc80000000000 */
[----:B------:R-:W-:Y:S01]  /*3160*/  FADD R25, R22, R25 ;  /* 0x0000001916197221 */ /* 0x000fe20000000000 */
[----:B------:R-:W-:Y:S01]  /*3170*/  FADD R16, R16, R17 ;  /* 0x0000001110107221 */ /* 0x000fe20000000000 */
[----:B------:R-:W-:-:S04]  /*3180*/  FADD R15, R15, R10 ;  /* 0x0000000a0f0f7221 */ /* 0x000fc80000000000 */
[----:B------:R-:W-:Y:S01]  /*3190*/  FADD R15, R16, R15 ;  /* 0x0000000f100f7221 */ /* 0x000fe20000000000 */
[----:B------:R-:W-:Y:S01]  /*31a0*/  FADD R9, R14, R9 ;  /* 0x000000090e097221 */ /* 0x000fe20000000000 */
[----:B------:R-:W-:-:S04]  /*31b0*/  FADD R12, R13, R12 ;  /* 0x0000000c0d0c7221 */ /* 0x000fc80000000000 */
[----:B------:R-:W-:Y:S01]  /*31c0*/  FADD R12, R9, R12 ;  /* 0x0000000c090c7221 */ /* 0x000fe20000000000 */
[----:B------:R-:W-:-:S03]  /*31d0*/  FADD R0, R0, R25 ;  /* 0x0000001900007221 */ /* 0x000fc60000000000 */
[----:B------:R-:W-:-:S04]  /*31e0*/  FADD R15, R15, R12 ;  /* 0x0000000c0f0f7221 */ /* 0x000fc80000000000 */
[----:B------:R-:W-:-:S04]  /*31f0*/  FADD R15, R0, R15 ;  /* 0x0000000f000f7221 */ /* 0x000fc80000000000 */
[----:B------:R-:W-:Y:S01]  /*3200*/  FADD R0, R18, R15 ;  /* 0x0000000f12007221 */ /* 0x000fe20000000000 */
[----:B------:R-:W-:Y:S06]  /*3210*/  @!P0 BRA `(.L_x_45) ;  /* 0x0000000800308947 */ /* 0x000fec0003800000 */
[----:B------:R-:W-:-:S04]  /*3220*/  IADD3 R11, PT, PT, R11, 0x1000, RZ ;  /* 0x000010000b0b7810 */ /* 0x000fc80007ffe0ff */
[----:B------:R-:W-:-:S13]  /*3230*/  ISETP.GT.AND P0, PT, R11, R6, PT ;  /* 0x000000060b00720c */ /* 0x000fda0003f04270 */
[----:B------:R-:W-:Y:S05]  /*3240*/  @!P0 BRA `(.L_x_46) ;  /* 0xfffffffc00608947 */ /* 0x000fea000383ffff */
.L_x_44:
[----:B------:R-:W-:-:S13]  /*3250*/  ISETP.GE.AND P0, PT, R11, R20, PT ;  /* 0x000000140b00720c */ /* 0x000fda0003f06270 */
[----:B------:R-:W-:Y:S05]  /*3260*/  @P0 BRA `(.L_x_45) ;  /* 0x00000008001c0947 */ /* 0x000fea0003800000 */
[----:B------:R-:W-:Y:S01]  /*3270*/  IADD3 R9, PT, PT, -R11, R20, RZ ;  /* 0x000000140b097210 */ /* 0x000fe20007ffe1ff */
[----:B------:R-:W-:Y:S03]  /*3280*/  BSSY.RECONVERGENT B1, `(.L_x_45) ;  /* 0x0000085000017945 */ /* 0x000fe60003800200 */
        /* <DEDUP_REMOVED lines=16> */
.L_x_50:
        /* <DEDUP_REMOVED lines=8> */
.L_x_49:
[----:B------:R-:W-:Y:S05]  /*3410*/  BSYNC.RECONVERGENT B2 ;  /* 0x0000000000027941 */ /* 0x000fea0003800200 */
.L_x_48:
[----:B------:R-:W-:Y:S05]  /*3420*/  @!P1 BRA `(.L_x_47) ;  /* 0x0000000400a89947 */ /* 0x000fea0003800000 */
[----:B------:R-:W0:Y:S01]  /*3430*/  LDCU.64 UR4, c[0x0][0x380] ;  /* 0x00007000ff0477ac */ /* 0x000e220008000a00 */
[----:B------:R-:W-:Y:S01]  /*3440*/  IADD3 R5, PT, PT, R9, -R10, RZ ;  /* 0x8000000a09057210 */ /* 0x000fe20007ffe0ff */
[----:B------:R-:W-:Y:S01]  /*3450*/  BSSY.RECONVERGENT B2, `(.L_x_51) ;  /* 0x000003b000027945 */ /* 0x000fe20003800200 */
[CC--:B------:R-:W-:Y:S02]  /*3460*/  IADD3 R3, P0, PT, R10.reuse, R11.reuse, RZ ;  /* 0x0000000b0a037210 */ /* 0x0c0fe40007f1e0ff */
[----:B------:R-:W-:Y:S02]  /*3470*/  ISETP.GT.AND P1, PT, R5, 0xc00, PT ;  /* 0x00000c000500780c */ /* 0x000fe40003f24270 */
[----:B------:R-:W-:Y:S01]  /*3480*/  IADD3 R11, PT, PT, R10, R11, RZ ;  /* 0x0000000b0a0b7210 */ /* 0x000fe20007ffe0ff */
[----:B------:R-:W-:Y:S01]  /*3490*/  IMAD.X R4, RZ, RZ, RZ, P0 ;  /* 0x000000ffff047224 */ /* 0x000fe200000e06ff */
[----:B0-----:R-:W-:-:S04]  /*34a0*/  LEA R2, P0, R3, UR4, 0x2 ;  /* 0x0000000403027c11 */ /* 0x001fc8000f8010ff */
[----:B------:R-:W-:Y:S02]  /*34b0*/  LEA.HI.X R3, R3, UR5, R4, 0x2, P0 ;  /* 0x0000000503037c11 */ /* 0x000fe400080f1404 */
[----:B------:R-:W-:-:S04]  /*34c0*/  IADD3 R2, P0, PT, R2, 0x800, RZ ;  /* 0x0000080002027810 */ /* 0x000fc80007f1e0ff */
[----:B------:R-:W-:Y:S02]  /*34d0*/  IADD3.X R3, PT, PT, RZ, R3, RZ, P0, !PT ;  /* 0x00000003ff037210 */ /* 0x000fe400007fe4ff */
[----:B------:R-:W-:Y:S01]  /*34e0*/  PLOP3.LUT P0, PT, PT, PT, PT, 0x80, 0x8 ;  /* 0x000000000008781c */ /* 0x000fe20003f0f070 */
[----:B------:R-:W-:-:S12]  /*34f0*/  @!P1 BRA `(.L_x_52) ;  /* 0x0000000000c09947 */ /* 0x000fd80003800000 */
[----:B------:R-:W-:Y:S02]  /*3500*/  PLOP3.LUT P0, PT, PT, PT, PT, 0x8, 0x80 ;  /* 0x000000000080781c */ /* 0x000fe40003f0e170 */
[----:B------:R-:W-:-:S11]  /*3510*/  IADD3 R13, PT, PT, R9, -0xc00, RZ ;  /* 0xfffff400090d7810 */ /* 0x000fd60007ffe0ff */
.L_x_53:
[----:B------:R-:W0:Y:S01]  /*3520*/  LDC.64 R4, c[0x0][0x380] ;  /* 0x0000e000ff047b82 */ /* 0x000e220000000a00 */
[----:B------:R-:W2:Y:S01]  /*3530*/  LDG.E.CONSTANT R12, desc[UR6][R2.64+-0x400] ;  /* 0xfffc0006020c7981 */ /* 0x000ea2000c1e9900 */
[----:B------:R-:W-:-:S03]  /*3540*/  IADD3 R25, PT, PT, R11, 0x400, RZ ;  /* 0x000004000b197810 */ /* 0x000fc60007ffe0ff */
[----:B------:R-:W3:Y:S04]  /*3550*/  LDG.E.CONSTANT R20, desc[UR6][R2.64] ;  /* 0x0000000602147981 */ /* 0x000ee8000c1e9900 */
[----:B------:R-:W4:Y:S01]  /*3560*/  LDG.E.CONSTANT R19, desc[UR6][R2.64+0x400] ;  /* 0x0004000602137981 */ /* 0x000f22000c1e9900 */
[----:B------:R-:W-:-:S03]  /*3570*/  IADD3 R7, PT, PT, R11, 0x800, RZ ;  /* 0x000008000b077810 */ /* 0x000fc60007ffe0ff */
[----:B------:R-:W5:Y:S04]  /*3580*/  LDG.E.CONSTANT R17, desc[UR6][R2.64+0xc00] ;  /* 0x000c000602117981 */ /* 0x000f68000c1e9900 */
[----:B------:R-:W5:Y:S01]  /*3590*/  LDG.E.CONSTANT R16, desc[UR6][R2.64+0x1000] ;  /* 0x0010000602107981 */ /* 0x000f62000c1e9900 */
[----:B------:R-:W-:-:S03]  /*35a0*/  IADD3 R23, PT, PT, R11, 0xc00, RZ ;  /* 0x00000c000b177810 */ /* 0x000fc60007ffe0ff */
[----:B------:R-:W5:Y:S01]  /*35b0*/  LDG.E.CONSTANT R22, desc[UR6][R2.64+0x1c00] ;  /* 0x001c000602167981 */ /* 0x000f62000c1e9900 */
[----:B0-----:R-:W-:-:S03]  /*35c0*/  IMAD.WIDE.U32 R14, R11, 0x4, R4 ;  /* 0x000000040b0e7825 */ /* 0x001fc600078e0004 */
[----:B------:R-:W5:Y:S04]  /*35d0*/  LDG.E.CONSTANT R21, desc[UR6][R2.64+0x2000] ;  /* 0x0020000602157981 */ /* 0x000f68000c1e9900 */
[----:B------:R-:W5:Y:S04]  /*35e0*/  LDG.E.CONSTANT R26, desc[UR6][R2.64+0x3000] ;  /* 0x00300006021a7981 */ /* 0x000f68000c1e9900 */
[----:B------:R-:W2:Y:S01]  /*35f0*/  LDG.E.CONSTANT R15, desc[UR6][R14.64] ;  /* 0x000000060e0f7981 */ /* 0x000ea2000c1e9900 */
[----:B------:R-:W-:-:S05]  /*3600*/  IMAD.WIDE.U32 R24, R25, 0x4, R4 ;  /* 0x0000000419187825 */ /* 0x000fca00078e0004 */
[----:B------:R-:W5:Y:S01]  /*3610*/  LDG.E.CONSTANT R18, desc[UR6][R24.64] ;  /* 0x0000000618127981 */ /* 0x000f62000c1e9900 */
[----:B------:R-:W-:-:S03]  /*3620*/  IMAD.WIDE.U32 R6, R7, 0x4, R4 ;  /* 0x0000000407067825 */ /* 0x000fc600078e0004 */
        /* <DEDUP_REMOVED lines=8> */
[----:B------:R-:W-:Y:S01]  /*36b0*/  ISETP.GE.AND P1, PT, R10, R13, PT ;  /* 0x0000000d0a00720c */ /* 0x000fe20003f26270 */
[----:B------:R-:W-:Y:S01]  /*36c0*/  VIADD R11, R11, 0x1000 ;  /* 0x000010000b0b7836 */ /* 0x000fe20000000000 */
[----:B0-----:R-:W-:-:S04]  /*36d0*/  IADD3 R2, P2, PT, R2, 0x4000, RZ ;  /* 0x0000400002027810 */ /* 0x001fc80007f5e0ff */
        /* <DEDUP_REMOVED lines=18> */
.L_x_52:
[----:B------:R-:W-:Y:S05]  /*3800*/  BSYNC.RECONVERGENT B2 ;  /* 0x0000000000027941 */ /* 0x000fea0003800200 */
.L_x_51:
[----:B------:R-:W-:Y:S01]  /*3810*/  IADD3 R4, PT, PT, R9, -R10, RZ ;  /* 0x8000000a09047210 */ /* 0x000fe20007ffe0ff */
[----:B------:R-:W-:Y:S03]  /*3820*/  BSSY.RECONVERGENT B2, `(.L_x_54) ;  /* 0x000001e000027945 */ /* 0x000fe60003800200 */
[----:B------:R-:W-:-:S13]  /*3830*/  ISETP.GT.AND P1, PT, R4, 0x400, PT ;  /* 0x000004000400780c */ /* 0x000fda0003f24270 */
[----:B------:R-:W-:Y:S05]  /*3840*/  @!P1 BRA `(.L_x_55) ;  /* 0x00000000006c9947 */ /* 0x000fea0003800000 */
[----:B------:R-:W0:Y:S01]  /*3850*/  LDC.64 R6, c[0x0][0x380] ;  /* 0x0000e000ff067b82 */ /* 0x000e220000000a00 */
[----:B------:R-:W2:Y:S01]  /*3860*/  LDG.E.CONSTANT R13, desc[UR6][R2.64+-0x400] ;  /* 0xfffc0006020d7981 */ /* 0x000ea2000c1e9900 */
[----:B------:R-:W-:-:S03]  /*3870*/  IADD3 R17, PT, PT, R11, 0x400, RZ ;  /* 0x000004000b117810 */ /* 0x000fc60007ffe0ff */
[----:B------:R-:W3:Y:S04]  /*3880*/  LDG.E.CONSTANT R15, desc[UR6][R2.64] ;  /* 0x00000006020f7981 */ /* 0x000ee8000c1e9900 */
[----:B------:R-:W4:Y:S04]  /*3890*/  LDG.E.CONSTANT R19, desc[UR6][R2.64+0xc00] ;  /* 0x000c000602137981 */ /* 0x000f28000c1e9900 */
[----:B------:R-:W5:Y:S04]  /*38a0*/  LDG.E.CONSTANT R21, desc[UR6][R2.64+0x1000] ;  /* 0x0010000602157981 */ /* 0x000f68000c1e9900 */
[----:B------:R-:W5:Y:S01]  /*38b0*/  LDG.E.CONSTANT R23, desc[UR6][R2.64+0x1400] ;  /* 0x0014000602177981 */ /* 0x000f62000c1e9900 */
[----:B0-----:R-:W-:-:S06]  /*38c0*/  IMAD.WIDE.U32 R4, R11, 0x4, R6 ;  /* 0x000000040b047825 */ /* 0x001fcc00078e0006 */
[----:B------:R0:W2:Y:S01]  /*38d0*/  LDG.E.CONSTANT R5, desc[UR6][R4.64] ;  /* 0x0000000604057981 */ /* 0x0000a2000c1e9900 */
[----:B------:R-:W-:-:S03]  /*38e0*/  IMAD.WIDE.U32 R6, R17, 0x4, R6 ;  /* 0x0000000411067825 */ /* 0x000fc600078e0006 */
[----:B------:R1:W4:Y:S04]  /*38f0*/  LDG.E.CONSTANT R17, desc[UR6][R2.64+0x400] ;  /* 0x0004000602117981 */ /* 0x000328000c1e9900 */
[----:B------:R-:W5:Y:S01]  /*3900*/  LDG.E.CONSTANT R7, desc[UR6][R6.64] ;  /* 0x0000000606077981 */ /* 0x000f62000c1e9900 */
[----:B0-----:R-:W-:Y:S02]  /*3910*/  IADD3 R4, P1, PT, R2, 0x2000, RZ ;  /* 0x0000200002047810 */ /* 0x001fe40007f3e0ff */
[----:B------:R-:W-:Y:S02]  /*3920*/  PLOP3.LUT P0, PT, PT, PT, PT, 0x8, 0x80 ;  /* 0x000000000080781c */ /* 0x000fe40003f0e170 */
[----:B------:R-:W-:Y:S02]  /*3930*/  IADD3 R10, PT, PT, R10, 0x800, RZ ;  /* 0x000008000a0a7810 */ /* 0x000fe40007ffe0ff */
[----:B------:R-:W-:-:S02]  /*3940*/  IADD3 R11, PT, PT, R11, 0x800, RZ ;  /* 0x000008000b0b7810 */ /* 0x000fc40007ffe0ff */
[----:B-1----:R-:W-:Y:S01]  /*3950*/  MOV R2, R4 ;  /* 0x0000000400027202 */ /* 0x002fe20000000f00 */
[----:B--2---:R-:W-:-:S04]  /*3960*/  FADD R0, R0, R5 ;  /* 0x0000000500007221 */ /* 0x004fc80000000000 */
[----:B------:R-:W-:-:S04]  /*3970*/  FADD R0, R0, R13 ;  /* 0x0000000d00007221 */ /* 0x000fc80000000000 */
[----:B---3--:R-:W-:-:S04]  /*3980*/  FADD R0, R0, R15 ;  /* 0x0000000f00007221 */ /* 0x008fc80000000000 */
[----:B----4-:R-:W-:-:S04]  /*3990*/  FADD R0, R0, R17 ;  /* 0x0000001100007221 */ /* 0x010fc80000000000 */
[----:B-----5:R-:W-:-:S04]  /*39a0*/  FADD R0, R0, R7 ;  /* 0x0000000700007221 */ /* 0x020fc80000000000 */
[----:B------:R-:W-:Y:S01]  /*39b0*/  FADD R0, R0, R19 ;  /* 0x0000001300007221 */ /* 0x000fe20000000000 */
[----:B------:R-:W-:-:S03]  /*39c0*/  IADD3.X R5, PT, PT, RZ, R3, RZ, P1, !PT ;  /* 0x00000003ff057210 */ /* 0x000fc60000ffe4ff */
[----:B------:R-:W-:Y:S01]  /*39d0*/  FADD R0, R0, R21 ;  /* 0x0000001500007221 */ /* 0x000fe20000000000 */
[----:B------:R-:W-:-:S03]  /*39e0*/  MOV R3, R5 ;  /* 0x0000000500037202 */ /* 0x000fc60000000f00 */
[----:B------:R-:W-:-:S07]  /*39f0*/  FADD R0, R0, R23 ;  /* 0x0000001700007221 */ /* 0x000fce0000000000 */
.L_x_55:
[----:B------:R-:W-:Y:S05]  /*3a00*/  BSYNC.RECONVERGENT B2 ;  /* 0x0000000000027941 */ /* 0x000fea0003800200 */
.L_x_54:
[----:B------:R-:W-:-:S13]  /*3a10*/  ISETP.LT.OR P0, PT, R10, R9, P0 ;  /* 0x000000090a00720c */ /* 0x000fda0000701670 */
[----:B------:R-:W-:Y:S05]  /*3a20*/  @!P0 BRA `(.L_x_47) ;  /* 0x0000000000288947 */ /* 0x000fea0003800000 */
[----:B------:R-:W0:Y:S01]  /*3a30*/  LDC.64 R4, c[0x0][0x380] ;  /* 0x0000e000ff047b82 */ /* 0x000e220000000a00 */
[----:B------:R-:W2:Y:S04]  /*3a40*/  LDG.E.CONSTANT R7, desc[UR6][R2.64+-0x400] ;  /* 0xfffc000602077981 */ /* 0x000ea8000c1e9900 */
[----:B------:R-:W3:Y:S01]  /*3a50*/  LDG.E.CONSTANT R9, desc[UR6][R2.64] ;  /* 0x0000000602097981 */ /* 0x000ee2000c1e9900 */
[----:B0-----:R-:W-:-:S03]  /*3a60*/  IMAD.WIDE.U32 R4, R11, 0x4, R4 ;  /* 0x000000040b047825 */ /* 0x001fc600078e0004 */
[----:B------:R-:W4:Y:S04]  /*3a70*/  LDG.E.CONSTANT R11, desc[UR6][R2.64+0x400] ;  /* 0x00040006020b7981 */ /* 0x000f28000c1e9900 */
[----:B------:R-:W5:Y:S02]  /*3a80*/  LDG.E.CONSTANT R5, desc[UR6][R4.64] ;  /* 0x0000000604057981 */ /* 0x000f64000c1e9900 */
[----:B-----5:R-:W-:-:S04]  /*3a90*/  FADD R0, R0, R5 ;  /* 0x0000000500007221 */ /* 0x020fc80000000000 */
[----:B--2---:R-:W-:-:S04]  /*3aa0*/  FADD R0, R0, R7 ;  /* 0x0000000700007221 */ /* 0x004fc80000000000 */
[----:B---3--:R-:W-:-:S04]  /*3ab0*/  FADD R0, R0, R9 ;  /* 0x0000000900007221 */ /* 0x008fc80000000000 */
[----:B----4-:R-:W-:-:S07]  /*3ac0*/  FADD R0, R0, R11 ;  /* 0x0000000b00007221 */ /* 0x010fce0000000000 */
.L_x_47:
[----:B------:R-:W-:Y:S05]  /*3ad0*/  BSYNC.RECONVERGENT B1 ;  /* 0x0000000000017941 */ /* 0x000fea0003800200 */
.L_x_45:
[----:B------:R-:W0:Y:S01]  /*3ae0*/  S2R R6, SR_LANEID ;  /* 0x0000000000067919 */ /* 0x000e220000000000 */
[----:B------:R-:W-:-:S05]  /*3af0*/  MOV R3, R0 ;  /* 0x0000000000037202 */ /* 0x000fca0000000f00 */
        /* <DEDUP_REMOVED lines=30> */
[----:B------:R-:W1:Y:S04]  /*3ce0*/  LDS R3, [UR4+0xc] ;  /* 0x00000c04ff037984 */ /* 0x000e680008000800 */
[----:B0-----:R-:W0:Y:S04]  /*3cf0*/  LDS.128 R4, [UR4+0x10] ;  /* 0x00001004ff047984 */ /* 0x001e280008000c00 */
[----:B------:R-:W2:Y:S01]  /*3d00*/  LDS.64 R8, [UR4+0x20] ;  /* 0x00002004ff087984 */ /* 0x000ea20008000a00 */
[----:B-1----:R-:W-:-:S04]  /*3d10*/  FADD R3, R0, R3 ;  /* 0x0000000300037221 */ /* 0x002fc80000000000 */
[----:B0-----:R-:W-:-:S04]  /*3d20*/  FADD R4, R3, R4 ;  /* 0x0000000403047221 */ /* 0x001fc80000000000 */
[----:B------:R-:W-:-:S04]  /*3d30*/  FADD R5, R4, R5 ;  /* 0x0000000504057221 */ /* 0x000fc80000000000 */
[----:B------:R-:W-:-:S04]  /*3d40*/  FADD R6, R5, R6 ;  /* 0x0000000605067221 */ /* 0x000fc80000000000 */
[----:B------:R-:W-:-:S04]  /*3d50*/  FADD R7, R6, R7 ;  /* 0x0000000706077221 */ /* 0x000fc80000000000 */
[----:B--2---:R-:W-:-:S04]  /*3d60*/  FADD R8, R7, R8 ;  /* 0x0000000807087221 */ /* 0x004fc80000000000 */
[----:B------:R-:W-:-:S07]  /*3d70*/  FADD R0, R8, R9 ;  /* 0x0000000908007221 */ /* 0x000fce0000000000 */
.L_x_17:
[----:B------:R-:W-:Y:S05]  /*3d80*/  BSYNC.RECONVERGENT B0 ;  /* 0x0000000000007941 */ /* 0x000fea0003800200 */
.L_x_1:
[----:B------:R-:W-:Y:S05]  /*3d90*/  @P0 EXIT ;  /* 0x000000000000094d */ /* 0x000fea0003800000 */
[----:B01234-:R-:W0:Y:S01]  /*3da0*/  LDC.64 R2, c[0x0][0x388] ;  /* 0x0000e200ff027b82 */ /* 0x01fe220000000a00 */
[----:B------:R-:W1:Y:S02]  /*3db0*/  LDCU UR4, c[0x0][0x398] ;  /* 0x00007300ff0477ac */ /* 0x000e640008000800 */
[----:B-1----:R-:W-:-:S05]  /*3dc0*/  FADD R5, R0, UR4 ;  /* 0x0000000400057e21 */ /* 0x002fca0008000000 */
[----:B0-----:R-:W-:Y:S01]  /*3dd0*/  STG.E desc[UR6][R2.64], R5 ;  /* 0x0000000502007986 */ /* 0x001fe2000c101906 */
[----:B------:R-:W-:Y:S05]  /*3de0*/  EXIT ;  /* 0x000000000000794d */ /* 0x000fea0003800000 */
.L_x_56:
[----:B------:R-:W-:-:S00]  /*3df0*/  BRA `(.L_x_56) ;  /* 0xfffffffc00fc7947 */ /* 0x000fc0000383ffff */
[----:B------:R-:W-:-:S00]  /*3e00*/  NOP ;  /* 0x0000000000007918 */ /* 0x000fc00000000000 */
[----:B------:R-:W-:-:S00]  /*3e10*/  NOP ;  /* 0x0000000000007918 */ /* 0x000fc00000000000 */
[----:B------:R-:W-:-:S00]  /*3e20*/  NOP ;  /* 0x0000000000007918 */ /* 0x000fc00000000000 */
[----:B------:R-:W-:-:S00]  /*3e30*/  NOP ;  /* 0x0000000000007918 */ /* 0x000fc00000000000 */
[----:B------:R-:W-:-:S00]  /*3e40*/  NOP ;  /* 0x0000000000007918 */ /* 0x000fc00000000000 */
[----:B------:R-:W-:-:S00]  /*3e50*/  NOP ;  /* 0x0000000000007918 */ /* 0x000fc00000000000 */
[----:B------:R-:W-:-:S00]  /*3e60*/  NOP ;  /* 0x0000000000007918 */ /* 0x000fc00000000000 */
[----:B------:R-:W-:-:S00]  /*3e70*/  NOP ;  /* 0x0000000000007918 */ /* 0x000fc00000000000 */
.L_x_236:


//--------------------- .text._ZN3cub18CUB_300001_SM_10006detail6reduce18DeviceReduceKernelINS2_10policy_hubIfyN4cuda3std3__44plusIfEEE10Policy1000EN6thrust24THRUST_300001_SM_1000_NS6detail15normal_iteratorINSD_10device_ptrIfEEEEyS9_f6squareEEvT0_PT3_T1_NS0_13GridEvenShareISN_EET2_T4_ --------------------------
	.section	.text._ZN3cub18CUB_300001_SM_10006detail6reduce18DeviceReduceKernelINS2_10policy_hubIfyN4cuda3std3__44plusIfEEE10Policy1000EN6thrust24THRUST_300001_SM_1000_NS6detail15normal_iteratorINSD_10device_ptrIfEEEEyS9_f6squareEEvT0_PT3_T1_NS0_13GridEvenShareISN_EET2_T4_,"ax",@progbits
	.align	128
        .global         _ZN3cub18CUB_300001_SM_10006detail6reduce18DeviceReduceKernelINS2_10policy_hubIfyN4cuda3std3__44plusIfEEE10Policy1000EN6thrust24THRUST_300001_SM_1000_NS6detail15normal_iteratorINSD_10device_ptrIfEEEEyS9_f6squareEEvT0_PT3_T1_NS0_13GridEvenShareISN_EET2_T4_
        .type           _ZN3cub18CUB_300001_SM_10006detail6reduce18DeviceReduceKernelINS2_10policy_hubIfyN4cuda3std3__44plusIfEEE10Policy1000EN6thrust24THRUST_300001_SM_1000_NS6detail15normal_iteratorINSD_10device_ptrIfEEEEyS9_f6squareEEvT0_PT3_T1_NS0_13GridEvenShareISN_EET2_T4_,@function
        .size           _ZN3cub18CUB_300001_SM_10006detail6reduce18DeviceReduceKernelINS2_10policy_hubIfyN4cuda3std3__44plusIfEEE10Policy1000EN6thrust24THRUST_300001_SM_1000_NS6detail15normal_iteratorINSD_10device_ptrIfEEEEyS9_f6squareEEvT0_PT3_T1_NS0_13GridEvenShareISN_EET2_T4_,(.L_x_237 - _ZN3cub18CUB_300001_SM_10006detail6reduce18DeviceReduceKernelINS2_10policy_hubIfyN4cuda3std3__44plusIfEEE10Policy1000EN6thrust24THRUST_300001_SM_1000_NS6detail15normal_iteratorINSD_10device_ptrIfEEEEyS9_f6squareEEvT0_PT3_T1_NS0_13GridEvenShareISN_EET2_T4_)
        .other          _ZN3cub18CUB_300001_SM_10006detail6reduce18DeviceReduceKernelINS2_10policy_hubIfyN4cuda3std3__44plusIfEEE10Policy1000EN6thrust24THRUST_300001_SM_1000_NS6detail15normal_iteratorINSD_10device_ptrIfEEEEyS9_f6squareEEvT0_PT3_T1_NS0_13GridEvenShareISN_EET2_T4_,@"STO_CUDA_ENTRY STV_DEFAULT"
_ZN3cub18CUB_300001_SM_10006detail6reduce18DeviceReduceKernelINS2_10policy_hubIfyN4cuda3std3__44plusIfEEE10Policy1000EN6thrust24THRUST_300001_SM_1000_NS6detail15normal_iteratorINSD_10device_ptrIfEEEEyS9_f6squareEEvT0_PT3_T1_NS0_13GridEvenShareISN_EET2_T4_:
.text._ZN3cub18CUB_300001_SM_10006detail6reduce18DeviceReduceKernelINS2_10policy_hubIfyN4cuda3std3__44plusIfEEE10Policy1000EN6thrust24THRUST_300001_SM_1000_NS6detail15normal_iteratorINSD_10device_ptrIfEEEEyS9_f6squareEEvT0_PT3_T1_NS0_13GridEvenShareISN_EET2_T4_:
[----:B------:R-:W-:Y:S08]  /*0000*/  LDC R1, c[0x0][0x37c] ;  /* 0x0000df00ff017b82 */ /* 0x000ff00000000800 */
[----:B------:R-:W0:Y:S01]  /*0010*/  S2UR UR16, SR_CTAID.X ;  /* 0x00000000001079c3 */ /* 0x000e220000002500 */
[----:B------:R-:W1:Y:S01]  /*0020*/  LDCU.64 UR8, c[0x0][0x3b8] ;  /* 0x00007700ff0877ac */ /* 0x000e620008000a00 */
[----:B------:R-:W-:Y:S01]  /*0030*/  BSSY.RECONVERGENT B0, `(.L_x_57) ;  /* 0x0000234000007945 */ /* 0x000fe20003800200 */
[----:B------:R-:W2:Y:S01]  /*0040*/  LDCU UR5, c[0x0][0x3c0] ;  /* 0x00007800ff0577ac */ /* 0x000ea20008000800 */
[----:B------:R-:W3:Y:S01]  /*0050*/  LDCU.64 UR14, c[0x0][0x358] ;  /* 0x00006b00ff0e77ac */ /* 0x000ee20008000a00 */
[----:B-1----:R-:W-:Y:S01]  /*0060*/  MOV R0, UR8 ;  /* 0x0000000800007c02 */ /* 0x002fe20008000f00 */
[----:B------:R-:W-:Y:S01]  /*0070*/  IMAD.U32 R3, RZ, RZ, UR9 ;  /* 0x00000009ff037e24 */ /* 0x000fe2000f8e00ff */
[----:B--2---:R-:W-:-:S02]  /*0080*/  USHF.L.U32 UR5, UR5, 0xc, URZ ;  /* 0x0000000c05057899 */ /* 0x004fc400080006ff */
[----:B0-----:R-:W-:Y:S02]  /*0090*/  USHF.L.U32 UR6, UR16, 0xc, URZ ;  /* 0x0000000c10067899 */ /* 0x001fe400080006ff */
[----:B------:R-:W-:-:S04]  /*00a0*/  USHF.R.S32.HI UR4, URZ, 0x1f, UR5 ;  /* 0x0000001fff047899 */ /* 0x000fc80008011405 */
[----:B------:R-:W-:-:S04]  /*00b0*/  IADD3 R17, P1, PT, R0, -UR6, RZ ;  /* 0x8000000600117c10 */ /* 0x000fc8000ff3e0ff */
[----:B------:R-:W-:Y:S02]  /*00c0*/  ISETP.GT.U32.AND P0, PT, R17, 0xfff, PT ;  /* 0x00000fff1100780c */ /* 0x000fe40003f04070 */
[----:B------:R-:W-:-:S04]  /*00d0*/  IADD3.X R23, PT, PT, R3, -0x1, RZ, P1, !PT ;  /* 0xffffffff03177810 */ /* 0x000fc80000ffe4ff */
[----:B------:R-:W-:-:S13]  /*00e0*/  ISETP.GT.U32.AND.EX P0, PT, R23, RZ, PT, P0 ;  /* 0x000000ff1700720c */ /* 0x000fda0003f04100 */
[----:B---3--:R-:W-:Y:S05]  /*00f0*/  @P0 BRA `(.L_x_58) ;  /* 0x0000000c00c40947 */ /* 0x008fea0003800000 */
[----:B------:R-:W0:Y:S01]  /*0100*/  S2R R4, SR_TID.X ;  /* 0x0000000000047919 */ /* 0x000e220000002100 */
[----:B------:R-:W-:Y:S01]  /*0110*/  IADD3 R5, PT, PT, R0, -UR6, RZ ;  /* 0x8000000600057c10 */ /* 0x000fe2000fffe0ff */
[----:B------:R-:W-:Y:S01]  /*0120*/  BSSY.RECONVERGENT B1, `(.L_x_59) ;  /* 0x000000b000017945 */ /* 0x000fe20003800200 */
[----:B------:R-:W-:Y:S02]  /*0130*/  IMAD.MOV.U32 R7, RZ, RZ, RZ ;  /* 0x000000ffff077224 */ /* 0x000fe400078e00ff */
[----:B0-----:R-:W-:Y:S02]  /*0140*/  ISETP.GE.AND P0, PT, R4, R5, PT ;  /* 0x000000050400720c */ /* 0x001fe40003f06270 */
[----:B------:R-:W-:-:S11]  /*0150*/  MOV R6, R4 ;  /* 0x0000000400067202 */ /* 0x000fd60000000f00 */
[----:B------:R-:W-:Y:S05]  /*0160*/  @P0 BRA `(.L_x_60) ;  /* 0x0000000000180947 */ /* 0x000fea0003800000 */
[----:B------:R-:W0:Y:S01]  /*0170*/  LDC.64 R2, c[0x0][0x380] ;  /* 0x0000e000ff027b82 */ /* 0x000e220000000a00 */
[----:B------:R-:W-:-:S04]  /*0180*/  VIADD R7, R4, UR6 ;  /* 0x0000000604077c36 */ /* 0x000fc80008000000 */
[----:B0-----:R-:W-:-:S06]  /*0190*/  IMAD.WIDE.U32 R2, R7, 0x4, R2 ;  /* 0x0000000407027825 */ /* 0x001fcc00078e0002 */
[----:B------:R-:W2:Y:S01]  /*01a0*/  LDG.E R2, desc[UR14][R2.64] ;  /* 0x0000000e02027981 */ /* 0x000ea2000c1e1900 */
[----:B------:R-:W-:Y:S01]  /*01b0*/  IADD3 R6, PT, PT, R4, 0x100, RZ ;  /* 0x0000010004067810 */ /* 0x000fe20007ffe0ff */
[----:B--2---:R-:W-:-:S07]  /*01c0*/  FMUL R7, R2, R2 ;  /* 0x0000000202077220 */ /* 0x004fce0000400000 */
.L_x_60:
[----:B------:R-:W-:Y:S05]  /*01d0*/  BSYNC.RECONVERGENT B1 ;  /* 0x0000000000017941 */ /* 0x000fea0003800200 */
.L_x_59:
[----:B------:R-:W-:Y:S01]  /*01e0*/  ISETP.GE.AND P0, PT, R6, R5, PT ;  /* 0x000000050600720c */ /* 0x000fe20003f06270 */
[----:B------:R-:W-:-:S12]  /*01f0*/  BSSY.RECONVERGENT B1, `(.L_x_61) ;  /* 0x0000079000017945 */ /* 0x000fd80003800200 */
[----:B------:R-:W-:Y:S05]  /*0200*/  @P0 BRA `(.L_x_62) ;  /* 0x0000000400dc0947 */ /* 0x000fea0003800000 */
[----:B------:R-:W-:Y:S01]  /*0210*/  LOP3.LUT R3, RZ, R6, RZ, 0x33, !PT ;  /* 0x00000006ff037212 */ /* 0x000fe200078e33ff */
[----:B------:R-:W-:Y:S03]  /*0220*/  BSSY.RECONVERGENT B2, `(.L_x_63) ;  /* 0x0000037000027945 */ /* 0x000fe60003800200 */
[----:B------:R-:W-:-:S04]  /*0230*/  IADD3 R3, PT, PT, R0, -UR6, R3 ;  /* 0x8000000600037c10 */ /* 0x000fc8000fffe003 */
[C---:B------:R-:W-:Y:S02]  /*0240*/  ISETP.GE.U32.AND P1, PT, R3.reuse, 0xf00, PT ;  /* 0x00000f000300780c */ /* 0x040fe40003f26070 */
[----:B------:R-:W-:-:S04]  /*0250*/  LEA.HI R0, R3, 0x1, RZ, 0x18 ;  /* 0x0000000103007811 */ /* 0x000fc800078fc0ff */
[----:B------:R-:W-:-:S04]  /*0260*/  LOP3.LUT R21, R0, 0xf, RZ, 0xc0, !PT ;  /* 0x0000000f00157812 */ /* 0x000fc800078ec0ff */
[----:B------:R-:W-:-:S03]  /*0270*/  ISETP.NE.AND P0, PT, R21, RZ, PT ;  /* 0x000000ff1500720c */ /* 0x000fc60003f05270 */
[----:B------:R-:W-:Y:S10]  /*0280*/  @!P1 BRA `(.L_x_64) ;  /* 0x0000000000c09947 */ /* 0x000ff40003800000 */
[----:B------:R-:W0:Y:S01]  /*0290*/  LDCU.64 UR8, c[0x0][0x380] ;  /* 0x00007000ff0877ac */ /* 0x000e220008000a00 */
[----:B------:R-:W-:Y:S01]  /*02a0*/  IMAD.WIDE.U32 R2, R6, 0x4, RZ ;  /* 0x0000000406027825 */ /* 0x000fe200078e00ff */
[----:B------:R-:W-:Y:S01]  /*02b0*/  LOP3.LUT R9, R0, 0x1fffff0, RZ, 0xc0, !PT ;  /* 0x01fffff000097812 */ /* 0x000fe200078ec0ff */
[----:B------:R-:W-:-:S04]  /*02c0*/  UIMAD.WIDE.U32 UR4, UR16, 0x4000, URZ ;  /* 0x00004000100478a5 */ /* 0x000fc8000f8e00ff */
[----:B------:R-:W-:Y:S02]  /*02d0*/  IMAD.MOV R9, RZ, RZ, -R9 ;  /* 0x000000ffff097224 */ /* 0x000fe400078e0a09 */
[----:B------:R-:W-:Y:S02]  /*02e0*/  LOP3.LUT R2, R2, UR4, RZ, 0xfc, !PT ;  /* 0x0000000402027c12 */ /* 0x000fe4000f8efcff */
[----:B------:R-:W-:Y:S02]  /*02f0*/  LOP3.LUT R3, R3, UR5, RZ, 0xfc, !PT ;  /* 0x0000000503037c12 */ /* 0x000fe4000f8efcff */
[----:B0-----:R-:W-:-:S04]  /*0300*/  IADD3 R2, P1, PT, R2, UR8, RZ ;  /* 0x0000000802027c10 */ /* 0x001fc8000ff3e0ff */
[----:B------:R-:W-:-:S04]  /*0310*/  IADD3 R2, P2, PT, R2, 0x2000, RZ ;  /* 0x0000200002027810 */ /* 0x000fc80007f5e0ff */
[----:B------:R-:W-:-:S09]  /*0320*/  IADD3.X R3, PT, PT, RZ, UR9, R3, P2, P1 ;  /* 0x00000009ff037c10 */ /* 0x000fd200097e2403 */
.L_x_65:
[----:B------:R-:W2:Y:S04]  /*0330*/  LDG.E R20, desc[UR14][R2.64+-0x2000] ;  /* 0xffe0000e02147981 */ /* 0x000ea8000c1e1900 */
[----:B------:R-:W3:Y:S04]  /*0340*/  LDG.E R22, desc[UR14][R2.64+-0x1c00] ;  /* 0xffe4000e02167981 */ /* 0x000ee8000c1e1900 */
[----:B------:R-:W4:Y:S04]  /*0350*/  LDG.E R24, desc[UR14][R2.64+-0x1800] ;  /* 0xffe8000e02187981 */ /* 0x000f28000c1e1900 */
[----:B------:R-:W5:Y:S04]  /*0360*/  LDG.E R26, desc[UR14][R2.64+-0x1400] ;  /* 0xffec000e021a7981 */ /* 0x000f68000c1e1900 */
        /* <DEDUP_REMOVED lines=11> */
[----:B------:R0:W5:Y:S01]  /*0420*/  LDG.E R10, desc[UR14][R2.64+0x1c00] ;  /* 0x001c000e020a7981 */ /* 0x000162000c1e1900 */
[----:B------:R-:W-:-:S02]  /*0430*/  IADD3 R9, PT, PT, R9, 0x10, RZ ;  /* 0x0000001009097810 */ /* 0x000fc40007ffe0ff */
[----:B------:R-:W-:Y:S02]  /*0440*/  IADD3 R6, PT, PT, R6, 0x1000, RZ ;  /* 0x0000100006067810 */ /* 0x000fe40007ffe0ff */
[----:B------:R-:W-:Y:S02]  /*0450*/  ISETP.NE.AND P1, PT, R9, RZ, PT ;  /* 0x000000ff0900720c */ /* 0x000fe40003f25270 */
[----:B0-----:R-:W-:-:S05]  /*0460*/  IADD3 R2, P2, PT, R2, 0x4000, RZ ;  /* 0x0000400002027810 */ /* 0x001fca0007f5e0ff */
[----:B------:R-:W-:Y:S02]  /*0470*/  IMAD.X R3, RZ, RZ, R3, P2 ;  /* 0x000000ffff037224 */ /* 0x000fe400010e0603 */
[----:B--2---:R-:W-:-:S04]  /*0480*/  FFMA R7, R20, R20, R7 ;  /* 0x0000001414077223 */ /* 0x004fc80000000007 */
[----:B---3--:R-:W-:-:S04]  /*0490*/  FFMA R7, R22, R22, R7 ;  /* 0x0000001616077223 */ /* 0x008fc80000000007 */
[----:B----4-:R-:W-:-:S04]  /*04a0*/  FFMA R7, R24, R24, R7 ;  /* 0x0000001818077223 */ /* 0x010fc80000000007 */
[----:B-----5:R-:W-:-:S04]  /*04b0*/  FFMA R7, R26, R26, R7 ;  /* 0x0000001a1a077223 */ /* 0x020fc80000000007 */
[----:B------:R-:W-:-:S04]  /*04c0*/  FFMA R28, R28, R28, R7 ;  /* 0x0000001c1c1c7223 */ /* 0x000fc80000000007 */
        /* <DEDUP_REMOVED lines=10> */
[----:B------:R-:W-:Y:S01]  /*0570*/  FFMA R7, R10, R10, R11 ;  /* 0x0000000a0a077223 */ /* 0x000fe2000000000b */
[----:B------:R-:W-:Y:S06]  /*0580*/  @P1 BRA `(.L_x_65) ;  /* 0xfffffffc00681947 */ /* 0x000fec000383ffff */
.L_x_64:
[----:B------:R-:W-:Y:S05]  /*0590*/  BSYNC.RECONVERGENT B2 ;  /* 0x0000000000027941 */ /* 0x000fea0003800200 */
.L_x_63:
[----:B------:R-:W-:Y:S05]  /*05a0*/  @!P0 BRA `(.L_x_62) ;  /* 0x0000000000f48947 */ /* 0x000fea0003800000 */
[----:B------:R-:W-:Y:S01]  /*05b0*/  ISETP.GE.U32.AND P0, PT, R21, 0x8, PT ;  /* 0x000000081500780c */ /* 0x000fe20003f06070 */
[----:B------:R-:W-:Y:S01]  /*05c0*/  BSSY.RECONVERGENT B2, `(.L_x_66) ;  /* 0x000001a000027945 */ /* 0x000fe20003800200 */
[----:B------:R-:W-:-:S04]  /*05d0*/  LOP3.LUT R9, R0, 0x7, RZ, 0xc0, !PT ;  /* 0x0000000700097812 */ /* 0x000fc800078ec0ff */
[----:B------:R-:W-:-:S07]  /*05e0*/  ISETP.NE.AND P1, PT, R9, RZ, PT ;  /* 0x000000ff0900720c */ /* 0x000fce0003f25270 */
[----:B------:R-:W-:Y:S06]  /*05f0*/  @!P0 BRA `(.L_x_67) ;  /* 0x0000000000588947 */ /* 0x000fec0003800000 */
[----:B------:R-:W0:Y:S01]  /*0600*/  LDCU.64 UR4, c[0x0][0x380] ;  /* 0x00007000ff0477ac */ /* 0x000e220008000a00 */
[----:B------:R-:W-:-:S04]  /*0610*/  IADD3 R3, P0, PT, R6, UR6, RZ ;  /* 0x0000000606037c10 */ /* 0x000fc8000ff1e0ff */
[----:B------:R-:W-:Y:S02]  /*0620*/  LEA.HI.X.SX32 R8, R6, RZ, 0x1, P0 ;  /* 0x000000ff06087211 */ /* 0x000fe400000f0eff */
[----:B0-----:R-:W-:-:S04]  /*0630*/  LEA R2, P0, R3, UR4, 0x2 ;  /* 0x0000000403027c11 */ /* 0x001fc8000f8010ff */
[----:B------:R-:W-:-:S05]  /*0640*/  LEA.HI.X R3, R3, UR5, R8, 0x2, P0 ;  /* 0x0000000503037c11 */ /* 0x000fca00080f1408 */
[----:B------:R-:W2:Y:S04]  /*0650*/  LDG.E R8, desc[UR14][R2.64] ;  /* 0x0000000e02087981 */ /* 0x000ea8000c1e1900 */
[----:B------:R-:W3:Y:S04]  /*0660*/  LDG.E R10, desc[UR14][R2.64+0x400] ;  /* 0x0004000e020a7981 */ /* 0x000ee8000c1e1900 */
[----:B------:R-:W4:Y:S04]  /*0670*/  LDG.E R12, desc[UR14][R2.64+0x800] ;  /* 0x0008000e020c7981 */ /* 0x000f28000c1e1900 */
[----:B------:R-:W5:Y:S04]  /*0680*/  LDG.E R14, desc[UR14][R2.64+0xc00] ;  /* 0x000c000e020e7981 */ /* 0x000f68000c1e1900 */
[----:B------:R-:W5:Y:S04]  /*0690*/  LDG.E R16, desc[UR14][R2.64+0x1000] ;  /* 0x0010000e02107981 */ /* 0x000f68000c1e1900 */
[----:B------:R-:W5:Y:S04]  /*06a0*/  LDG.E R18, desc[UR14][R2.64+0x1400] ;  /* 0x0014000e02127981 */ /* 0x000f68000c1e1900 */
[----:B------:R-:W5:Y:S04]  /*06b0*/  LDG.E R20, desc[UR14][R2.64+0x1800] ;  /* 0x0018000e02147981 */ /* 0x000f68000c1e1900 */
[----:B------:R-:W5:Y:S01]  /*06c0*/  LDG.E R22, desc[UR14][R2.64+0x1c00] ;  /* 0x001c000e02167981 */ /* 0x000f62000c1e1900 */
[----:B------:R-:W-:-:S02]  /*06d0*/  VIADD R6, R6, 0x800 ;  /* 0x0000080006067836 */ /* 0x000fc40000000000 */
[----:B--2---:R-:W-:-:S04]  /*06e0*/  FFMA R7, R8, R8, R7 ;  /* 0x0000000808077223 */ /* 0x004fc80000000007 */
[----:B---3--:R-:W-:-:S04]  /*06f0*/  FFMA R7, R10, R10, R7 ;  /* 0x0000000a0a077223 */ /* 0x008fc80000000007 */
[----:B----4-:R-:W-:-:S04]  /*0700*/  FFMA R7, R12, R12, R7 ;  /* 0x0000000c0c077223 */ /* 0x010fc80000000007 */
[----:B-----5:R-:W-:-:S04]  /*0710*/  FFMA R7, R14, R14, R7 ;  /* 0x0000000e0e077223 */ /* 0x020fc80000000007 */
[----:B------:R-:W-:-:S04]  /*0720*/  FFMA R7, R16, R16, R7 ;  /* 0x0000001010077223 */ /* 0x000fc80000000007 */
[----:B------:R-:W-:-:S04]  /*0730*/  FFMA R7, R18, R18, R7 ;  /* 0x0000001212077223 */ /* 0x000fc80000000007 */
[----:B------:R-:W-:-:S04]  /*0740*/  FFMA R7, R20, R20, R7 ;  /* 0x0000001414077223 */ /* 0x000fc80000000007 */
[----:B------:R-:W-:-:S07]  /*0750*/  FFMA R7, R22, R22, R7 ;  /* 0x0000001616077223 */ /* 0x000fce0000000007 */
.L_x_67:
[----:B------:R-:W-:Y:S05]  /*0760*/  BSYNC.RECONVERGENT B2 ;  /* 0x0000000000027941 */ /* 0x000fea0003800200 */
.L_x_66:
        /* <DEDUP_REMOVED lines=14> */
[----:B------:R-:W5:Y:S01]  /*0850*/  LDG.E R14, desc[UR14][R2.64+0xc00] ;  /* 0x000c000e020e7981 */ /* 0x000f62000c1e1900 */
[----:B------:R-:W-:Y:S01]  /*0860*/  IADD3 R6, PT, PT, R6, 0x400, RZ ;  /* 0x0000040006067810 */ /* 0x000fe20007ffe0ff */
[----:B--2---:R-:W-:-:S04]  /*0870*/  FFMA R7, R8, R8, R7 ;  /* 0x0000000808077223 */ /* 0x004fc80000000007 */
[----:B---3--:R-:W-:-:S04]  /*0880*/  FFMA R7, R10, R10, R7 ;  /* 0x0000000a0a077223 */ /* 0x008fc80000000007 */
[----:B----4-:R-:W-:-:S04]  /*0890*/  FFMA R7, R12, R12, R7 ;  /* 0x0000000c0c077223 */ /* 0x010fc80000000007 */
[----:B-----5:R-:W-:-:S07]  /*08a0*/  FFMA R7, R14, R14, R7 ;  /* 0x0000000e0e077223 */ /* 0x020fce0000000007 */
.L_x_69:
[----:B------:R-:W-:Y:S05]  /*08b0*/  BSYNC.RECONVERGENT B2 ;  /* 0x0000000000027941 */ /* 0x000fea0003800200 */
.L_x_68:
[----:B------:R-:W-:Y:S05]  /*08c0*/  @!P1 BRA `(.L_x_62) ;  /* 0x00000000002c9947 */ /* 0x000fea0003800000 */
[----:B------:R-:W0:Y:S01]  /*08d0*/  LDC.64 R2, c[0x0][0x380] ;  /* 0x0000e000ff027b82 */ /* 0x000e220000000a00 */
[----:B------:R-:W-:Y:S01]  /*08e0*/  IMAD.U32 R9, RZ, RZ, UR16 ;  /* 0x00000010ff097e24 */ /* 0x000fe2000f8e00ff */
[----:B------:R-:W-:-:S03]  /*08f0*/  IADD3 R0, PT, PT, -R0, RZ, RZ ;  /* 0x000000ff00007210 */ /* 0x000fc60007ffe1ff */
[----:B0-----:R-:W-:-:S07]  /*0900*/  IMAD.WIDE.U32 R2, R9, 0x4000, R2 ;  /* 0x0000400009027825 */ /* 0x001fce00078e0002 */
.L_x_70:
[----:B------:R-:W-:-:S06]  /*0910*/  IMAD.WIDE R8, R6, 0x4, R2 ;  /* 0x0000000406087825 */ /* 0x000fcc00078e0202 */
[----:B------:R-:W2:Y:S01]  /*0920*/  LDG.E R8, desc[UR14][R8.64] ;  /* 0x0000000e08087981 */ /* 0x000ea2000c1e1900 */
[----:B------:R-:W-:Y:S01]  /*0930*/  VIADD R0, R0, 0x1 ;  /* 0x0000000100007836 */ /* 0x000fe20000000000 */
[----:B------:R-:W-:-:S04]  /*0940*/  IADD3 R6, PT, PT, R6, 0x100, RZ ;  /* 0x0000010006067810 */ /* 0x000fc80007ffe0ff */
[----:B------:R-:W-:Y:S01]  /*0950*/  ISETP.NE.AND P0, PT, R0, RZ, PT ;  /* 0x000000ff0000720c */ /* 0x000fe20003f05270 */
[----:B--2---:R-:W-:-:S12]  /*0960*/  FFMA R7, R8, R8, R7 ;  /* 0x0000000808077223 */ /* 0x004fd80000000007 */
[----:B------:R-:W-:Y:S05]  /*0970*/  @P0 BRA `(.L_x_70) ;  /* 0xfffffffc00e40947 */ /* 0x000fea000383ffff */
.L_x_62:
[----:B------:R-:W-:Y:S05]  /*0980*/  BSYNC.RECONVERGENT B1 ;  /* 0x0000000000017941 */ /* 0x000fea0003800200 */
.L_x_61:
[----:B------:R-:W-:-:S13]  /*0990*/  ISETP.GE.AND P0, PT, R5, 0x100, PT ;  /* 0x000001000500780c */ /* 0x000fda0003f06270 */
[----:B------:R-:W-:Y:S05]  /*09a0*/  @!P0 BRA `(.L_x_71) ;  /* 0x0000000000ac8947 */ /* 0x000fea0003800000 */
[----:B------:R-:W0:Y:S01]  /*09b0*/  S2R R8, SR_LANEID ;  /* 0x0000000000087919 */ /* 0x000e220000000000 */
[----:B------:R-:W1:Y:S02]  /*09c0*/  SHFL.DOWN PT, R0, R7, 0x1, 0x1f ;  /* 0x08201f0007007f89 */ /* 0x000e6400000e0000 */
[----:B-1----:R-:W-:Y:S01]  /*09d0*/  FADD R0, R0, R7 ;  /* 0x0000000700007221 */ /* 0x002fe20000000000 */
[C---:B0-----:R-:W-:Y:S02]  /*09e0*/  ISETP.GT.AND P0, PT, R8.reuse, 0x1e, PT ;  /* 0x0000001e0800780c */ /* 0x041fe40003f04270 */
[C---:B------:R-:W-:Y:S02]  /*09f0*/  ISETP.NE.AND P1, PT, R8.reuse, RZ, PT ;  /* 0x000000ff0800720c */ /* 0x040fe40003f25270 */
[----:B------:R-:W-:Y:S02]  /*0a00*/  FSEL R0, R7, R0, P0 ;  /* 0x0000000007007208 */ /* 0x000fe40000000000 */
[----:B------:R-:W-:-:S03]  /*0a10*/  ISETP.GT.AND P0, PT, R8, 0x1d, PT ;  /* 0x0000001d0800780c */ /* 0x000fc60003f04270 */
[----:B------:R-:W0:Y:S06]  /*0a20*/  SHFL.DOWN PT, R3, R0, 0x2, 0x1f ;  /* 0x08401f0000037f89 */ /* 0x000e2c00000e0000 */
[----:B------:R-:W1:Y:S01]  /*0a30*/  @!P1 S2R R6, SR_CgaCtaId ;  /* 0x0000000000069919 */ /* 0x000e620000008800 */
[----:B------:R-:W-:Y:S02]  /*0a40*/  @!P1 MOV R5, 0x400 ;  /* 0x0000040000059802 */ /* 0x000fe40000000f00 */
[----:B------:R-:W-:-:S04]  /*0a50*/  @!P1 SHF.R.U32.HI R2, RZ, 0x3, R4 ;  /* 0x00000003ff029819 */ /* 0x000fc80000011604 */
[----:B------:R-:W-:Y:S01]  /*0a60*/  @!P1 LOP3.LUT R2, R2, 0x7c, RZ, 0xc0, !PT ;  /* 0x0000007c02029812 */ /* 0x000fe200078ec0ff */
[----:B0-----:R-:W-:Y:S01]  /*0a70*/  @!P0 FADD R0, R0, R3 ;  /* 0x0000000300008221 */ /* 0x001fe20000000000 */
[----:B------:R-:W-:-:S04]  /*0a80*/  ISETP.GT.AND P0, PT, R8, 0x1b, PT ;  /* 0x0000001b0800780c */ /* 0x000fc80003f04270 */
[----:B------:R-:W0:Y:S01]  /*0a90*/  SHFL.DOWN PT, R3, R0, 0x4, 0x1f ;  /* 0x08801f0000037f89 */ /* 0x000e2200000e0000 */
[----:B-1----:R-:W-:-:S05]  /*0aa0*/  @!P1 LEA R5, R6, R5, 0x18 ;  /* 0x0000000506059211 */ /* 0x002fca00078ec0ff */
[----:B------:R-:W-:-:S03]  /*0ab0*/  @!P1 IMAD.IADD R2, R2, 0x1, R5 ;  /* 0x0000000102029824 */ /* 0x000fc600078e0205 */
        /* <DEDUP_REMOVED lines=15> */
[----:B------:R-:W0:Y:S04]  /*0bb0*/  LDS R0, [UR4+0xc] ;  /* 0x00000c04ff007984 */ /* 0x000e280008000800 */
[----:B------:R-:W1:Y:S04]  /*0bc0*/  LDS.128 R4, [UR4+0x10] ;  /* 0x00001004ff047984 */ /* 0x000e680008000c00 */
[----:B--2---:R-:W2:Y:S01]  /*0bd0*/  LDS.64 R2, [UR4+0x20] ;  /* 0x00002004ff027984 */ /* 0x004ea20008000a00 */
        /* <DEDUP_REMOVED lines=8> */
.L_x_71:
[----:B------:R-:W0:Y:S01]  /*0c60*/  S2R R9, SR_LANEID ;  /* 0x0000000000097919 */ /* 0x000e220000000000 */
[----:B------:R-:W-:-:S04]  /*0c70*/  LOP3.LUT R0, R4, 0x3e0, RZ, 0xc0, !PT ;  /* 0x000003e004007812 */ /* 0x000fc800078ec0ff */
[----:B------:R-:W-:Y:S02]  /*0c80*/  IADD3 R2, PT, PT, R0, 0x20, RZ ;  /* 0x0000002000027810 */ /* 0x000fe40007ffe0ff */
[----:B------:R-:W-:Y:S02]  /*0c90*/  LOP3.LUT R0, RZ, R0, RZ, 0x33, !PT ;  /* 0x00000000ff007212 */ /* 0x000fe400078e33ff */
[----:B------:R-:W-:-:S03]  /*0ca0*/  ISETP.GT.AND P0, PT, R2, R5, PT ;  /* 0x000000050200720c */ /* 0x000fc60003f04270 */
[----:B------:R-:W-:-:S05]  /*0cb0*/  IMAD.IADD R0, R5, 0x1, R0 ;  /* 0x0000000105007824 */ /* 0x000fca00078e0200 */
[----:B------:R-:W-:-:S05]  /*0cc0*/  SEL R0, R0, 0x1f, P0 ;  /* 0x0000001f00007807 */ /* 0x000fca0000000000 */
[----:B------:R-:W1:Y:S01]  /*0cd0*/  SHFL.DOWN PT, R2, R7, 0x1, R0 ;  /* 0x0820000007027989 */ /* 0x000e6200000e0000 */
[C---:B0-----:R-:W-:Y:S02]  /*0ce0*/  ISETP.GE.AND P0, PT, R9.reuse, R0, PT ;  /* 0x000000000900720c */ /* 0x041fe40003f06270 */
[C---:B------:R-:W-:Y:S02]  /*0cf0*/  IADD3 R3, PT, PT, R9.reuse, 0x2, RZ ;  /* 0x0000000209037810 */ /* 0x040fe40007ffe0ff */
[----:B------:R-:W-:-:S09]  /*0d00*/  ISETP.NE.AND P1, PT, R9, RZ, PT ;  /* 0x000000ff0900720c */ /* 0x000fd20003f25270 */
[----:B-1----:R-:W-:Y:S01]  /*0d10*/  @!P0 FADD R7, R2, R7 ;  /* 0x0000000702078221 */ /* 0x002fe20000000000 */
[-C--:B------:R-:W-:Y:S01]  /*0d20*/  ISETP.GT.AND P0, PT, R3, R0.reuse, PT ;  /* 0x000000000300720c */ /* 0x080fe20003f04270 */
[----:B------:R-:W-:Y:S02]  /*0d30*/  VIADD R3, R9, 0x4 ;  /* 0x0000000409037836 */ /* 0x000fe40000000000 */
        /* <DEDUP_REMOVED lines=19> */
[----:B------:R-:W-:-:S03]  /*0e70*/  ISETP.NE.AND P0, PT, R4, RZ, PT ;  /* 0x000000ff0400720c */ /* 0x000fc60003f05270 */
[----:B------:R-:W-:-:S05]  /*0e80*/  IMAD.MOV.U32 R9, RZ, RZ, R7 ;  /* 0x000000ffff097224 */ /* 0x000fca00078e0007 */
        /* <DEDUP_REMOVED lines=10> */
[----:B------:R-:W1:Y:S04]  /*0f30*/  LDS R0, [UR4+0xc] ;  /* 0x00000c04ff007984 */ /* 0x000e680008000800 */
[----:B------:R-:W0:Y:S04]  /*0f40*/  LDS.128 R12, [UR4+0x10] ;  /* 0x00001004ff0c7984 */ /* 0x000e280008000c00 */
[----:B------:R-:W2:Y:S01]  /*0f50*/  LDS.64 R2, [UR4+0x20] ;  /* 0x00002004ff027984 */ /* 0x000ea20008000a00 */
[----:B-1----:R-:W-:Y:S01]  /*0f60*/  @P2 FADD R9, R9, R0 ;  /* 0x0000000009092221 */ /* 0x002fe20000000000 */
[----:B------:R-:W-:-:S03]  /*0f70*/  ISETP.GT.AND P2, PT, R5, 0xa0, PT ;  /* 0x000000a00500780c */ /* 0x000fc60003f44270 */
[----:B0-----:R-:W-:Y:S01]  /*0f80*/  @P4 FADD R9, R9, R12 ;  /* 0x0000000c09094221 */ /* 0x001fe20000000000 */
        /* <DEDUP_REMOVED lines=8> */
.L_x_58:
[----:B------:R-:W0:Y:S01]  /*1010*/  S2R R2, SR_TID.X ;  /* 0x0000000000027919 */ /* 0x000e220000002100 */
[----:B------:R-:W1:Y:S01]  /*1020*/  LDC.64 R4, c[0x0][0x380] ;  /* 0x0000e000ff047b82 */ /* 0x000e620000000a00 */
[----:B0-----:R-:W-:-:S05]  /*1030*/  IADD3 R7, PT, PT, R2, UR6, RZ ;  /* 0x0000000602077c10 */ /* 0x001fca000fffe0ff */
[----:B-1----:R-:W-:-:S05]  /*1040*/  IMAD.WIDE.U32 R4, R7, 0x4, R4 ;  /* 0x0000000407047825 */ /* 0x002fca00078e0004 */
        /* <DEDUP_REMOVED lines=16> */
[----:B------:R-:W-:-:S04]  /*1150*/  ISETP.GE.U32.AND P0, PT, R17, UR5, PT ;  /* 0x0000000511007c0c */ /* 0x000fc8000bf06070 */
[----:B------:R-:W-:Y:S01]  /*1160*/  ISETP.GE.U32.AND.EX P0, PT, R23, UR4, PT, P0 ;  /* 0x0000000417007c0c */ /* 0x000fe2000bf06100 */
[----:B--2---:R-:W-:Y:S01]  /*1170*/  FMUL R17, R16, R16 ;  /* 0x0000001010117220 */ /* 0x004fe20000400000 */
[----:B---3--:R-:W-:Y:S01]  /*1180*/  FMUL R19, R19, R19 ;  /* 0x0000001313137220 */ /* 0x008fe20000400000 */
[----:B----4-:R-:W-:Y:S01]  /*1190*/  FMUL R21, R21, R21 ;  /* 0x0000001515157220 */ /* 0x010fe20000400000 */
[----:B-----5:R-:W-:Y:S01]  /*11a0*/  FMUL R22, R22, R22 ;  /* 0x0000001616167220 */ /* 0x020fe20000400000 */
[----:B------:R-:W-:Y:S01]  /*11b0*/  FMUL R13, R13, R13 ;  /* 0x0000000d0d0d7220 */ /* 0x000fe20000400000 */
[----:B------:R-:W-:Y:S01]  /*11c0*/  FMUL R12, R12, R12 ;  /* 0x0000000c0c0c7220 */ /* 0x000fe20000400000 */
[----:B0-----:R-:W-:Y:S01]  /*11d0*/  FMUL R5, R10, R10 ;  /* 0x0000000a0a057220 */ /* 0x001fe20000400000 */
[----:B------:R-:W-:Y:S01]  /*11e0*/  FMUL R4, R9, R9 ;  /* 0x0000000909047220 */ /* 0x000fe20000400000 */
[----:B------:R-:W-:Y:S01]  /*11f0*/  FFMA R14, R14, R14, R17 ;  /* 0x0000000e0e0e7223 */ /* 0x000fe20000000011 */
[----:B------:R-:W-:Y:S01]  /*1200*/  FFMA R19, R18, R18, R19 ;  /* 0x0000001212137223 */ /* 0x000fe20000000013 */
[----:B------:R-:W-:Y:S01]  /*1210*/  FFMA R21, R20, R20, R21 ;  /* 0x0000001414157223 */ /* 0x000fe20000000015 */
[----:B------:R-:W-:Y:S01]  /*1220*/  FFMA R22, R15, R15, R22 ;  /* 0x0000000f0f167223 */ /* 0x000fe20000000016 */
[----:B------:R-:W-:Y:S01]  /*1230*/  FFMA R13, R8, R8, R13 ;  /* 0x00000008080d7223 */ /* 0x000fe2000000000d */
[----:B------:R-:W-:Y:S01]  /*1240*/  FFMA R12, R7, R7, R12 ;  /* 0x00000007070c7223 */ /* 0x000fe2000000000c */
[----:B------:R-:W-:Y:S01]  /*1250*/  FFMA R5, R6, R6, R5 ;  /* 0x0000000606057223 */ /* 0x000fe20000000005 */
[----:B------:R-:W-:Y:S01]  /*1260*/  FFMA R4, R11, R11, R4 ;  /* 0x0000000b0b047223 */ /* 0x000fe20000000004 */
[----:B------:R-:W-:Y:S01]  /*1270*/  FADD R14, R14, R19 ;  /* 0x000000130e0e7221 */ /* 0x000fe20000000000 */
[----:B------:R-:W-:Y:S01]  /*1280*/  FADD R21, R21, R22 ;  /* 0x0000001615157221 */ /* 0x000fe20000000000 */
[----:B------:R-:W-:Y:S01]  /*1290*/  FADD R12, R13, R12 ;  /* 0x0000000c0d0c7221 */ /* 0x000fe20000000000 */
[----:B------:R-:W-:-:S02]  /*12a0*/  FADD R5, R5, R4 ;  /* 0x0000000405057221 */ /* 0x000fc40000000000 */
[----:B------:R-:W-:Y:S02]  /*12b0*/  FADD R14, R14, R21 ;  /* 0x000000150e0e7221 */ /* 0x000fe40000000000 */
[----:B------:R-:W-:-:S04]  /*12c0*/  FADD R5, R12, R5 ;  /* 0x000000050c057221 */ /* 0x000fc80000000000 */
[----:B------:R-:W-:Y:S01]  /*12d0*/  FADD R7, R14, R5 ;  /* 0x000000050e077221 */ /* 0x000fe20000000000 */
[----:B------:R-:W-:Y:S06]  /*12e0*/  @!P0 BRA `(.L_x_73) ;  /* 0x0000000c00788947 */ /* 0x000fec0003800000 */
[----:B------:R-:W-:Y:S01]  /*12f0*/  UIADD3 UR8, UP0, UPT, UR5, UR6, URZ ;  /* 0x0000000605087290 */ /* 0x000fe2000ff1e0ff */
[----:B------:R-:W-:Y:S01]  /*1300*/  IADD3 R24, P2, PT, R0, -0x1000, RZ ;  /* 0xfffff00000187810 */ /* 0x000fe20007f5e0ff */
[----:B------:R-:W0:Y:S01]  /*1310*/  LDCU.64 UR12, c[0x0][0x380] ;  /* 0x00007000ff0c77ac */ /* 0x000e220008000a00 */
[----:B------:R-:W-:Y:S02]  /*1320*/  LOP3.LUT R5, RZ, R2, RZ, 0x33, !PT ;  /* 0x00000002ff057212 */ /* 0x000fe400078e33ff */
[----:B------:R-:W-:Y:S01]  /*1330*/  IADD3.X R10, PT, PT, R3, -0x1, RZ, P2, !PT ;  /* 0xffffffff030a7810 */ /* 0x000fe200017fe4ff */
[----:B------:R-:W-:Y:S01]  /*1340*/  UIADD3.X UR9, UPT, UPT, URZ, UR4, URZ, UP0, !UPT ;  /* 0x00000004ff097290 */ /* 0x000fe200087fe4ff */
[----:B------:R-:W-:Y:S01]  /*1350*/  ISETP.LT.U32.AND P0, PT, R24, UR8, PT ;  /* 0x0000000818007c0c */ /* 0x000fe2000bf01070 */
[----:B------:R-:W-:Y:S01]  /*1360*/  UMOV UR10, UR8 ;  /* 0x00000008000a7c82 */ /* 0x000fe20008000000 */
[----:B------:R-:W-:Y:S01]  /*1370*/  IADD3 R9, P1, PT, R2, UR8, RZ ;  /* 0x0000000802097c10 */ /* 0x000fe2000ff3e0ff */
[----:B------:R-:W-:Y:S01]  /*1380*/  UMOV UR4, URZ ;  /* 0x000000ff00047c82 */ /* 0x000fe20008000000 */
[----:B------:R-:W-:Y:S01]  /*1390*/  IADD3 R5, PT, PT, R0, -UR5, R5 ;  /* 0x8000000500057c10 */ /* 0x000fe2000fffe005 */
[----:B------:R-:W-:Y:S01]  /*13a0*/  IMAD.U32 R11, RZ, RZ, UR9 ;  /* 0x00000009ff0b7e24 */ /* 0x000fe2000f8e00ff */
[----:B------:R-:W-:Y:S01]  /*13b0*/  IADD3.X R2, PT, PT, RZ, UR9, RZ, P1, !PT ;  /* 0x00000009ff027c10 */ /* 0x000fe20008ffe4ff */
[----:B------:R-:W-:-:S02]  /*13c0*/  UMOV UR7, UR9 ;  /* 0x0000000900077c82 */ /* 0x000fc40008000000 */
[----:B------:R-:W-:Y:S01]  /*13d0*/  VIADD R6, R5, -UR6 ;  /* 0x8000000605067c36 */ /* 0x000fe20008000000 */
[----:B------:R-:W-:Y:S02]  /*13e0*/  ISETP.GT.U32.AND.EX P0, PT, R11, R10, PT, P0 ;  /* 0x0000000a0b00720c */ /* 0x000fe40003f04100 */
[----:B0-----:R-:W-:-:S04]  /*13f0*/  LEA R8, P2, R9, UR12, 0x2 ;  /* 0x0000000c09087c11 */ /* 0x001fc8000f8410ff */
[----:B------:R-:W-:Y:S02]  /*1400*/  IADD3 R8, P1, PT, R8, 0x2000, RZ ;  /* 0x0000200008087810 */ /* 0x000fe40007f3e0ff */
[----:B------:R-:W-:-:S04]  /*1410*/  LEA.HI.X R9, R9, UR13, R2, 0x2, P2 ;  /* 0x0000000d09097c11 */ /* 0x000fc800090f1402 */
[----:B------:R-:W-:Y:S01]  /*1420*/  IADD3.X R9, PT, PT, RZ, R9, RZ, P1, !PT ;  /* 0x00000009ff097210 */ /* 0x000fe20000ffe4ff */
[----:B------:R-:W-:Y:S06]  /*1430*/  @P0 BRA `(.L_x_74) ;  /* 0x0000000400180947 */ /* 0x000fec0003800000 */
[----:B------:R-:W0:Y:S01]  /*1440*/  LDC.64 R2, c[0x0][0x3b8] ;  /* 0x0000ee00ff027b82 */ /* 0x000e220000000a00 */
[----:B------:R-:W1:Y:S01]  /*1450*/  LDCU.64 UR12, c[0x0][0x380] ;  /* 0x00007000ff0c77ac */ /* 0x000e620008000a00 */
[----:B------:R-:W-:Y:S01]  /*1460*/  NOP ;  /* 0x0000000000007918 */ /* 0x000fe20000000000 */
.L_x_75:
[----:B------:R-:W2:Y:S02]  /*1470*/  S2R R0, SR_TID.X ;  /* 0x0000000000007919 */ /* 0x000ea40000002100 */
[----:B--2---:R-:W-:-:S04]  /*1480*/  IADD3 R0, P0, PT, R0, UR8, RZ ;  /* 0x0000000800007c10 */ /* 0x004fc8000ff1e0ff */
[----:B------:R-:W-:Y:S02]  /*1490*/  IADD3.X R5, PT, PT, RZ, UR9, RZ, P0, !PT ;  /* 0x00000009ff057c10 */ /* 0x000fe400087fe4ff */
[----:B-1----:R-:W-:-:S04]  /*14a0*/  LEA R4, P0, R0, UR12, 0x2 ;  /* 0x0000000c00047c11 */ /* 0x002fc8000f8010ff */
        /* <DEDUP_REMOVED lines=17> */
[----:B------:R-:W-:-:S02]  /*15c0*/  USHF.R.S32.HI UR11, URZ, 0x1f, UR5 ;  /* 0x0000001fff0b7899 */ /* 0x000fc40008011405 */
[----:B------:R-:W-:Y:S01]  /*15d0*/  MOV R27, UR5 ;  /* 0x00000005001b7c02 */ /* 0x000fe20008000f00 */
[----:B------:R-:W-:-:S03]  /*15e0*/  UIADD3 UR6, UP0, UPT, UR5, UR10, URZ ;  /* 0x0000000a05067290 */ /* 0x000fc6000ff1e0ff */
[----:B------:R-:W-:Y:S01]  /*15f0*/  LEA R8, P2, R27, R8, 0x2 ;  /* 0x000000081b087211 */ /* 0x000fe200078410ff */
[----:B------:R-:W-:Y:S01]  /*1600*/  UIADD3.X UR7, UPT, UPT, UR11, UR7, URZ, UP0, !UPT ;  /* 0x000000070b077290 */ /* 0x000fe200087fe4ff */
[----:B--2---:R-:W-:Y:S01]  /*1610*/  FMUL R26, R26, R26 ;  /* 0x0000001a1a1a7220 */ /* 0x004fe20000400000 */
[----:B---3--:R-:W-:Y:S01]  /*1620*/  FFMA R7, R0, R0, R7 ;  /* 0x0000000000077223 */ /* 0x008fe20000000007 */
[----:B0-----:R-:W-:Y:S02]  /*1630*/  IMAD.MOV.U32 R0, RZ, RZ, R2 ;  /* 0x000000ffff007224 */ /* 0x001fe400078e0002 */
[----:B----4-:R-:W-:-:S03]  /*1640*/  FFMA R26, R25, R25, R26 ;  /* 0x00000019191a7223 */ /* 0x010fc6000000001a */
[----:B------:R-:W-:Y:S01]  /*1650*/  IADD3 R25, P1, PT, R0, -UR8, RZ ;  /* 0x8000000800197c10 */ /* 0x000fe2000ff3e0ff */
[----:B-----5:R-:W-:Y:S01]  /*1660*/  FMUL R16, R16, R16 ;  /* 0x0000001010107220 */ /* 0x020fe20000400000 */
[----:B------:R-:W-:Y:S02]  /*1670*/  FADD R7, R7, R26 ;  /* 0x0000001a07077221 */ /* 0x000fe40000000000 */
[----:B------:R-:W-:Y:S01]  /*1680*/  ISETP.GE.U32.AND P0, PT, R25, UR5, PT ;  /* 0x0000000519007c0c */ /* 0x000fe2000bf06070 */
[----:B------:R-:W-:Y:S01]  /*1690*/  FMUL R23, R23, R23 ;  /* 0x0000001717177220 */ /* 0x000fe20000400000 */
[----:B------:R-:W-:Y:S01]  /*16a0*/  FMUL R21, R21, R21 ;  /* 0x0000001515157220 */ /* 0x000fe20000400000 */
[----:B-1----:R-:W-:Y:S01]  /*16b0*/  FMUL R4, R19, R19 ;  /* 0x0000001313047220 */ /* 0x002fe20000400000 */
[----:B------:R-:W-:Y:S01]  /*16c0*/  FMUL R26, R13, R13 ;  /* 0x0000000d0d1a7220 */ /* 0x000fe20000400000 */
[----:B------:R-:W-:Y:S01]  /*16d0*/  FMUL R5, R18, R18 ;  /* 0x0000001212057220 */ /* 0x000fe20000400000 */
[----:B------:R-:W-:Y:S01]  /*16e0*/  FFMA R16, R11, R11, R16 ;  /* 0x0000000b0b107223 */ /* 0x000fe20000000010 */
[----:B------:R-:W-:Y:S01]  /*16f0*/  IADD3.X R11, PT, PT, R3, ~UR9, RZ, P1, !PT ;  /* 0x80000009030b7c10 */ /* 0x000fe20008ffe4ff */
[----:B------:R-:W-:-:S03]  /*1700*/  FFMA R22, R22, R22, R23 ;  /* 0x0000001616167223 */ /* 0x000fc60000000017 */
[----:B------:R-:W-:Y:S01]  /*1710*/  ISETP.GE.U32.AND.EX P0, PT, R11, UR11, PT, P0 ;  /* 0x0000000b0b007c0c */ /* 0x000fe2000bf06100 */
[----:B------:R-:W-:Y:S01]  /*1720*/  FFMA R21, R14, R14, R21 ;  /* 0x0000000e0e157223 */ /* 0x000fe20000000015 */
[----:B------:R-:W-:Y:S01]  /*1730*/  FFMA R4, R15, R15, R4 ;  /* 0x0000000f0f047223 */ /* 0x000fe20000000004 */
[----:B------:R-:W-:Y:S01]  /*1740*/  FFMA R17, R17, R17, R26 ;  /* 0x0000001111117223 */ /* 0x000fe2000000001a */
[----:B------:R-:W-:Y:S01]  /*1750*/  FFMA R5, R12, R12, R5 ;  /* 0x0000000c0c057223 */ /* 0x000fe20000000005 */
[----:B------:R-:W-:Y:S02]  /*1760*/  FADD R22, R22, R21 ;  /* 0x0000001516167221 */ /* 0x000fe40000000000 */
[----:B------:R-:W-:Y:S01]  /*1770*/  FADD R4, R4, R17 ;  /* 0x0000001104047221 */ /* 0x000fe20000000000 */
[----:B------:R-:W-:Y:S01]  /*1780*/  FADD R5, R16, R5 ;  /* 0x0000000510057221 */ /* 0x000fe20000000000 */
[----:B------:R-:W-:-:S03]  /*1790*/  FADD R7, R7, R22 ;  /* 0x0000001607077221 */ /* 0x000fc60000000000 */
[----:B------:R-:W-:Y:S01]  /*17a0*/  FADD R4, R4, R5 ;  /* 0x0000000504047221 */ /* 0x000fe20000000000 */
[----:B------:R-:W-:Y:S01]  /*17b0*/  IMAD.U32 R12, RZ, RZ, UR11 ;  /* 0x0000000bff0c7e24 */ /* 0x000fe2000f8e00ff */
[----:B------:R-:W-:Y:S02]  /*17c0*/  MOV R5, UR5 ;  /* 0x0000000500057c02 */ /* 0x000fe40008000f00 */
[----:B------:R-:W-:Y:S02]  /*17d0*/  FADD R7, R7, R4 ;  /* 0x0000000407077221 */ /* 0x000fe40000000000 */
[----:B------:R-:W-:Y:S02]  /*17e0*/  LEA.HI.X R9, R5, R9, R12, 0x2, P2 ;  /* 0x0000000905097211 */ /* 0x000fe400010f140c */
[----:B------:R-:W-:Y:S01]  /*17f0*/  FFMA R7, R20, R20, R7 ;  /* 0x0000001414077223 */ /* 0x000fe20000000007 */
[----:B------:R-:W-:Y:S06]  /*1800*/  @!P0 BRA `(.L_x_73) ;  /* 0x0000000800308947 */ /* 0x000fec0003800000 */
[----:B------:R-:W-:Y:S02]  /*1810*/  UIADD3 UR8, UP0, UPT, UR5, UR8, URZ ;  /* 0x0000000805087290 */ /* 0x000fe4000ff1e0ff */
[----:B------:R-:W-:Y:S01]  /*1820*/  IADD3 R6, PT, PT, R6, -UR5, RZ ;  /* 0x8000000506067c10 */ /* 0x000fe2000fffe0ff */
[----:B------:R-:W-:Y:S02]  /*1830*/  UIADD3 UR4, UPT, UPT, UR4, 0x1, URZ ;  /* 0x0000000104047890 */ /* 0x000fe4000fffe0ff */
[----:B------:R-:W-:Y:S01]  /*1840*/  UIADD3.X UR9, UPT, UPT, UR11, UR9, URZ, UP0, !UPT ;  /* 0x000000090b097290 */ /* 0x000fe200087fe4ff */
[----:B------:R-:W-:Y:S01]  /*1850*/  ISETP.LT.U32.AND P0, PT, R24, UR8, PT ;  /* 0x0000000818007c0c */ /* 0x000fe2000bf01070 */
[----:B------:R-:W-:-:S04]  /*1860*/  UMOV UR10, UR6 ;  /* 0x00000006000a7c82 */ /* 0x000fc80008000000 */
[----:B------:R-:W-:-:S04]  /*1870*/  MOV R5, UR9 ;  /* 0x0000000900057c02 */ /* 0x000fc80008000f00 */
[----:B------:R-:W-:-:S13]  /*1880*/  ISETP.GT.U32.AND.EX P0, PT, R5, R10, PT, P0 ;  /* 0x0000000a0500720c */ /* 0x000fda0003f04100 */
[----:B------:R-:W-:Y:S05]  /*1890*/  @!P0 BRA `(.L_x_75) ;  /* 0xfffffff800f48947 */ /* 0x000fea000383ffff */
.L_x_74:
[----:B------:R-:W0:Y:S01]  /*18a0*/  S2R R5, SR_TID.X ;  /* 0x0000000000057919 */ /* 0x000e220000002100 */
[C---:B------:R-:W-:Y:S01]  /*18b0*/  VIADD R2, R0.reuse, -UR8 ;  /* 0x8000000800027c36 */ /* 0x040fe20008000000 */
[----:B------:R-:W-:Y:S01]  /*18c0*/  ISETP.LE.U32.AND P1, PT, R0, UR8, PT ;  /* 0x0000000800007c0c */ /* 0x000fe2000bf23070 */
[----:B------:R-:W-:Y:S01]  /*18d0*/  BSSY.RECONVERGENT B1, `(.L_x_73) ;  /* 0x000007f000017945 */ /* 0x000fe20003800200 */
[----:B------:R-:W-:Y:S02]  /*18e0*/  MOV R4, UR9 ;  /* 0x0000000900047c02 */ /* 0x000fe40008000f00 */
[----:B0-----:R-:W-:-:S04]  /*18f0*/  ISETP.GE.AND P0, PT, R5, R2, PT ;  /* 0x000000020500720c */ /* 0x001fc80003f06270 */
[----:B------:R-:W-:-:S13]  /*1900*/  ISETP.GE.U32.OR.EX P0, PT, R4, R3, P0, P1 ;  /* 0x000000030400720c */ /* 0x000fda0000706510 */
[----:B------:R-:W-:Y:S05]  /*1910*/  @P0 BRA `(.L_x_76) ;  /* 0x0000000400e80947 */ /* 0x000fea0003800000 */
[----:B------:R-:W0:Y:S01]  /*1920*/  LDC R2, c[0x0][0x3c0] ;  /* 0x0000f000ff027b82 */ /* 0x000e220000000800 */
[----:B------:R-:W-:Y:S01]  /*1930*/  USHF.L.U32 UR6, UR16, 0xc, URZ ;  /* 0x0000000c10067899 */ /* 0x000fe200080006ff */
[----:B------:R-:W-:Y:S01]  /*1940*/  LOP3.LUT R3, RZ, R5, RZ, 0x33, !PT ;  /* 0x00000005ff037212 */ /* 0x000fe200078e33ff */
[----:B------:R-:W-:Y:S02]  /*1950*/  BSSY.RECONVERGENT B2, `(.L_x_77) ;  /* 0x0000035000027945 */ /* 0x000fe40003800200 */
[----:B------:R-:W-:-:S06]  /*1960*/  UIADD3 UR6, UPT, UPT, UR5, UR6, URZ ;  /* 0x0000000605067290 */ /* 0x000fcc000fffe0ff */
[----:B------:R-:W-:Y:S01]  /*1970*/  IADD3 R0, PT, PT, R0, -UR6, R3 ;  /* 0x8000000600007c10 */ /* 0x000fe2000fffe003 */
[----:B0-----:R-:W-:-:S04]  /*1980*/  IMAD R3, R2, UR4, RZ ;  /* 0x0000000402037c24 */ /* 0x001fc8000f8e02ff */
[----:B------:R-:W-:-:S05]  /*1990*/  IMAD R0, R3, -0x1000, R0 ;  /* 0xfffff00003007824 */ /* 0x000fca00078e0200 */
[C---:B------:R-:W-:Y:S02]  /*19a0*/  ISETP.GE.U32.AND P0, PT, R0.reuse, 0xf00, PT ;  /* 0x00000f000000780c */ /* 0x040fe40003f06070 */
[----:B------:R-:W-:Y:S02]  /*19b0*/  LEA.HI R17, R0, 0x1, RZ, 0x18 ;  /* 0x0000000100117811 */ /* 0x000fe400078fc0ff */
[----:B------:R-:W-:Y:S02]  /*19c0*/  MOV R0, R5 ;  /* 0x0000000500007202 */ /* 0x000fe40000000f00 */
[----:B------:R-:W-:-:S04]  /*19d0*/  LOP3.LUT R19, R17, 0xf, RZ, 0xc0, !PT ;  /* 0x0000000f11137812 */ /* 0x000fc800078ec0ff */
[----:B------:R-:W-:-:S03]  /*19e0*/  ISETP.NE.AND P1, PT, R19, RZ, PT ;  /* 0x000000ff1300720c */ /* 0x000fc60003f25270 */
[----:B------:R-:W-:Y:S10]  /*19f0*/  @!P0 BRA `(.L_x_78) ;  /* 0x0000000000a88947 */ /* 0x000ff40003800000 */
[----:B------:R-:W-:-:S04]  /*1a00*/  LEA.HI R0, R6, 0x1, RZ, 0x18 ;  /* 0x0000000106007811 */ /* 0x000fc800078fc0ff */
[----:B------:R-:W-:Y:S01]  /*1a10*/  LOP3.LUT R2, R0, 0x1fffff0, RZ, 0xc0, !PT ;  /* 0x01fffff000027812 */ /* 0x000fe200078ec0ff */
[----:B------:R-:W-:-:S03]  /*1a20*/  IMAD.MOV.U32 R0, RZ, RZ, R5 ;  /* 0x000000ffff007224 */ /* 0x000fc600078e0005 */
[----:B------:R-:W-:-:S07]  /*1a30*/  IADD3 R2, PT, PT, -R2, RZ, RZ ;  /* 0x000000ff02027210 */ /* 0x000fce0007ffe1ff */
.L_x_79:
        /* <DEDUP_REMOVED lines=38> */
.L_x_78:
[----:B------:R-:W-:Y:S05]  /*1ca0*/  BSYNC.RECONVERGENT B2 ;  /* 0x0000000000027941 */ /* 0x000fea0003800200 */
.L_x_77:
[----:B------:R-:W-:Y:S05]  /*1cb0*/  @!P1 BRA `(.L_x_76) ;  /* 0x0000000400009947 */ /* 0x000fea0003800000 */
[----:B------:R-:W-:Y:S01]  /*1cc0*/  ISETP.GE.U32.AND P0, PT, R19, 0x8, PT ;  /* 0x000000081300780c */ /* 0x000fe20003f06070 */
[----:B------:R-:W-:Y:S01]  /*1cd0*/  BSSY.RECONVERGENT B2, `(.L_x_80) ;  /* 0x0000019000027945 */ /* 0x000fe20003800200 */
[----:B------:R-:W-:-:S04]  /*1ce0*/  LOP3.LUT R8, R17, 0x7, RZ, 0xc0, !PT ;  /* 0x0000000711087812 */ /* 0x000fc800078ec0ff */
[----:B------:R-:W-:-:S07]  /*1cf0*/  ISETP.NE.AND P1, PT, R8, RZ, PT ;  /* 0x000000ff0800720c */ /* 0x000fce0003f25270 */
[----:B------:R-:W-:Y:S06]  /*1d00*/  @!P0 BRA `(.L_x_81) ;  /* 0x0000000000548947 */ /* 0x000fec0003800000 */
[----:B------:R-:W-:-:S04]  /*1d10*/  IADD3 R3, P0, PT, R0, UR8, RZ ;  /* 0x0000000800037c10 */ /* 0x000fc8000ff1e0ff */
[----:B------:R-:W-:Y:S02]  /*1d20*/  IADD3.X R4, PT, PT, RZ, UR9, RZ, P0, !PT ;  /* 0x00000009ff047c10 */ /* 0x000fe400087fe4ff */
[----:B------:R-:W-:-:S04]  /*1d30*/  LEA R2, P0, R3, UR12, 0x2 ;  /* 0x0000000c03027c11 */ /* 0x000fc8000f8010ff */
        /* <DEDUP_REMOVED lines=18> */
.L_x_81:
[----:B------:R-:W-:Y:S05]  /*1e60*/  BSYNC.RECONVERGENT B2 ;  /* 0x0000000000027941 */ /* 0x000fea0003800200 */
.L_x_80:
[----:B------:R-:W-:Y:S05]  /*1e70*/  @!P1 BRA `(.L_x_76) ;  /* 0x0000000000909947 */ /* 0x000fea0003800000 */
[----:B------:R-:W-:Y:S01]  /*1e80*/  ISETP.GE.U32.AND P0, PT, R8, 0x4, PT ;  /* 0x000000040800780c */ /* 0x000fe20003f06070 */
[----:B------:R-:W-:Y:S01]  /*1e90*/  BSSY.RECONVERGENT B2, `(.L_x_82) ;  /* 0x0000010000027945 */ /* 0x000fe20003800200 */
[----:B------:R-:W-:-:S11]  /*1ea0*/  LOP3.LUT P1, RZ, R17, 0x3, RZ, 0xc0, !PT ;  /* 0x0000000311ff7812 */ /* 0x000fd6000782c0ff */
[----:B------:R-:W-:Y:S05]  /*1eb0*/  @!P0 BRA `(.L_x_83) ;  /* 0x0000000000348947 */ /* 0x000fea0003800000 */
[----:B------:R-:W-:-:S04]  /*1ec0*/  IADD3 R3, P0, PT, R0, UR8, RZ ;  /* 0x0000000800037c10 */ /* 0x000fc8000ff1e0ff */
[----:B------:R-:W-:Y:S02]  /*1ed0*/  IADD3.X R4, PT, PT, RZ, UR9, RZ, P0, !PT ;  /* 0x00000009ff047c10 */ /* 0x000fe400087fe4ff */
[----:B------:R-:W-:-:S04]  /*1ee0*/  LEA R2, P0, R3, UR12, 0x2 ;  /* 0x0000000c03027c11 */ /* 0x000fc8000f8010ff */
        /* <DEDUP_REMOVED lines=10> */
.L_x_83:
[----:B------:R-:W-:Y:S05]  /*1f90*/  BSYNC.RECONVERGENT B2 ;  /* 0x0000000000027941 */ /* 0x000fea0003800200 */
.L_x_82:
[----:B------:R-:W-:Y:S05]  /*1fa0*/  @!P1 BRA `(.L_x_76) ;  /* 0x0000000000449947 */ /* 0x000fea0003800000 */
[----:B------:R-:W-:Y:S02]  /*1fb0*/  LOP3.LUT R6, R6, 0xffff, RZ, 0xc0, !PT ;  /* 0x0000ffff06067812 */ /* 0x000fe400078ec0ff */
[----:B------:R-:W-:Y:S02]  /*1fc0*/  IADD3 R5, P0, PT, R0, UR10, RZ ;  /* 0x0000000a00057c10 */ /* 0x000fe4000ff1e0ff */
[----:B------:R-:W-:Y:S02]  /*1fd0*/  LEA.HI R0, R6, 0x1, RZ, 0x18 ;  /* 0x0000000106007811 */ /* 0x000fe400078fc0ff */
[----:B------:R-:W-:Y:S01]  /*1fe0*/  LEA R4, P1, R5, UR12, 0x2 ;  /* 0x0000000c05047c11 */ /* 0x000fe2000f8210ff */
[----:B------:R-:W-:Y:S01]  /*1ff0*/  IMAD.X R2, RZ, RZ, UR7, P0 ;  /* 0x00000007ff027e24 */ /* 0x000fe200080e06ff */
[----:B------:R-:W-:-:S04]  /*2000*/  LOP3.LUT R0, R0, 0x3, RZ, 0xc0, !PT ;  /* 0x0000000300007812 */ /* 0x000fc800078ec0ff */
[----:B------:R-:W-:Y:S02]  /*2010*/  LEA.HI.X R5, R5, UR13, R2, 0x2, P1 ;  /* 0x0000000d05057c11 */ /* 0x000fe400088f1402 */
[----:B------:R-:W-:-:S07]  /*2020*/  IADD3 R0, PT, PT, -R0, RZ, RZ ;  /* 0x000000ff00007210 */ /* 0x000fce0007ffe1ff */
.L_x_84:
[----:B------:R-:W-:Y:S01]  /*2030*/  MOV R2, R4 ;  /* 0x0000000400027202 */ /* 0x000fe20000000f00 */
[----:B------:R-:W-:-:S05]  /*2040*/  IMAD.MOV.U32 R3, RZ, RZ, R5 ;  /* 0x000000ffff037224 */ /* 0x000fca00078e0005 */
[----:B------:R-:W2:Y:S01]  /*2050*/  LDG.E R2, desc[UR14][R2.64] ;  /* 0x0000000e02027981 */ /* 0x000ea2000c1e1900 */
[----:B------:R-:W-:Y:S02]  /*2060*/  IADD3 R0, PT, PT, R0, 0x1, RZ ;  /* 0x0000000100007810 */ /* 0x000fe40007ffe0ff */
[----:B------:R-:W-:Y:S02]  /*2070*/  IADD3 R4, P1, PT, R4, 0x400, RZ ;  /* 0x0000040004047810 */ /* 0x000fe40007f3e0ff */
[----:B------:R-:W-:Y:S02]  /*2080*/  ISETP.NE.AND P0, PT, R0, RZ, PT ;  /* 0x000000ff0000720c */ /* 0x000fe40003f05270 */
[----:B------:R-:W-:Y:S01]  /*2090*/  IADD3.X R5, PT, PT, RZ, R5, RZ, P1, !PT ;  /* 0x00000005ff057210 */ /* 0x000fe20000ffe4ff */
[----:B--2---:R-:W-:-:S10]  /*20a0*/  FFMA R7, R2, R2, R7 ;  /* 0x0000000202077223 */ /* 0x004fd40000000007 */
[----:B------:R-:W-:Y:S05]  /*20b0*/  @P0 BRA `(.L_x_84) ;  /* 0xfffffffc00dc0947 */ /* 0x000fea000383ffff */
.L_x_76:
[----:B------:R-:W-:Y:S05]  /*20c0*/  BSYNC.RECONVERGENT B1 ;  /* 0x0000000000017941 */ /* 0x000fea0003800200 */
.L_x_73:
[----:B------:R-:W0:Y:S01]  /*20d0*/  S2R R6, SR_LANEID ;  /* 0x0000000000067919 */ /* 0x000e220000000000 */
[----:B------:R-:W1:Y:S01]  /*20e0*/  SHFL.DOWN PT, R0, R7, 0x1, 0x1f ;  /* 0x08201f0007007f89 */ /* 0x000e6200000e0000 */
[----:B------:R-:W2:Y:S01]  /*20f0*/  S2R R5, SR_TID.X ;  /* 0x0000000000057919 */ /* 0x000ea20000002100 */
[C---:B0-----:R-:W-:Y:S02]  /*2100*/  ISETP.GT.AND P0, PT, R6.reuse, 0x1e, PT ;  /* 0x0000001e0600780c */ /* 0x041fe40003f04270 */
[----:B------:R-:W-:-:S11]  /*2110*/  ISETP.NE.AND P1, PT, R6, RZ, PT ;  /* 0x000000ff0600720c */ /* 0x000fd60003f25270 */
[----:B-1----:R-:W-:Y:S01]  /*2120*/  @!P0 FADD R7, R0, R7 ;  /* 0x0000000700078221 */ /* 0x002fe20000000000 */
[----:B------:R-:W-:Y:S01]  /*2130*/  ISETP.GT.AND P0, PT, R6, 0x1d, PT ;  /* 0x0000001d0600780c */ /* 0x000fe20003f04270 */
[----:B------:R-:W0:Y:S01]  /*2140*/  @!P1 S2R R4, SR_CgaCtaId ;  /* 0x0000000000049919 */ /* 0x000e220000008800 */
[----:B------:R-:W-:Y:S02]  /*2150*/  @!P1 MOV R3, 0x400 ;  /* 0x0000040000039802 */ /* 0x000fe40000000f00 */
[----:B--2---:R-:W-:Y:S01]  /*2160*/  @!P1 SHF.R.U32.HI R2, RZ, 0x3, R5 ;  /* 0x00000003ff029819 */ /* 0x004fe20000011605 */
[----:B------:R-:W1:Y:S03]  /*2170*/  SHFL.DOWN PT, R0, R7, 0x2, 0x1f ;  /* 0x08401f0007007f89 */ /* 0x000e6600000e0000 */
[----:B------:R-:W-:-:S05]  /*2180*/  @!P1 LOP3.LUT R2, R2, 0x7c, RZ, 0xc0, !PT ;  /* 0x0000007c02029812 */ /* 0x000fca00078ec0ff */
[----:B-1----:R-:W-:Y:S01]  /*2190*/  @!P0 FADD R7, R7, R0 ;  /* 0x0000000007078221 */ /* 0x002fe20000000000 */
[----:B------:R-:W-:Y:S02]  /*21a0*/  ISETP.GT.AND P0, PT, R6, 0x1b, PT ;  /* 0x0000001b0600780c */ /* 0x000fe40003f04270 */
[----:B0-----:R-:W-:Y:S02]  /*21b0*/  @!P1 LEA R3, R4, R3, 0x18 ;  /* 0x0000000304039211 */ /* 0x001fe400078ec0ff */
[----:B------:R-:W0:Y:S03]  /*21c0*/  SHFL.DOWN PT, R0, R7, 0x4, 0x1f ;  /* 0x08801f0007007f89 */ /* 0x000e2600000e0000 */
[----:B------:R-:W-:-:S06]  /*21d0*/  @!P1 IMAD.IADD R3, R2, 0x1, R3 ;  /* 0x0000000102039824 */ /* 0x000fcc00078e0203 */
        /* <DEDUP_REMOVED lines=24> */
[----:B------:R-:W-:-:S07]  /*2360*/  FADD R9, R2, R3 ;  /* 0x0000000302097221 */ /* 0x000fce0000000000 */
.L_x_72:
[----:B------:R-:W-:Y:S05]  /*2370*/  BSYNC.RECONVERGENT B0 ;  /* 0x0000000000007941 */ /* 0x000fea0003800200 */
.L_x_57:
[----:B------:R-:W-:Y:S05]  /*2380*/  @P0 EXIT ;  /* 0x000000000000094d */ /* 0x000fea0003800000 */
[----:B------:R-:W3:Y:S02]  /*2390*/  LDCU.64 UR4, c[0x0][0x388] ;  /* 0x00007100ff0477ac */ /* 0x000ee40008000a00 */
[----:B---3--:R-:W-:-:S06]  /*23a0*/  UIMAD.WIDE.U32 UR4, UR16, 0x4, UR4 ;  /* 0x00000004100478a5 */ /* 0x008fcc000f8e0004 */
[----:B--2---:R-:W-:Y:S02]  /*23b0*/  MOV R2, UR4 ;  /* 0x0000000400027c02 */ /* 0x004fe40008000f00 */
[----:B0-----:R-:W-:-:S05]  /*23c0*/  MOV R3, UR5 ;  /* 0x0000000500037c02 */ /* 0x001fca0008000f00 */
[----:B------:R-:W-:Y:S01]  /*23d0*/  STG.E desc[UR14][R2.64], R9 ;  /* 0x0000000902007986 */ /* 0x000fe2000c10190e */
[----:B------:R-:W-:Y:S05]  /*23e0*/  EXIT ;  /* 0x000000000000794d */ /* 0x000fea0003800000 */
.L_x_85:
        /* <DEDUP_REMOVED lines=9> */
.L_x_237:


//--------------------- .text._ZN3cub18CUB_300001_SM_10006detail6reduce28DeviceReduceSingleTileKernelINS2_10policy_hubIfyN4cuda3std3__44plusIfEEE10Policy1000EN6thrust24THRUST_300001_SM_1000_NS6detail15normal_iteratorINSD_10device_ptrIfEEEEPfyS9_ff6squareEEvT0_T1_T2_T3_T4_T6_ --------------------------
	.section	.text._ZN3cub18CUB_300001_SM_10006detail6reduce28DeviceReduceSingleTileKernelINS2_10policy_hubIfyN4cuda3std3__44plusIfEEE10Policy1000EN6thrust24THRUST_300001_SM_1000_NS6detail15normal_iteratorINSD_10device_ptrIfEEEEPfyS9_ff6squareEEvT0_T1_T2_T3_T4_T6_,"ax",@progbits
	.align	128
        .global         _ZN3cub18CUB_300001_SM_10006detail6reduce28DeviceReduceSingleTileKernelINS2_10policy_hubIfyN4cuda3std3__44plusIfEEE10Policy1000EN6thrust24THRUST_300001_SM_1000_NS6detail15normal_iteratorINSD_10device_ptrIfEEEEPfyS9_ff6squareEEvT0_T1_T2_T3_T4_T6_
        .type           _ZN3cub18CUB_300001_SM_10006detail6reduce28DeviceReduceSingleTileKernelINS2_10policy_hubIfyN4cuda3std3__44plusIfEEE10Policy1000EN6thrust24THRUST_300001_SM_1000_NS6detail15normal_iteratorINSD_10device_ptrIfEEEEPfyS9_ff6squareEEvT0_T1_T2_T3_T4_T6_,@function
        .size           _ZN3cub18CUB_300001_SM_10006detail6reduce28DeviceReduceSingleTileKernelINS2_10policy_hubIfyN4cuda3std3__44plusIfEEE10Policy1000EN6thrust24THRUST_300001_SM_1000_NS6detail15normal_iteratorINSD_10device_ptrIfEEEEPfyS9_ff6squareEEvT0_T1_T2_T3_T4_T6_,(.L_x_238 - _ZN3cub18CUB_300001_SM_10006detail6reduce28DeviceReduceSingleTileKernelINS2_10policy_hubIfyN4cuda3std3__44plusIfEEE10Policy1000EN6thrust24THRUST_300001_SM_1000_NS6detail15normal_iteratorINSD_10device_ptrIfEEEEPfyS9_ff6squareEEvT0_T1_T2_T3_T4_T6_)
        .other          _ZN3cub18CUB_300001_SM_10006detail6reduce28DeviceReduceSingleTileKernelINS2_10policy_hubIfyN4cuda3std3__44plusIfEEE10Policy1000EN6thrust24THRUST_300001_SM_1000_NS6detail15normal_iteratorINSD_10device_ptrIfEEEEPfyS9_ff6squareEEvT0_T1_T2_T3_T4_T6_,@"STO_CUDA_ENTRY STV_DEFAULT"
_ZN3cub18CUB_300001_SM_10006detail6reduce28DeviceReduceSingleTileKernelINS2_10policy_hubIfyN4cuda3std3__44plusIfEEE10Policy1000EN6thrust24THRUST_300001_SM_1000_NS6detail15normal_iteratorINSD_10device_ptrIfEEEEPfyS9_ff6squareEEvT0_T1_T2_T3_T4_T6_:
.text._ZN3cub18CUB_300001_SM_10006detail6reduce28DeviceReduceSingleTileKernelINS2_10policy_hubIfyN4cuda3std3__44plusIfEEE10Policy1000EN6thrust24THRUST_300001_SM_1000_NS6detail15normal_iteratorINSD_10device_ptrIfEEEEPfyS9_ff6squareEEvT0_T1_T2_T3_T4_T6_:
[----:B------:R-:W-:Y:S01]  /*0000*/  LDC R1, c[0x0][0x37c] ;  /* 0x0000df00ff017b82 */ /* 0x000fe20000000800 */
[----:B------:R-:W0:Y:S01]  /*0010*/  LDCU.64 UR4, c[0x0][0x390] ;  /* 0x00007200ff0477ac */ /* 0x000e220008000a00 */
[----:B------:R-:W1:Y:S01]  /*0020*/  LDCU.64 UR6, c[0x0][0x358] ;  /* 0x00006b00ff0677ac */ /* 0x000e620008000a00 */
[----:B0-----:R-:W-:Y:S02]  /*0030*/  MOV R0, UR4 ;  /* 0x0000000400007c02 */ /* 0x001fe40008000f00 */
[----:B------:R-:W-:Y:S02]  /*0040*/  MOV R4, UR5 ;  /* 0x0000000500047c02 */ /* 0x000fe40008000f00 */
[----:B------:R-:W-:-:S04]  /*0050*/  ISETP.NE.U32.AND P0, PT, R0, RZ, PT ;  /* 0x000000ff0000720c */ /* 0x000fc80003f05070 */
[----:B------:R-:W-:-:S13]  /*0060*/  ISETP.NE.AND.EX P0, PT, R4, RZ, PT, P0 ;  /* 0x000000ff0400720c */ /* 0x000fda0003f05300 */
        /* <DEDUP_REMOVED lines=8> */
.L_x_86:
[----:B------:R-:W-:Y:S01]  /*00f0*/  ISETP.GT.U32.AND P0, PT, R0, 0xfff, PT ;  /* 0x00000fff0000780c */ /* 0x000fe20003f04070 */
[----:B------:R-:W-:Y:S03]  /*0100*/  BSSY.RECONVERGENT B0, `(.L_x_87) ;  /* 0x0000204000007945 */ /* 0x000fe60003800200 */
[----:B------:R-:W-:-:S13]  /*0110*/  ISETP.GT.U32.AND.EX P0, PT, R4, RZ, PT, P0 ;  /* 0x000000ff0400720c */ /* 0x000fda0003f04100 */
[----:B------:R-:W-:Y:S05]  /*0120*/  @P0 BRA `(.L_x_88) ;  /* 0x0000000c00b00947 */ /* 0x000fea0003800000 */
[----:B------:R-:W0:Y:S01]  /*0130*/  S2R R5, SR_TID.X ;  /* 0x0000000000057919 */ /* 0x000e220000002100 */
[----:B------:R-:W-:Y:S01]  /*0140*/  BSSY.RECONVERGENT B1, `(.L_x_89) ;  /* 0x000000a000017945 */ /* 0x000fe20003800200 */
[----:B------:R-:W-:Y:S01]  /*0150*/  IMAD.MOV.U32 R6, RZ, RZ, RZ ;  /* 0x000000ffff067224 */ /* 0x000fe200078e00ff */
[----:B0-----:R-:W-:Y:S02]  /*0160*/  ISETP.GE.U32.AND P0, PT, R5, R0, PT ;  /* 0x000000000500720c */ /* 0x001fe40003f06070 */
[----:B------:R-:W-:-:S11]  /*0170*/  MOV R7, R5 ;  /* 0x0000000500077202 */ /* 0x000fd60000000f00 */
[----:B------:R-:W-:Y:S05]  /*0180*/  @P0 BRA `(.L_x_90) ;  /* 0x0000000000140947 */ /* 0x000fea0003800000 */
[----:B------:R-:W0:Y:S02]  /*0190*/  LDC.64 R2, c[0x0][0x380] ;  /* 0x0000e000ff027b82 */ /* 0x000e240000000a00 */
[----:B0-----:R-:W-:-:S06]  /*01a0*/  IMAD.WIDE.U32 R2, R5, 0x4, R2 ;  /* 0x0000000405027825 */ /* 0x001fcc00078e0002 */
[----:B------:R-:W2:Y:S01]  /*01b0*/  LDG.E R2, desc[UR6][R2.64] ;  /* 0x0000000602027981 */ /* 0x000ea2000c1e1900 */
[----:B------:R-:W-:Y:S01]  /*01c0*/  IADD3 R7, PT, PT, R5, 0x100, RZ ;  /* 0x0000010005077810 */ /* 0x000fe20007ffe0ff */
[----:B--2---:R-:W-:-:S07]  /*01d0*/  FMUL R6, R2, R2 ;  /* 0x0000000202067220 */ /* 0x004fce0000400000 */
.L_x_90:
[----:B------:R-:W-:Y:S05]  /*01e0*/  BSYNC.RECONVERGENT B1 ;  /* 0x0000000000017941 */ /* 0x000fea0003800200 */
.L_x_89:
[----:B------:R-:W-:Y:S01]  /*01f0*/  ISETP.GE.U32.AND P0, PT, R7, R0, PT ;  /* 0x000000000700720c */ /* 0x000fe20003f06070 */
[----:B------:R-:W-:-:S12]  /*0200*/  BSSY.RECONVERGENT B1, `(.L_x_91) ;  /* 0x000006d000017945 */ /* 0x000fd80003800200 */
[----:B------:R-:W-:Y:S05]  /*0210*/  @P0 BRA `(.L_x_92) ;  /* 0x0000000400ac0947 */ /* 0x000fea0003800000 */
[----:B------:R-:W-:Y:S01]  /*0220*/  LOP3.LUT R3, RZ, R7, RZ, 0x33, !PT ;  /* 0x00000007ff037212 */ /* 0x000fe200078e33ff */
[----:B------:R-:W-:Y:S04]  /*0230*/  BSSY.RECONVERGENT B2, `(.L_x_93) ;  /* 0x0000033000027945 */ /* 0x000fe80003800200 */
[----:B------:R-:W-:-:S05]  /*0240*/  IMAD.IADD R3, R3, 0x1, R0 ;  /* 0x0000000103037824 */ /* 0x000fca00078e0200 */
[C---:B------:R-:W-:Y:S02]  /*0250*/  ISETP.GE.U32.AND P0, PT, R3.reuse, 0xf00, PT ;  /* 0x00000f000300780c */ /* 0x040fe40003f06070 */
[----:B------:R-:W-:-:S04]  /*0260*/  LEA.HI R8, R3, 0x1, RZ, 0x18 ;  /* 0x0000000103087811 */ /* 0x000fc800078fc0ff */
[----:B------:R-:W-:-:S04]  /*0270*/  LOP3.LUT R22, R8, 0xf, RZ, 0xc0, !PT ;  /* 0x0000000f08167812 */ /* 0x000fc800078ec0ff */
[----:B------:R-:W-:-:S03]  /*0280*/  ISETP.NE.AND P1, PT, R22, RZ, PT ;  /* 0x000000ff1600720c */ /* 0x000fc60003f25270 */
[----:B------:R-:W-:Y:S10]  /*0290*/  @!P0 BRA `(.L_x_94) ;  /* 0x0000000000b08947 */ /* 0x000ff40003800000 */
[----:B------:R-:W0:Y:S01]  /*02a0*/  LDC.64 R2, c[0x0][0x380] ;  /* 0x0000e000ff027b82 */ /* 0x000e220000000a00 */
[----:B------:R-:W-:-:S04]  /*02b0*/  LOP3.LUT R9, R8, 0x1fffff0, RZ, 0xc0, !PT ;  /* 0x01fffff008097812 */ /* 0x000fc800078ec0ff */
[----:B------:R-:W-:Y:S01]  /*02c0*/  IADD3 R9, PT, PT, -R9, RZ, RZ ;  /* 0x000000ff09097210 */ /* 0x000fe20007ffe1ff */
[----:B0-----:R-:W-:-:S03]  /*02d0*/  IMAD.WIDE.U32 R2, R7, 0x4, R2 ;  /* 0x0000000407027825 */ /* 0x001fc600078e0002 */
[----:B------:R-:W-:-:S04]  /*02e0*/  IADD3 R2, P0, PT, R2, 0x2000, RZ ;  /* 0x0000200002027810 */ /* 0x000fc80007f1e0ff */
[----:B------:R-:W-:-:S09]  /*02f0*/  IADD3.X R3, PT, PT, RZ, R3, RZ, P0, !PT ;  /* 0x00000003ff037210 */ /* 0x000fd200007fe4ff */
.L_x_95:
        /* <DEDUP_REMOVED lines=16> */
[----:B------:R-:W-:Y:S01]  /*0400*/  VIADD R9, R9, 0x10 ;  /* 0x0000001009097836 */ /* 0x000fe20000000000 */
[----:B------:R-:W-:-:S04]  /*0410*/  IADD3 R7, PT, PT, R7, 0x1000, RZ ;  /* 0x0000100007077810 */ /* 0x000fc80007ffe0ff */
[----:B------:R-:W-:Y:S02]  /*0420*/  ISETP.NE.AND P0, PT, R9, RZ, PT ;  /* 0x000000ff0900720c */ /* 0x000fe40003f05270 */
[----:B0-----:R-:W-:-:S04]  /*0430*/  IADD3 R2, P2, PT, R2, 0x4000, RZ ;  /* 0x0000400002027810 */ /* 0x001fc80007f5e0ff */
[----:B------:R-:W-:Y:S01]  /*0440*/  IADD3.X R3, PT, PT, RZ, R3, RZ, P2, !PT ;  /* 0x00000003ff037210 */ /* 0x000fe200017fe4ff */
        /* <DEDUP_REMOVED lines=17> */
.L_x_94:
[----:B------:R-:W-:Y:S05]  /*0560*/  BSYNC.RECONVERGENT B2 ;  /* 0x0000000000027941 */ /* 0x000fea0003800200 */
.L_x_93:
[----:B------:R-:W-:Y:S05]  /*0570*/  @!P1 BRA `(.L_x_92) ;  /* 0x0000000000d49947 */ /* 0x000fea0003800000 */
[----:B------:R-:W-:Y:S01]  /*0580*/  ISETP.GE.U32.AND P0, PT, R22, 0x8, PT ;  /* 0x000000081600780c */ /* 0x000fe20003f06070 */
[----:B------:R-:W-:Y:S01]  /*0590*/  BSSY.RECONVERGENT B2, `(.L_x_96) ;  /* 0x0000017000027945 */ /* 0x000fe20003800200 */
[----:B------:R-:W-:-:S04]  /*05a0*/  LOP3.LUT R12, R8, 0x7, RZ, 0xc0, !PT ;  /* 0x00000007080c7812 */ /* 0x000fc800078ec0ff */
[----:B------:R-:W-:-:S07]  /*05b0*/  ISETP.NE.AND P1, PT, R12, RZ, PT ;  /* 0x000000ff0c00720c */ /* 0x000fce0003f25270 */
[----:B------:R-:W-:Y:S06]  /*05c0*/  @!P0 BRA `(.L_x_97) ;  /* 0x00000000004c8947 */ /* 0x000fec0003800000 */
[----:B------:R-:W0:Y:S02]  /*05d0*/  LDC.64 R2, c[0x0][0x380] ;  /* 0x0000e000ff027b82 */ /* 0x000e240000000a00 */
[----:B0-----:R-:W-:-:S05]  /*05e0*/  IMAD.WIDE R2, R7, 0x4, R2 ;  /* 0x0000000407027825 */ /* 0x001fca00078e0202 */
        /* <DEDUP_REMOVED lines=17> */
.L_x_97:
[----:B------:R-:W-:Y:S05]  /*0700*/  BSYNC.RECONVERGENT B2 ;  /* 0x0000000000027941 */ /* 0x000fea0003800200 */
.L_x_96:
        /* <DEDUP_REMOVED lines=17> */
.L_x_99:
[----:B------:R-:W-:Y:S05]  /*0820*/  BSYNC.RECONVERGENT B2 ;  /* 0x0000000000027941 */ /* 0x000fea0003800200 */
.L_x_98:
[----:B------:R-:W-:Y:S05]  /*0830*/  @!P1 BRA `(.L_x_92) ;  /* 0x0000000000249947 */ /* 0x000fea0003800000 */
[----:B------:R-:W0:Y:S01]  /*0840*/  LDC.64 R8, c[0x0][0x380] ;  /* 0x0000e000ff087b82 */ /* 0x000e220000000a00 */
[----:B------:R-:W-:-:S07]  /*0850*/  IADD3 R10, PT, PT, -R10, RZ, RZ ;  /* 0x000000ff0a0a7210 */ /* 0x000fce0007ffe1ff */
.L_x_100:
[----:B0-----:R-:W-:-:S06]  /*0860*/  IMAD.WIDE R2, R7, 0x4, R8 ;  /* 0x0000000407027825 */ /* 0x001fcc00078e0208 */
[----:B------:R-:W2:Y:S01]  /*0870*/  LDG.E R3, desc[UR6][R2.64] ;  /* 0x0000000602037981 */ /* 0x000ea2000c1e1900 */
[----:B------:R-:W-:Y:S01]  /*0880*/  VIADD R10, R10, 0x1 ;  /* 0x000000010a0a7836 */ /* 0x000fe20000000000 */
[----:B------:R-:W-:-:S04]  /*0890*/  IADD3 R7, PT, PT, R7, 0x100, RZ ;  /* 0x0000010007077810 */ /* 0x000fc80007ffe0ff */
[----:B------:R-:W-:Y:S01]  /*08a0*/  ISETP.NE.AND P0, PT, R10, RZ, PT ;  /* 0x000000ff0a00720c */ /* 0x000fe20003f05270 */
[----:B--2---:R-:W-:-:S12]  /*08b0*/  FFMA R6, R3, R3, R6 ;  /* 0x0000000303067223 */ /* 0x004fd80000000006 */
[----:B------:R-:W-:Y:S05]  /*08c0*/  @P0 BRA `(.L_x_100) ;  /* 0xfffffffc00e40947 */ /* 0x000fea000383ffff */
.L_x_92:
[----:B------:R-:W-:Y:S05]  /*08d0*/  BSYNC.RECONVERGENT B1 ;  /* 0x0000000000017941 */ /* 0x000fea0003800200 */
.L_x_91:
[----:B------:R-:W-:Y:S02]  /*08e0*/  ISETP.GE.U32.AND P0, PT, R0, 0x100, PT ;  /* 0x000001000000780c */ /* 0x000fe40003f06070 */
[----:B------:R-:W-:Y:S02]  /*08f0*/  MOV R9, R6 ;  /* 0x0000000600097202 */ /* 0x000fe40000000f00 */
[----:B------:R-:W-:-:S13]  /*0900*/  ISETP.GE.U32.AND.EX P0, PT, R4, RZ, PT, P0 ;  /* 0x000000ff0400720c */ /* 0x000fda0003f06100 */
[----:B------:R-:W-:Y:S05]  /*0910*/  @!P0 BRA `(.L_x_101) ;  /* 0x0000000000ac8947 */ /* 0x000fea0003800000 */
[----:B------:R-:W0:Y:S01]  /*0920*/  S2R R6, SR_LANEID ;  /* 0x0000000000067919 */ /* 0x000e220000000000 */
[----:B------:R-:W-:Y:S01]  /*0930*/  ISETP.NE.AND P5, PT, R5, RZ, PT ;  /* 0x000000ff0500720c */ /* 0x000fe20003fa5270 */
        /* <DEDUP_REMOVED lines=20> */
[----:B------:R-:W-:-:S04]  /*0a80*/  ISETP.GT.AND P0, PT, R6, 0xf, PT ;  /* 0x0000000f0600780c */ /* 0x000fc80003f04270 */
[----:B------:R-:W0:Y:S02]  /*0a90*/  SHFL.DOWN PT, R3, R0, 0x10, 0x1f ;  /* 0x0a001f0000037f89 */ /* 0x000e2400000e0000 */
[----:B0-----:R-:W-:-:S05]  /*0aa0*/  FADD R3, R0, R3 ;  /* 0x0000000300037221 */ /* 0x001fca0000000000 */
[----:B------:R1:W-:Y:S01]  /*0ab0*/  @!P1 STS [R2+0x8], R3 ;  /* 0x0000080302009388 */ /* 0x0003e20000000800 */
[----:B------:R-:W-:Y:S01]  /*0ac0*/  FSEL R8, R0, R3, P0 ;  /* 0x0000000300087208 */ /* 0x000fe20000000000 */
[----:B------:R-:W-:Y:S06]  /*0ad0*/  BAR.SYNC.DEFER_BLOCKING 0x0 ;  /* 0x0000000000007b1d */ /* 0x000fec0000010000 */
[----:B------:R-:W-:Y:S05]  /*0ae0*/  @P5 BRA `(.L_x_102) ;  /* 0x0000001400945947 */ /* 0x000fea0003800000 */
[----:B------:R-:W0:Y:S01]  /*0af0*/  S2UR UR5, SR_CgaCtaId ;  /* 0x00000000000579c3 */ /* 0x000e220000008800 */
[----:B------:R-:W-:Y:S02]  /*0b00*/  UMOV UR4, 0x400 ;  /* 0x0000040000047882 */ /* 0x000fe40000000000 */
[----:B0-----:R-:W-:-:S09]  /*0b10*/  ULEA UR4, UR5, UR4, 0x18 ;  /* 0x0000000405047291 */ /* 0x001fd2000f8ec0ff */
[----:B-1----:R-:W0:Y:S04]  /*0b20*/  LDS R3, [UR4+0xc] ;  /* 0x00000c04ff037984 */ /* 0x002e280008000800 */
        /* <DEDUP_REMOVED lines=10> */
.L_x_101:
[----:B------:R-:W0:Y:S01]  /*0bd0*/  S2R R8, SR_LANEID ;  /* 0x0000000000087919 */ /* 0x000e220000000000 */
[C---:B------:R-:W-:Y:S02]  /*0be0*/  LOP3.LUT R2, R5.reuse, 0x3e0, RZ, 0xc0, !PT ;  /* 0x000003e005027812 */ /* 0x040fe400078ec0ff */
[----:B------:R-:W-:Y:S02]  /*0bf0*/  ISETP.NE.AND P5, PT, R5, RZ, PT ;  /* 0x000000ff0500720c */ /* 0x000fe40003fa5270 */
[----:B------:R-:W-:Y:S02]  /*0c00*/  IADD3 R3, PT, PT, R2, 0x20, RZ ;  /* 0x0000002002037810 */ /* 0x000fe40007ffe0ff */
[----:B------:R-:W-:Y:S02]  /*0c10*/  LOP3.LUT R7, RZ, R2, RZ, 0x33, !PT ;  /* 0x00000002ff077212 */ /* 0x000fe400078e33ff */
[-C--:B------:R-:W-:Y:S02]  /*0c20*/  ISETP.GT.U32.AND P0, PT, R3, R0.reuse, PT ;  /* 0x000000000300720c */ /* 0x080fe40003f04070 */
[----:B------:R-:W-:-:S04]  /*0c30*/  IADD3 R7, PT, PT, R7, R0, RZ ;  /* 0x0000000007077210 */ /* 0x000fc80007ffe0ff */
[----:B------:R-:W-:-:S05]  /*0c40*/  SEL R7, R7, 0x1f, P0 ;  /* 0x0000001f07077807 */ /* 0x000fca0000000000 */
[----:B------:R-:W1:Y:S01]  /*0c50*/  SHFL.DOWN PT, R2, R9, 0x1, R7 ;  /* 0x0820000009027989 */ /* 0x000e6200000e0007 */
[C---:B0-----:R-:W-:Y:S01]  /*0c60*/  ISETP.GE.AND P0, PT, R8.reuse, R7, PT ;  /* 0x000000070800720c */ /* 0x041fe20003f06270 */
[C---:B------:R-:W-:Y:S01]  /*0c70*/  VIADD R6, R8.reuse, 0x2 ;  /* 0x0000000208067836 */ /* 0x040fe20000000000 */
[----:B------:R-:W-:-:S11]  /*0c80*/  ISETP.NE.AND P1, PT, R8, RZ, PT ;  /* 0x000000ff0800720c */ /* 0x000fd60003f25270 */
[----:B-1----:R-:W-:Y:S01]  /*0c90*/  @!P0 FADD R9, R2, R9 ;  /* 0x0000000902098221 */ /* 0x002fe20000000000 */
[----:B------:R-:W-:Y:S01]  /*0ca0*/  ISETP.GT.AND P0, PT, R6, R7, PT ;  /* 0x000000070600720c */ /* 0x000fe20003f04270 */
[----:B------:R-:W0:Y:S01]  /*0cb0*/  @!P1 S2R R11, SR_CgaCtaId ;  /* 0x00000000000b9919 */ /* 0x000e220000008800 */
[----:B------:R-:W-:Y:S02]  /*0cc0*/  IADD3 R6, PT, PT, R8, 0x4, RZ ;  /* 0x0000000408067810 */ /* 0x000fe40007ffe0ff */
[----:B------:R-:W-:Y:S01]  /*0cd0*/  @!P1 SHF.R.U32.HI R3, RZ, 0x3, R5 ;  /* 0x00000003ff039819 */ /* 0x000fe20000011605 */
[----:B------:R-:W1:Y:S03]  /*0ce0*/  SHFL.DOWN PT, R2, R9, 0x2, R7 ;  /* 0x0840000009027989 */ /* 0x000e6600000e0007 */
[----:B------:R-:W-:-:S05]  /*0cf0*/  @!P1 LOP3.LUT R3, R3, 0x7c, RZ, 0xc0, !PT ;  /* 0x0000007c03039812 */ /* 0x000fca00078ec0ff */
[----:B-1----:R-:W-:Y:S01]  /*0d00*/  @!P0 FADD R9, R9, R2 ;  /* 0x0000000209098221 */ /* 0x002fe20000000000 */
[-C--:B------:R-:W-:Y:S02]  /*0d10*/  ISETP.GT.AND P0, PT, R6, R7.reuse, PT ;  /* 0x000000070600720c */ /* 0x080fe40003f04270 */
[----:B------:R-:W-:Y:S02]  /*0d20*/  IADD3 R6, PT, PT, R8, 0x8, RZ ;  /* 0x0000000808067810 */ /* 0x000fe40007ffe0ff */
[----:B------:R-:W1:Y:S09]  /*0d30*/  SHFL.DOWN PT, R2, R9, 0x4, R7 ;  /* 0x0880000009027989 */ /* 0x000e7200000e0007 */
[----:B-1----:R-:W-:Y:S01]  /*0d40*/  @!P0 FADD R9, R9, R2 ;  /* 0x0000000209098221 */ /* 0x002fe20000000000 */
[----:B------:R-:W-:Y:S01]  /*0d50*/  ISETP.GT.AND P0, PT, R6, R7, PT ;  /* 0x000000070600720c */ /* 0x000fe20003f04270 */
[----:B------:R-:W-:-:S03]  /*0d60*/  VIADD R6, R8, 0x10 ;  /* 0x0000001008067836 */ /* 0x000fc60000000000 */
[----:B------:R-:W1:Y:S09]  /*0d70*/  SHFL.DOWN PT, R2, R9, 0x8, R7 ;  /* 0x0900000009027989 */ /* 0x000e7200000e0007 */
[----:B-1----:R-:W-:Y:S01]  /*0d80*/  @!P0 FADD R9, R9, R2 ;  /* 0x0000000209098221 */ /* 0x002fe20000000000 */
[----:B------:R-:W-:-:S02]  /*0d90*/  ISETP.GT.AND P0, PT, R6, R7, PT ;  /* 0x000000070600720c */ /* 0x000fc40003f04270 */
[----:B------:R-:W-:Y:S02]  /*0da0*/  @!P1 MOV R6, 0x400 ;  /* 0x0000040000069802 */ /* 0x000fe40000000f00 */
[----:B------:R-:W1:Y:S02]  /*0db0*/  SHFL.DOWN PT, R2, R9, 0x10, R7 ;  /* 0x0a00000009027989 */ /* 0x000e6400000e0007 */
[----:B0-----:R-:W-:-:S04]  /*0dc0*/  @!P1 LEA R6, R11, R6, 0x18 ;  /* 0x000000060b069211 */ /* 0x001fc800078ec0ff */
[----:B------:R-:W-:-:S03]  /*0dd0*/  @!P1 IADD3 R3, PT, PT, R3, R6, RZ ;  /* 0x0000000603039210 */ /* 0x000fc60007ffe0ff */
[----:B-1----:R-:W-:-:S05]  /*0de0*/  @!P0 FADD R9, R9, R2 ;  /* 0x0000000209098221 */ /* 0x002fca0000000000 */
[----:B------:R-:W-:-:S05]  /*0df0*/  MOV R8, R9 ;  /* 0x0000000900087202 */ /* 0x000fca0000000f00 */
[----:B------:R0:W-:Y:S01]  /*0e00*/  @!P1 STS [R3+0x8], R8 ;  /* 0x0000080803009388 */ /* 0x0001e20000000800 */
[----:B------:R-:W-:Y:S06]  /*0e10*/  BAR.SYNC.DEFER_BLOCKING 0x0 ;  /* 0x0000000000007b1d */ /* 0x000fec0000010000 */
[----:B------:R-:W-:Y:S05]  /*0e20*/  @P5 BRA `(.L_x_102) ;  /* 0x0000001000c45947 */ /* 0x000fea0003800000 */
[----:B------:R-:W1:Y:S01]  /*0e30*/  S2UR UR5, SR_CgaCtaId ;  /* 0x00000000000579c3 */ /* 0x000e620000008800 */
[----:B------:R-:W-:Y:S01]  /*0e40*/  UMOV UR4, 0x400 ;  /* 0x0000040000047882 */ /* 0x000fe20000000000 */
[C---:B------:R-:W-:Y:S02]  /*0e50*/  ISETP.GT.U32.AND P3, PT, R0.reuse, 0x20, PT ;  /* 0x000000200000780c */ /* 0x040fe40003f64070 */
[----:B------:R-:W-:Y:S02]  /*0e60*/  ISETP.GT.U32.AND P1, PT, R0, 0x40, PT ;  /* 0x000000400000780c */ /* 0x000fe40003f24070 */
[----:B------:R-:W-:Y:S02]  /*0e70*/  ISETP.GT.U32.AND.EX P3, PT, R4, RZ, PT, P3 ;  /* 0x000000ff0400720c */ /* 0x000fe40003f64130 */
[----:B------:R-:W-:Y:S02]  /*0e80*/  ISETP.GT.U32.AND P0, PT, R0, 0x60, PT ;  /* 0x000000600000780c */ /* 0x000fe40003f04070 */
[----:B------:R-:W-:-:S02]  /*0e90*/  ISETP.GT.U32.AND.EX P1, PT, R4, RZ, PT, P1 ;  /* 0x000000ff0400720c */ /* 0x000fc40003f24110 */
[----:B------:R-:W-:Y:S02]  /*0ea0*/  ISETP.GT.U32.AND P2, PT, R0, 0x80, PT ;  /* 0x000000800000780c */ /* 0x000fe40003f44070 */
[----:B------:R-:W-:Y:S02]  /*0eb0*/  ISETP.GT.U32.AND.EX P0, PT, R4, RZ, PT, P0 ;  /* 0x000000ff0400720c */ /* 0x000fe40003f04100 */
[----:B------:R-:W-:Y:S02]  /*0ec0*/  ISETP.GT.U32.AND P4, PT, R0, 0xa0, PT ;  /* 0x000000a00000780c */ /* 0x000fe40003f84070 */
[C---:B------:R-:W-:Y:S02]  /*0ed0*/  ISETP.GT.U32.AND.EX P2, PT, R4.reuse, RZ, PT, P2 ;  /* 0x000000ff0400720c */ /* 0x040fe40003f44120 */
[----:B------:R-:W-:Y:S01]  /*0ee0*/  ISETP.GT.U32.AND.EX P4, PT, R4, RZ, PT, P4 ;  /* 0x000000ff0400720c */ /* 0x000fe20003f84140 */
[----:B-1----:R-:W-:-:S09]  /*0ef0*/  ULEA UR4, UR5, UR4, 0x18 ;  /* 0x0000000405047291 */ /* 0x002fd2000f8ec0ff */
[----:B0-----:R-:W0:Y:S04]  /*0f00*/  LDS R3, [UR4+0xc] ;  /* 0x00000c04ff037984 */ /* 0x001e280008000800 */
[----:B------:R-:W1:Y:S04]  /*0f10*/  LDS.128 R12, [UR4+0x10] ;  /* 0x00001004ff0c7984 */ /* 0x000e680008000c00 */
[----:B------:R-:W2:Y:S01]  /*0f20*/  LDS.64 R6, [UR4+0x20] ;  /* 0x00002004ff067984 */ /* 0x000ea20008000a00 */
[----:B0-----:R-:W-:Y:S01]  /*0f30*/  @P3 FADD R8, R8, R3 ;  /* 0x0000000308083221 */ /* 0x001fe20000000000 */
[----:B------:R-:W-:-:S03]  /*0f40*/  ISETP.GT.U32.AND P3, PT, R0, 0xc0, PT ;  /* 0x000000c00000780c */ /* 0x000fc60003f64070 */
[----:B-1----:R-:W-:Y:S01]  /*0f50*/  @P1 FADD R8, R8, R12 ;  /* 0x0000000c08081221 */ /* 0x002fe20000000000 */
[----:B------:R-:W-:Y:S02]  /*0f60*/  ISETP.GT.U32.AND P1, PT, R0, 0xe0, PT ;  /* 0x000000e00000780c */ /* 0x000fe40003f24070 */
[----:B------:R-:W-:Y:S01]  /*0f70*/  ISETP.GT.U32.AND.EX P3, PT, R4, RZ, PT, P3 ;  /* 0x000000ff0400720c */ /* 0x000fe20003f64130 */
[----:B------:R-:W-:Y:S01]  /*0f80*/  @P0 FADD R8, R8, R13 ;  /* 0x0000000d08080221 */ /* 0x000fe20000000000 */
[----:B------:R-:W-:-:S03]  /*0f90*/  ISETP.GT.U32.AND.EX P1, PT, R4, RZ, PT, P1 ;  /* 0x000000ff0400720c */ /* 0x000fc60003f24110 */
[----:B------:R-:W-:-:S04]  /*0fa0*/  @P2 FADD R8, R8, R14 ;  /* 0x0000000e08082221 */ /* 0x000fc80000000000 */
[----:B------:R-:W-:-:S04]  /*0fb0*/  @P4 FADD R8, R8, R15 ;  /* 0x0000000f08084221 */ /* 0x000fc80000000000 */
[----:B--2---:R-:W-:-:S04]  /*0fc0*/  @P3 FADD R8, R8, R6 ;  /* 0x0000000608083221 */ /* 0x004fc80000000000 */
[----:B------:R-:W-:Y:S01]  /*0fd0*/  @P1 FADD R8, R8, R7 ;  /* 0x0000000708081221 */ /* 0x000fe20000000000 */
[----:B------:R-:W-:Y:S06]  /*0fe0*/  BRA `(.L_x_102) ;  /* 0x0000001000547947 */ /* 0x000fec0003800000 */
.L_x_88:
[----:B------:R-:W0:Y:S01]  /*0ff0*/  S2R R5, SR_TID.X ;  /* 0x0000000000057919 */ /* 0x000e220000002100 */
[----:B------:R-:W0:Y:S02]  /*1000*/  LDC.64 R2, c[0x0][0x380] ;  /* 0x0000e000ff027b82 */ /* 0x000e240000000a00 */
[----:B0-----:R-:W-:-:S05]  /*1010*/  IMAD.WIDE.U32 R2, R5, 0x4, R2 ;  /* 0x0000000405027825 */ /* 0x001fca00078e0002 */
        /* <DEDUP_REMOVED lines=15> */
[----:B------:R-:W5:Y:S01]  /*1110*/  LDG.E R7, desc[UR6][R2.64+0x3800] ;  /* 0x0038000602077981 */ /* 0x000f62000c1e1900 */
[----:B--2---:R-:W-:Y:S01]  /*1120*/  FMUL R14, R14, R14 ;  /* 0x0000000e0e0e7220 */ /* 0x004fe20000400000 */
[----:B---3--:R-:W-:-:S03]  /*1130*/  FMUL R16, R16, R16 ;  /* 0x0000001010107220 */ /* 0x008fc60000400000 */
[----:B----4-:R-:W-:Y:S01]  /*1140*/  FFMA R13, R13, R13, R14 ;  /* 0x0000000d0d0d7223 */ /* 0x010fe2000000000e */
[----:B-----5:R-:W-:Y:S01]  /*1150*/  FMUL R14, R21, R21 ;  /* 0x00000015150e7220 */ /* 0x020fe20000400000 */
[----:B------:R-:W-:-:S03]  /*1160*/  FFMA R16, R15, R15, R16 ;  /* 0x0000000f0f107223 */ /* 0x000fc60000000010 */
[----:B------:R-:W-:Y:S01]  /*1170*/  FFMA R14, R11, R11, R14 ;  /* 0x0000000b0b0e7223 */ /* 0x000fe2000000000e */
[----:B------:R-:W-:Y:S01]  /*1180*/  IADD3 R11, P1, PT, R0, -0x1000, RZ ;  /* 0xfffff000000b7810 */ /* 0x000fe20007f3e0ff */
[----:B------:R-:W-:Y:S01]  /*1190*/  FADD R16, R13, R16 ;  /* 0x000000100d107221 */ /* 0x000fe20000000000 */
[----:B------:R-:W-:Y:S02]  /*11a0*/  FMUL R13, R12, R12 ;  /* 0x0000000c0c0d7220 */ /* 0x000fe40000400000 */
[----:B------:R-:W-:Y:S02]  /*11b0*/  ISETP.GE.U32.AND P0, PT, R11, 0x1000, PT ;  /* 0x000010000b00780c */ /* 0x000fe40003f06070 */
[----:B------:R-:W-:Y:S01]  /*11c0*/  IADD3.X R12, PT, PT, R4, -0x1, RZ, P1, !PT ;  /* 0xffffffff040c7810 */ /* 0x000fe20000ffe4ff */
[----:B------:R-:W-:-:S03]  /*11d0*/  FMUL R15, R10, R10 ;  /* 0x0000000a0a0f7220 */ /* 0x000fc60000400000 */
[----:B------:R-:W-:Y:S01]  /*11e0*/  ISETP.GE.U32.AND.EX P0, PT, R12, RZ, PT, P0 ;  /* 0x000000ff0c00720c */ /* 0x000fe20003f06100 */
[----:B------:R-:W-:Y:S01]  /*11f0*/  FMUL R18, R18, R18 ;  /* 0x0000001212127220 */ /* 0x000fe20000400000 */
[----:B------:R-:W-:Y:S01]  /*1200*/  FMUL R20, R20, R20 ;  /* 0x0000001414147220 */ /* 0x000fe20000400000 */
[----:B------:R-:W-:Y:S02]  /*1210*/  FMUL R10, R9, R9 ;  /* 0x00000009090a7220 */ /* 0x000fe40000400000 */
[----:B------:R-:W-:Y:S01]  /*1220*/  FFMA R18, R17, R17, R18 ;  /* 0x0000001111127223 */ /* 0x000fe20000000012 */
[----:B------:R-:W-:Y:S01]  /*1230*/  FFMA R19, R19, R19, R20 ;  /* 0x0000001313137223 */ /* 0x000fe20000000014 */
[----:B------:R-:W-:Y:S01]  /*1240*/  FFMA R13, R8, R8, R13 ;  /* 0x00000008080d7223 */ /* 0x000fe2000000000d */
[----:B------:R-:W-:Y:S01]  /*1250*/  FFMA R15, R6, R6, R15 ;  /* 0x00000006060f7223 */ /* 0x000fe2000000000f */
[----:B------:R-:W-:Y:S01]  /*1260*/  FFMA R10, R7, R7, R10 ;  /* 0x00000007070a7223 */ /* 0x000fe2000000000a */
[----:B------:R-:W-:Y:S01]  /*1270*/  FADD R19, R18, R19 ;  /* 0x0000001312137221 */ /* 0x000fe20000000000 */
[----:B------:R-:W-:-:S02]  /*1280*/  FADD R13, R14, R13 ;  /* 0x0000000d0e0d7221 */ /* 0x000fc40000000000 */
[----:B------:R-:W-:Y:S01]  /*1290*/  FADD R10, R15, R10 ;  /* 0x0000000a0f0a7221 */ /* 0x000fe20000000000 */
[----:B------:R-:W-:Y:S01]  /*12a0*/  FADD R16, R16, R19 ;  /* 0x0000001310107221 */ /* 0x000fe20000000000 */
[----:B------:R-:W-:Y:S02]  /*12b0*/  HFMA2 R15, -RZ, RZ, 0, 0 ;  /* 0x00000000ff0f7431 */ /* 0x000fe400000001ff */
[----:B------:R-:W-:Y:S01]  /*12c0*/  FADD R7, R13, R10 ;  /* 0x0000000a0d077221 */ /* 0x000fe20000000000 */
[----:B------:R-:W-:-:S03]  /*12d0*/  IMAD.MOV.U32 R13, RZ, RZ, 0x1000 ;  /* 0x00001000ff0d7424 */ /* 0x000fc600078e00ff */
[----:B------:R-:W-:Y:S01]  /*12e0*/  FADD R10, R16, R7 ;  /* 0x00000007100a7221 */ /* 0x000fe20000000000 */
[----:B------:R-:W-:Y:S06]  /*12f0*/  @!P0 BRA `(.L_x_103) ;  /* 0x0000000000e08947 */ /* 0x000fec0003800000 */
[----:B------:R-:W0:Y:S01]  /*1300*/  LDC.64 R6, c[0x0][0x390] ;  /* 0x0000e400ff067b82 */ /* 0x000e220000000a00 */
[----:B------:R-:W-:Y:S02]  /*1310*/  MOV R13, 0x1000 ;  /* 0x00001000000d7802 */ /* 0x000fe40000000f00 */
[----:B------:R-:W-:-:S07]  /*1320*/  MOV R15, RZ ;  /* 0x000000ff000f7202 */ /* 0x000fce0000000f00 */
.L_x_105:
[----:B------:R-:W-:-:S04]  /*1330*/  LEA R8, P0, R13, R2, 0x2 ;  /* 0x000000020d087211 */ /* 0x000fc800078010ff */
[----:B------:R-:W-:-:S05]  /*1340*/  LEA.HI.X R9, R13, R3, R15, 0x2, P0 ;  /* 0x000000030d097211 */ /* 0x000fca00000f140f */
        /* <DEDUP_REMOVED lines=15> */
[----:B------:R2:W5:Y:S02]  /*1440*/  LDG.E R18, desc[UR6][R8.64+0x3c00] ;  /* 0x003c000608127981 */ /* 0x000564000c1e1900 */
[----:B--2---:R-:W-:Y:S01]  /*1450*/  FMUL R9, R0, R0 ;  /* 0x0000000000097220 */ /* 0x004fe20000400000 */
[----:B0-----:R-:W-:-:S02]  /*1460*/  IMAD.MOV.U32 R0, RZ, RZ, R6 ;  /* 0x000000ffff007224 */ /* 0x001fc400078e0006 */
[----:B---3--:R-:W-:Y:S01]  /*1470*/  FMUL R19, R19, R19 ;  /* 0x0000001313137220 */ /* 0x008fe20000400000 */
[----:B----4-:R-:W-:Y:S01]  /*1480*/  FMUL R28, R28, R28 ;  /* 0x0000001c1c1c7220 */ /* 0x010fe20000400000 */
[----:B-----5:R-:W-:Y:S01]  /*1490*/  FFMA R9, R14, R14, R9 ;  /* 0x0000000e0e097223 */ /* 0x020fe20000000009 */
[----:B------:R-:W-:Y:S01]  /*14a0*/  IADD3 R14, P1, PT, -R13, R0, RZ ;  /* 0x000000000d0e7210 */ /* 0x000fe20007f3e1ff */
[----:B------:R-:W-:Y:S01]  /*14b0*/  FFMA R8, R4, R4, R19 ;  /* 0x0000000404087223 */ /* 0x000fe20000000013 */
[----:B------:R-:W-:Y:S02]  /*14c0*/  MOV R4, R7 ;  /* 0x0000000700047202 */ /* 0x000fe40000000f00 */
[----:B------:R-:W-:Y:S01]  /*14d0*/  ISETP.GE.U32.AND P0, PT, R14, 0x1000, PT ;  /* 0x000010000e00780c */ /* 0x000fe20003f06070 */
[----:B------:R-:W-:Y:S01]  /*14e0*/  FFMA R28, R23, R23, R28 ;  /* 0x00000017171c7223 */ /* 0x000fe2000000001c */
[----:B------:R-:W-:Y:S01]  /*14f0*/  IADD3.X R14, PT, PT, ~R15, R4, RZ, P1, !PT ;  /* 0x000000040f0e7210 */ /* 0x000fe20000ffe5ff */
[----:B------:R-:W-:Y:S01]  /*1500*/  FMUL R27, R27, R27 ;  /* 0x0000001b1b1b7220 */ /* 0x000fe20000400000 */
[----:B------:R-:W-:Y:S01]  /*1510*/  FMUL R29, R26, R26 ;  /* 0x0000001a1a1d7220 */ /* 0x000fe20000400000 */
[----:B------:R-:W-:Y:S01]  /*1520*/  FMUL R23, R21, R21 ;  /* 0x0000001515177220 */ /* 0x000fe20000400000 */
[----:B------:R-:W-:Y:S01]  /*1530*/  FMUL R17, R17, R17 ;  /* 0x0000001111117220 */ /* 0x000fe20000400000 */
[----:B------:R-:W-:Y:S01]  /*1540*/  ISETP.GE.U32.AND.EX P0, PT, R14, RZ, PT, P0 ;  /* 0x000000ff0e00720c */ /* 0x000fe20003f06100 */
        /* <DEDUP_REMOVED lines=11> */
[----:B------:R-:W-:-:S04]  /*1600*/  FADD R9, R10, R9 ;  /* 0x000000090a097221 */ /* 0x000fc80000000000 */
[----:B------:R-:W-:Y:S01]  /*1610*/  FFMA R10, R18, R18, R9 ;  /* 0x00000012120a7223 */ /* 0x000fe20000000009 */
[----:B------:R-:W-:Y:S06]  /*1620*/  @!P0 BRA `(.L_x_104) ;  /* 0x00000008001c8947 */ /* 0x000fec0003800000 */
[----:B------:R-:W-:-:S04]  /*1630*/  IADD3 R13, P0, PT, R13, 0x1000, RZ ;  /* 0x000010000d0d7810 */ /* 0x000fc80007f1e0ff */
[----:B------:R-:W-:Y:S02]  /*1640*/  IADD3.X R15, PT, PT, RZ, R15, RZ, P0, !PT ;  /* 0x0000000fff0f7210 */ /* 0x000fe400007fe4ff */
[----:B------:R-:W-:-:S04]  /*1650*/  ISETP.GT.U32.AND P0, PT, R13, R11, PT ;  /* 0x0000000b0d00720c */ /* 0x000fc80003f04070 */
[----:B------:R-:W-:-:S13]  /*1660*/  ISETP.GT.U32.AND.EX P0, PT, R15, R12, PT, P0 ;  /* 0x0000000c0f00720c */ /* 0x000fda0003f04100 */
[----:B------:R-:W-:Y:S05]  /*1670*/  @!P0 BRA `(.L_x_105) ;  /* 0xfffffffc002c8947 */ /* 0x000fea000383ffff */
.L_x_103:
[----:B------:R-:W-:Y:S01]  /*1680*/  IMAD.IADD R2, R0, 0x1, -R13 ;  /* 0x0000000100027824 */ /* 0x000fe200078e0a0d */
[----:B------:R-:W-:Y:S01]  /*1690*/  ISETP.GE.U32.AND P1, PT, R13, R0, PT ;  /* 0x000000000d00720c */ /* 0x000fe20003f26070 */
[----:B------:R-:W-:Y:S03]  /*16a0*/  BSSY.RECONVERGENT B1, `(.L_x_104) ;  /* 0x000007f000017945 */ /* 0x000fe60003800200 */
[----:B------:R-:W-:-:S04]  /*16b0*/  ISETP.GE.AND P0, PT, R5, R2, PT ;  /* 0x000000020500720c */ /* 0x000fc80003f06270 */
[----:B------:R-:W-:-:S13]  /*16c0*/  ISETP.GE.U32.OR.EX P0, PT, R15, R4, P0, P1 ;  /* 0x000000040f00720c */ /* 0x000fda0000706510 */
[----:B------:R-:W-:Y:S05]  /*16d0*/  @P0 BRA `(.L_x_106) ;  /* 0x0000000400ec0947 */ /* 0x000fea0003800000 */
[-C--:B------:R-:W-:Y:S01]  /*16e0*/  LOP3.LUT R2, RZ, R5.reuse, RZ, 0x33, !PT ;  /* 0x00000005ff027212 */ /* 0x080fe200078e33ff */
[----:B------:R-:W-:Y:S03]  /*16f0*/  BSSY.RECONVERGENT B2, `(.L_x_107) ;  /* 0x0000038000027945 */ /* 0x000fe60003800200 */
[----:B------:R-:W-:Y:S02]  /*1700*/  IADD3 R2, PT, PT, -R13, R0, R2 ;  /* 0x000000000d027210 */ /* 0x000fe40007ffe102 */
[----:B------:R-:W-:Y:S02]  /*1710*/  MOV R0, R5 ;  /* 0x0000000500007202 */ /* 0x000fe40000000f00 */
[C---:B------:R-:W-:Y:S02]  /*1720*/  ISETP.GE.U32.AND P1, PT, R2.reuse, 0xf00, PT ;  /* 0x00000f000200780c */ /* 0x040fe40003f26070 */
[----:B------:R-:W-:-:S04]  /*1730*/  LEA.HI R4, R2, 0x1, RZ, 0x18 ;  /* 0x0000000102047811 */ /* 0x000fc800078fc0ff */
[----:B------:R-:W-:-:S04]  /*1740*/  LOP3.LUT R22, R4, 0xf, RZ, 0xc0, !PT ;  /* 0x0000000f04167812 */ /* 0x000fc800078ec0ff */
[----:B------:R-:W-:-:S03]  /*1750*/  ISETP.NE.AND P0, PT, R22, RZ, PT ;  /* 0x000000ff1600720c */ /* 0x000fc60003f05270 */
[----:B------:R-:W-:Y:S10]  /*1760*/  @!P1 BRA `(.L_x_108) ;  /* 0x0000000000c09947 */ /* 0x000ff40003800000 */
[----:B------:R-:W0:Y:S01]  /*1770*/  LDCU.64 UR4, c[0x0][0x380] ;  /* 0x00007000ff0477ac */ /* 0x000e220008000a00 */
[----:B------:R-:W-:Y:S02]  /*1780*/  IADD3 R3, P1, PT, R5, R13, RZ ;  /* 0x0000000d05037210 */ /* 0x000fe40007f3e0ff */
[----:B------:R-:W-:Y:S02]  /*1790*/  LOP3.LUT R7, R4, 0x1fffff0, RZ, 0xc0, !PT ;  /* 0x01fffff004077812 */ /* 0x000fe400078ec0ff */
[----:B------:R-:W-:-:S03]  /*17a0*/  IADD3.X R0, PT, PT, RZ, R15, RZ, P1, !PT ;  /* 0x0000000fff007210 */ /* 0x000fc60000ffe4ff */
[----:B------:R-:W-:Y:S01]  /*17b0*/  IMAD.MOV R7, RZ, RZ, -R7 ;  /* 0x000000ffff077224 */ /* 0x000fe200078e0a07 */
[----:B0-----:R-:W-:-:S04]  /*17c0*/  LEA R2, P2, R3, UR4, 0x2 ;  /* 0x0000000403027c11 */ /* 0x001fc8000f8410ff */
[----:B------:R-:W-:Y:S02]  /*17d0*/  IADD3 R2, P1, PT, R2, 0x2000, RZ ;  /* 0x0000200002027810 */ /* 0x000fe40007f3e0ff */
[----:B------:R-:W-:Y:S02]  /*17e0*/  LEA.HI.X R3, R3, UR5, R0, 0x2, P2 ;  /* 0x0000000503037c11 */ /* 0x000fe400090f1400 */
[----:B------:R-:W-:Y:S02]  /*17f0*/  MOV R0, R5 ;  /* 0x0000000500007202 */ /* 0x000fe40000000f00 */
[----:B------:R-:W-:-:S07]  /*1800*/  IADD3.X R3, PT, PT, RZ, R3, RZ, P1, !PT ;  /* 0x00000003ff037210 */ /* 0x000fce0000ffe4ff */
.L_x_109:
        /* <DEDUP_REMOVED lines=16> */
[----:B------:R-:W-:Y:S01]  /*1910*/  IADD3 R7, PT, PT, R7, 0x10, RZ ;  /* 0x0000001007077810 */ /* 0x000fe20007ffe0ff */
[----:B------:R-:W-:-:S03]  /*1920*/  VIADD R0, R0, 0x1000 ;  /* 0x0000100000007836 */ /* 0x000fc60000000000 */
        /* <DEDUP_REMOVED lines=20> */
.L_x_108:
[----:B------:R-:W-:Y:S05]  /*1a70*/  BSYNC.RECONVERGENT B2 ;  /* 0x0000000000027941 */ /* 0x000fea0003800200 */
.L_x_107:
[----:B------:R-:W-:Y:S05]  /*1a80*/  @!P0 BRA `(.L_x_106) ;  /* 0x0000000400008947 */ /* 0x000fea0003800000 */
[----:B------:R-:W-:Y:S01]  /*1a90*/  ISETP.GE.U32.AND P0, PT, R22, 0x8, PT ;  /* 0x000000081600780c */ /* 0x000fe20003f06070 */
[----:B------:R-:W-:Y:S01]  /*1aa0*/  BSSY.RECONVERGENT B2, `(.L_x_110) ;  /* 0x000001a000027945 */ /* 0x000fe20003800200 */
[----:B------:R-:W-:-:S04]  /*1ab0*/  LOP3.LUT R9, R4, 0x7, RZ, 0xc0, !PT ;  /* 0x0000000704097812 */ /* 0x000fc800078ec0ff */
[----:B------:R-:W-:-:S07]  /*1ac0*/  ISETP.NE.AND P1, PT, R9, RZ, PT ;  /* 0x000000ff0900720c */ /* 0x000fce0003f25270 */
[----:B------:R-:W-:Y:S06]  /*1ad0*/  @!P0 BRA `(.L_x_111) ;  /* 0x0000000000588947 */ /* 0x000fec0003800000 */
[----:B------:R-:W0:Y:S01]  /*1ae0*/  LDCU.64 UR4, c[0x0][0x380] ;  /* 0x00007000ff0477ac */ /* 0x000e220008000a00 */
[----:B------:R-:W-:-:S04]  /*1af0*/  IADD3 R3, P0, PT, R0, R13, RZ ;  /* 0x0000000d00037210 */ /* 0x000fc80007f1e0ff */
[----:B------:R-:W-:Y:S02]  /*1b00*/  IADD3.X R6, PT, PT, RZ, R15, RZ, P0, !PT ;  /* 0x0000000fff067210 */ /* 0x000fe400007fe4ff */
        /* <DEDUP_REMOVED lines=10> */
[----:B------:R-:W-:Y:S01]  /*1bb0*/  IADD3 R0, PT, PT, R0, 0x800, RZ ;  /* 0x0000080000007810 */ /* 0x000fe20007ffe0ff */
        /* <DEDUP_REMOVED lines=8> */
.L_x_111:
[----:B------:R-:W-:Y:S05]  /*1c40*/  BSYNC.RECONVERGENT B2 ;  /* 0x0000000000027941 */ /* 0x000fea0003800200 */
.L_x_110:
        /* <DEDUP_REMOVED lines=14> */
[----:B------:R-:W5:Y:S01]  /*1d30*/  LDG.E R12, desc[UR6][R2.64+0xc00] ;  /* 0x000c0006020c7981 */ /* 0x000f62000c1e1900 */
[----:B------:R-:W-:-:S02]  /*1d40*/  VIADD R0, R0, 0x400 ;  /* 0x0000040000007836 */ /* 0x000fc40000000000 */
[----:B--2---:R-:W-:-:S04]  /*1d50*/  FFMA R7, R7, R7, R10 ;  /* 0x0000000707077223 */ /* 0x004fc8000000000a */
[----:B---3--:R-:W-:-:S04]  /*1d60*/  FFMA R7, R4, R4, R7 ;  /* 0x0000000404077223 */ /* 0x008fc80000000007 */
[----:B----4-:R-:W-:-:S04]  /*1d70*/  FFMA R7, R8, R8, R7 ;  /* 0x0000000808077223 */ /* 0x010fc80000000007 */
[----:B-----5:R-:W-:-:S07]  /*1d80*/  FFMA R10, R12, R12, R7 ;  /* 0x0000000c0c0a7223 */ /* 0x020fce0000000007 */
.L_x_113:
[----:B------:R-:W-:Y:S05]  /*1d90*/  BSYNC.RECONVERGENT B2 ;  /* 0x0000000000027941 */ /* 0x000fea0003800200 */
.L_x_112:
[----:B------:R-:W-:Y:S05]  /*1da0*/  @!P1 BRA `(.L_x_106) ;  /* 0x0000000000389947 */ /* 0x000fea0003800000 */
[----:B------:R-:W0:Y:S01]  /*1db0*/  LDCU.64 UR4, c[0x0][0x380] ;  /* 0x00007000ff0477ac */ /* 0x000e220008000a00 */
[----:B------:R-:W-:Y:S02]  /*1dc0*/  IADD3 R7, P0, PT, R0, R13, RZ ;  /* 0x0000000d00077210 */ /* 0x000fe40007f1e0ff */
[----:B------:R-:W-:Y:S02]  /*1dd0*/  IADD3 R0, PT, PT, -R6, RZ, RZ ;  /* 0x000000ff06007210 */ /* 0x000fe40007ffe1ff */
[----:B------:R-:W-:Y:S02]  /*1de0*/  IADD3.X R4, PT, PT, RZ, R15, RZ, P0, !PT ;  /* 0x0000000fff047210 */ /* 0x000fe400007fe4ff */
[----:B0-----:R-:W-:-:S04]  /*1df0*/  LEA R2, P1, R7, UR4, 0x2 ;  /* 0x0000000407027c11 */ /* 0x001fc8000f8210ff */
[----:B------:R-:W-:-:S09]  /*1e00*/  LEA.HI.X R7, R7, UR5, R4, 0x2, P1 ;  /* 0x0000000507077c11 */ /* 0x000fd200088f1404 */
.L_x_114:
[----:B------:R-:W-:-:S06]  /*1e10*/  MOV R3, R7 ;  /* 0x0000000700037202 */ /* 0x000fcc0000000f00 */
[----:B------:R0:W2:Y:S01]  /*1e20*/  LDG.E R3, desc[UR6][R2.64] ;  /* 0x0000000602037981 */ /* 0x0000a2000c1e1900 */
[----:B------:R-:W-:-:S05]  /*1e30*/  VIADD R0, R0, 0x1 ;  /* 0x0000000100007836 */ /* 0x000fca0000000000 */
[----:B------:R-:W-:Y:S02]  /*1e40*/  ISETP.NE.AND P0, PT, R0, RZ, PT ;  /* 0x000000ff0000720c */ /* 0x000fe40003f05270 */
[----:B0-----:R-:W-:-:S04]  /*1e50*/  IADD3 R2, P1, PT, R2, 0x400, RZ ;  /* 0x0000040002027810 */ /* 0x001fc80007f3e0ff */
[----:B------:R-:W-:Y:S01]  /*1e60*/  IADD3.X R7, PT, PT, RZ, R7, RZ, P1, !PT ;  /* 0x00000007ff077210 */ /* 0x000fe20000ffe4ff */
[----:B--2---:R-:W-:-:S06]  /*1e70*/  FFMA R10, R3, R3, R10 ;  /* 0x00000003030a7223 */ /* 0x004fcc000000000a */
[----:B------:R-:W-:Y:S05]  /*1e80*/  @P0 BRA `(.L_x_114) ;  /* 0xfffffffc00e00947 */ /* 0x000fea000383ffff */
.L_x_106:
[----:B------:R-:W-:Y:S05]  /*1e90*/  BSYNC.RECONVERGENT B1 ;  /* 0x0000000000017941 */ /* 0x000fea0003800200 */
.L_x_104:
[----:B------:R-:W0:Y:S01]  /*1ea0*/  S2R R6, SR_LANEID ;  /* 0x0000000000067919 */ /* 0x000e220000000000 */
[----:B------:R-:W-:Y:S02]  /*1eb0*/  MOV R3, R10 ;  /* 0x0000000a00037202 */ /* 0x000fe40000000f00 */
[----:B------:R-:W-:-:S03]  /*1ec0*/  ISETP.NE.AND P5, PT, R5, RZ, PT ;  /* 0x000000ff0500720c */ /* 0x000fc60003fa5270 */
        /* <DEDUP_REMOVED lines=29> */
[----:B------:R-:W0:Y:S04]  /*20a0*/  LDS R3, [UR4+0xc] ;  /* 0x00000c04ff037984 */ /* 0x000e280008000800 */
[----:B--2---:R-:W1:Y:S04]  /*20b0*/  LDS.128 R4, [UR4+0x10] ;  /* 0x00001004ff047984 */ /* 0x004e680008000c00 */
        /* <DEDUP_REMOVED lines=8> */
.L_x_102:
[----:B------:R-:W-:Y:S05]  /*2140*/  BSYNC.RECONVERGENT B0 ;  /* 0x0000000000007941 */ /* 0x000fea0003800200 */
.L_x_87:
[----:B------:R-:W-:Y:S05]  /*2150*/  @P5 EXIT ;  /* 0x000000000000594d */ /* 0x000fea0003800000 */
[----:B01----:R-:W0:Y:S01]  /*2160*/  LDC.64 R2, c[0x0][0x388] ;  /* 0x0000e200ff027b82 */ /* 0x003e220000000a00 */
[----:B------:R-:W1:Y:S02]  /*2170*/  LDCU UR4, c[0x0][0x39c] ;  /* 0x00007380ff0477ac */ /* 0x000e640008000800 */
[----:B-1----:R-:W-:-:S05]  /*2180*/  FADD R5, R8, UR4 ;  /* 0x0000000408057e21 */ /* 0x002fca0008000000 */
[----:B0-----:R-:W-:Y:S01]  /*2190*/  STG.E desc[UR6][R2.64], R5 ;  /* 0x0000000502007986 */ /* 0x001fe2000c101906 */
[----:B------:R-:W-:Y:S05]  /*21a0*/  EXIT ;  /* 0x000000000000794d */ /* 0x000fea0003800000 */
.L_x_115:
        /* <DEDUP_REMOVED lines=13> */
.L_x_238:


//--------------------- .text._ZN3cub18CUB_300001_SM_10006detail6reduce28DeviceReduceSingleTileKernelINS2_10policy_hubIfjN4cuda3std3__44plusIfEEE10Policy1000EPfSC_iS9_ffNS7_10__identityEEEvT0_T1_T2_T3_T4_T6_ --------------------------
	.section	.text._ZN3cub18CUB_300001_SM_10006detail6reduce28DeviceReduceSingleTileKernelINS2_10policy_hubIfjN4cuda3std3__44plusIfEEE10Policy1000EPfSC_iS9_ffNS7_10__identityEEEvT0_T1_T2_T3_T4_T6_,"ax",@progbits
	.align	128
        .global         _ZN3cub18CUB_300001_SM_10006detail6reduce28DeviceReduceSingleTileKernelINS2_10policy_hubIfjN4cuda3std3__44plusIfEEE10Policy1000EPfSC_iS9_ffNS7_10__identityEEEvT0_T1_T2_T3_T4_T6_
        .type           _ZN3cub18CUB_300001_SM_10006detail6reduce28DeviceReduceSingleTileKernelINS2_10policy_hubIfjN4cuda3std3__44plusIfEEE10Policy1000EPfSC_iS9_ffNS7_10__identityEEEvT0_T1_T2_T3_T4_T6_,@function
        .size           _ZN3cub18CUB_300001_SM_10006detail6reduce28DeviceReduceSingleTileKernelINS2_10policy_hubIfjN4cuda3std3__44plusIfEEE10Policy1000EPfSC_iS9_ffNS7_10__identityEEEvT0_T1_T2_T3_T4_T6_,(.L_x_239 - _ZN3cub18CUB_300001_SM_10006detail6reduce28DeviceReduceSingleTileKernelINS2_10policy_hubIfjN4cuda3std3__44plusIfEEE10Policy1000EPfSC_iS9_ffNS7_10__identityEEEvT0_T1_T2_T3_T4_T6_)
        .other          _ZN3cub18CUB_300001_SM_10006detail6reduce28DeviceReduceSingleTileKernelINS2_10policy_hubIfjN4cuda3std3__44plusIfEEE10Policy1000EPfSC_iS9_ffNS7_10__identityEEEvT0_T1_T2_T3_T4_T6_,@"STO_CUDA_ENTRY STV_DEFAULT"
_ZN3cub18CUB_300001_SM_10006detail6reduce28DeviceReduceSingleTileKernelINS2_10policy_hubIfjN4cuda3std3__44plusIfEEE10Policy1000EPfSC_iS9_ffNS7_10__identityEEEvT0_T1_T2_T3_T4_T6_:
.text._ZN3cub18CUB_300001_SM_10006detail6reduce28DeviceReduceSingleTileKernelINS2_10policy_hubIfjN4cuda3std3__44plusIfEEE10Policy1000EPfSC_iS9_ffNS7_10__identityEEEvT0_T1_T2_T3_T4_T6_:
        /* <DEDUP_REMOVED lines=13> */
.L_x_116:
        /* <DEDUP_REMOVED lines=16> */
.L_x_121:
[----:B------:R-:W-:Y:S05]  /*01d0*/  BSYNC.RECONVERGENT B1 ;  /* 0x0000000000017941 */ /* 0x000fea0003800200 */
.L_x_120:
        /* <DEDUP_REMOVED lines=16> */
.L_x_126:
        /* <DEDUP_REMOVED lines=9> */
.L_x_125:
[----:B------:R-:W-:Y:S05]  /*0370*/  BSYNC.RECONVERGENT B2 ;  /* 0x0000000000027941 */ /* 0x000fea0003800200 */
.L_x_124:
        /* <DEDUP_REMOVED lines=8> */
.L_x_129:
        /* <DEDUP_REMOVED lines=43> */
.L_x_128:
[----:B------:R-:W-:Y:S05]  /*06b0*/  BSYNC.RECONVERGENT B2 ;  /* 0x0000000000027941 */ /* 0x000fea0003800200 */
.L_x_127:
        /* <DEDUP_REMOVED lines=26> */
.L_x_131:
[----:B------:R-:W-:Y:S05]  /*0860*/  BSYNC.RECONVERGENT B2 ;  /* 0x0000000000027941 */ /* 0x000fea0003800200 */
.L_x_130:
        /* <DEDUP_REMOVED lines=12> */
.L_x_123:
[----:B------:R-:W-:Y:S05]  /*0930*/  BSYNC.RECONVERGENT B1 ;  /* 0x0000000000017941 */ /* 0x000fea0003800200 */
.L_x_122:
        /* <DEDUP_REMOVED lines=10> */
[----:B------:R-:W1:Y:S06]  /*09e0*/  SHFL.DOWN PT, R3, R0, 0x2, 0x1f ;  /* 0x08401f0000037f89 */ /* 0x000e6c00000e0000 */
[----:B------:R-:W2:Y:S01]  /*09f0*/  @!P1 S2R R6, SR_CgaCtaId ;  /* 0x0000000000069919 */ /* 0x000ea20000008800 */
[----:B0-----:R-:W-:Y:S02]  /*0a00*/  @!P1 MOV R5, 0x400 ;  /* 0x0000040000059802 */ /* 0x001fe40000000f00 */
[----:B------:R-:W-:-:S04]  /*0a10*/  @!P1 SHF.R.U32.HI R4, RZ, 0x3, R2 ;  /* 0x00000003ff049819 */ /* 0x000fc80000011602 */
[----:B------:R-:W-:Y:S01]  /*0a20*/  @!P1 LOP3.LUT R4, R4, 0x7c, RZ, 0xc0, !PT ;  /* 0x0000007c04049812 */ /* 0x000fe200078ec0ff */
[----:B-1----:R-:W-:Y:S01]  /*0a30*/  @!P0 FADD R0, R0, R3 ;  /* 0x0000000300008221 */ /* 0x002fe20000000000 */
[----:B------:R-:W-:-:S04]  /*0a40*/  ISETP.GT.AND P0, PT, R8, 0x1b, PT ;  /* 0x0000001b0800780c */ /* 0x000fc80003f04270 */
[----:B------:R-:W0:Y:S01]  /*0a50*/  SHFL.DOWN PT, R3, R0, 0x4, 0x1f ;  /* 0x08801f0000037f89 */ /* 0x000e2200000e0000 */
[----:B--2---:R-:W-:-:S04]  /*0a60*/  @!P1 LEA R5, R6, R5, 0x18 ;  /* 0x0000000506059211 */ /* 0x004fc800078ec0ff */
        /* <DEDUP_REMOVED lines=16> */
[----:B0-----:R-:W0:Y:S04]  /*0b70*/  LDS.128 R4, [UR4+0x10] ;  /* 0x00001004ff047984 */ /* 0x001e280008000c00 */
[----:B------:R-:W1:Y:S04]  /*0b80*/  LDS.128 R12, [UR4+0x20] ;  /* 0x00002004ff0c7984 */ /* 0x000e680008000c00 */
[----:B------:R-:W2:Y:S04]  /*0b90*/  LDS.128 R8, [UR4+0x30] ;  /* 0x00003004ff087984 */ /* 0x000ea80008000c00 */
[----:B------:R-:W3:Y:S01]  /*0ba0*/  LDS.128 R16, [UR4+0x40] ;  /* 0x00004004ff107984 */ /* 0x000ee20008000c00 */
[----:B0-----:R-:W-:-:S04]  /*0bb0*/  FADD R5, R0, R5 ;  /* 0x0000000500057221 */ /* 0x001fc80000000000 */
[----:B------:R-:W-:-:S04]  /*0bc0*/  FADD R6, R5, R6 ;  /* 0x0000000605067221 */ /* 0x000fc80000000000 */
[----:B------:R-:W-:-:S04]  /*0bd0*/  FADD R7, R6, R7 ;  /* 0x0000000706077221 */ /* 0x000fc80000000000 */
[----:B-1----:R-:W-:-:S04]  /*0be0*/  FADD R12, R7, R12 ;  /* 0x0000000c070c7221 */ /* 0x002fc80000000000 */
[----:B------:R-:W-:-:S04]  /*0bf0*/  FADD R13, R12, R13 ;  /* 0x0000000d0c0d7221 */ /* 0x000fc80000000000 */
[----:B------:R-:W-:-:S04]  /*0c00*/  FADD R14, R13, R14 ;  /* 0x0000000e0d0e7221 */ /* 0x000fc80000000000 */
[----:B------:R-:W-:-:S04]  /*0c10*/  FADD R15, R14, R15 ;  /* 0x0000000f0e0f7221 */ /* 0x000fc80000000000 */
[----:B--2---:R-:W-:-:S04]  /*0c20*/  FADD R8, R15, R8 ;  /* 0x000000080f087221 */ /* 0x004fc80000000000 */
[----:B------:R-:W-:-:S04]  /*0c30*/  FADD R9, R8, R9 ;  /* 0x0000000908097221 */ /* 0x000fc80000000000 */
[----:B------:R-:W-:-:S04]  /*0c40*/  FADD R10, R9, R10 ;  /* 0x0000000a090a7221 */ /* 0x000fc80000000000 */
[----:B------:R-:W-:-:S04]  /*0c50*/  FADD R11, R10, R11 ;  /* 0x0000000b0a0b7221 */ /* 0x000fc80000000000 */
[----:B---3--:R-:W-:-:S04]  /*0c60*/  FADD R16, R11, R16 ;  /* 0x000000100b107221 */ /* 0x008fc80000000000 */
[----:B------:R-:W-:-:S04]  /*0c70*/  FADD R17, R16, R17 ;  /* 0x0000001110117221 */ /* 0x000fc80000000000 */
[----:B------:R-:W-:-:S04]  /*0c80*/  FADD R18, R17, R18 ;  /* 0x0000001211127221 */ /* 0x000fc80000000000 */
[----:B------:R-:W-:Y:S01]  /*0c90*/  FADD R0, R18, R19 ;  /* 0x0000001312007221 */ /* 0x000fe20000000000 */
[----:B------:R-:W-:Y:S06]  /*0ca0*/  BRA `(.L_x_133) ;  /* 0x0000003400707947 */ /* 0x000fec0003800000 */
.L_x_132:
        /* <DEDUP_REMOVED lines=23> */
[-C--:B------:R-:W-:Y:S02]  /*0e20*/  ISETP.GT.AND P0, PT, R5, R4.reuse, PT ;  /* 0x000000040500720c */ /* 0x080fe40003f04270 */
[----:B------:R-:W-:Y:S02]  /*0e30*/  IADD3 R5, PT, PT, R9, 0x10, RZ ;  /* 0x0000001009057810 */ /* 0x000fe40007ffe0ff */
        /* <DEDUP_REMOVED lines=20> */
[----:B------:R-:W0:Y:S04]  /*0f80*/  LDS.128 R16, [UR4+0x10] ;  /* 0x00001004ff107984 */ /* 0x000e280008000c00 */
[----:B----4-:R-:W1:Y:S04]  /*0f90*/  LDS.128 R4, [UR4+0x20] ;  /* 0x00002004ff047984 */ /* 0x010e680008000c00 */
[----:B------:R-:W2:Y:S04]  /*0fa0*/  LDS.128 R8, [UR4+0x30] ;  /* 0x00003004ff087984 */ /* 0x000ea80008000c00 */
[----:B------:R-:W3:Y:S01]  /*0fb0*/  LDS.128 R12, [UR4+0x40] ;  /* 0x00004004ff0c7984 */ /* 0x000ee20008000c00 */
[----:B0-----:R-:W-:Y:S01]  /*0fc0*/  @P2 FADD R0, R0, R17 ;  /* 0x0000001100002221 */ /* 0x001fe20000000000 */
[----:B------:R-:W-:-:S03]  /*0fd0*/  ISETP.GT.AND P2, PT, R3, 0x80, PT ;  /* 0x000000800300780c */ /* 0x000fc60003f44270 */
[----:B------:R-:W-:Y:S01]  /*0fe0*/  @P3 FADD R0, R0, R18 ;  /* 0x0000001200003221 */ /* 0x000fe20000000000 */
[----:B------:R-:W-:-:S03]  /*0ff0*/  ISETP.GT.AND P3, PT, R3, 0xa0, PT ;  /* 0x000000a00300780c */ /* 0x000fc60003f64270 */
[----:B------:R-:W-:Y:S01]  /*1000*/  @P1 FADD R0, R0, R19 ;  /* 0x0000001300001221 */ /* 0x000fe20000000000 */
[----:B------:R-:W-:-:S05]  /*1010*/  ISETP.GT.AND P1, PT, R3, 0xe0, PT ;  /* 0x000000e00300780c */ /* 0x000fca0003f24270 */
[----:B-1----:R-:W-:Y:S01]  /*1020*/  @P2 FADD R0, R0, R4 ;  /* 0x0000000400002221 */ /* 0x002fe20000000000 */
[----:B------:R-:W-:-:S03]  /*1030*/  ISETP.GT.AND P2, PT, R3, 0x100, PT ;  /* 0x000001000300780c */ /* 0x000fc60003f44270 */
[----:B------:R-:W-:Y:S01]  /*1040*/  @P3 FADD R0, R0, R5 ;  /* 0x0000000500003221 */ /* 0x000fe20000000000 */
[----:B------:R-:W-:-:S03]  /*1050*/  ISETP.GT.AND P3, PT, R3, 0x120, PT ;  /* 0x000001200300780c */ /* 0x000fc60003f64270 */
[----:B------:R-:W-:Y:S01]  /*1060*/  @P4 FADD R0, R0, R6 ;  /* 0x0000000600004221 */ /* 0x000fe20000000000 */
[----:B------:R-:W-:-:S03]  /*1070*/  ISETP.GT.AND P4, PT, R3, 0x140, PT ;  /* 0x000001400300780c */ /* 0x000fc60003f84270 */
[----:B------:R-:W-:Y:S01]  /*1080*/  @P1 FADD R0, R0, R7 ;  /* 0x0000000700001221 */ /* 0x000fe20000000000 */
[----:B------:R-:W-:-:S03]  /*1090*/  ISETP.GT.AND P1, PT, R3, 0x160, PT ;  /* 0x000001600300780c */ /* 0x000fc60003f24270 */
[----:B--2---:R-:W-:Y:S01]  /*10a0*/  @P2 FADD R0, R0, R8 ;  /* 0x0000000800002221 */ /* 0x004fe20000000000 */
[----:B------:R-:W-:-:S03]  /*10b0*/  ISETP.GT.AND P2, PT, R3, 0x180, PT ;  /* 0x000001800300780c */ /* 0x000fc60003f44270 */
[----:B------:R-:W-:Y:S01]  /*10c0*/  @P3 FADD R0, R0, R9 ;  /* 0x0000000900003221 */ /* 0x000fe20000000000 */
[----:B------:R-:W-:-:S03]  /*10d0*/  ISETP.GT.AND P3, PT, R3, 0x1a0, PT ;  /* 0x000001a00300780c */ /* 0x000fc60003f64270 */
[----:B------:R-:W-:Y:S01]  /*10e0*/  @P4 FADD R0, R0, R10 ;  /* 0x0000000a00004221 */ /* 0x000fe20000000000 */
[----:B------:R-:W-:-:S03]  /*10f0*/  ISETP.GT.AND P4, PT, R3, 0x1c0, PT ;  /* 0x000001c00300780c */ /* 0x000fc60003f84270 */
[----:B------:R-:W-:Y:S01]  /*1100*/  @P1 FADD R0, R0, R11 ;  /* 0x0000000b00001221 */ /* 0x000fe20000000000 */
[----:B------:R-:W-:-:S03]  /*1110*/  ISETP.GT.AND P1, PT, R3, 0x1e0, PT ;  /* 0x000001e00300780c */ /* 0x000fc60003f24270 */
[----:B---3--:R-:W-:-:S04]  /*1120*/  @P2 FADD R0, R0, R12 ;  /* 0x0000000c00002221 */ /* 0x008fc80000000000 */
[----:B------:R-:W-:-:S04]  /*1130*/  @P3 FADD R0, R0, R13 ;  /* 0x0000000d00003221 */ /* 0x000fc80000000000 */
[----:B------:R-:W-:-:S04]  /*1140*/  @P4 FADD R0, R0, R14 ;  /* 0x0000000e00004221 */ /* 0x000fc80000000000 */
[----:B------:R-:W-:Y:S01]  /*1150*/  @P1 FADD R0, R0, R15 ;  /* 0x0000000f00001221 */ /* 0x000fe20000000000 */
[----:B------:R-:W-:Y:S06]  /*1160*/  BRA `(.L_x_133) ;  /* 0x0000003000407947 */ /* 0x000fec0003800000 */
.L_x_119:
[----:B------:R-:W0:Y:S01]  /*1170*/  S2R R2, SR_TID.X ;  /* 0x0000000000027919 */ /* 0x000e220000002100 */
[----:B------:R-:W1:Y:S01]  /*1180*/  LDC.64 R4, c[0x0][0x380] ;  /* 0x0000e000ff047b82 */ /* 0x000e620000000a00 */
[----:B0-----:R-:W-:-:S05]  /*1190*/  SHF.L.U32 R7, R2, 0x1, RZ ;  /* 0x0000000102077819 */ /* 0x001fca00000006ff */
[----:B-1----:R-:W-:-:S05]  /*11a0*/  IMAD.WIDE.U32 R4, R7, 0x4, R4 ;  /* 0x0000000407047825 */ /* 0x002fca00078e0004 */
[----:B------:R-:W2:Y:S04]  /*11b0*/  LDG.E.64.CONSTANT R14, desc[UR6][R4.64] ;  /* 0x00000006040e7981 */ /* 0x000ea8000c1e9b00 */
[----:B------:R-:W3:Y:S04]  /*11c0*/  LDG.E.64.CONSTANT R16, desc[UR6][R4.64+0x1000] ;  /* 0x0010000604107981 */ /* 0x000ee8000c1e9b00 */
[----:B------:R-:W4:Y:S04]  /*11d0*/  LDG.E.64.CONSTANT R18, desc[UR6][R4.64+0x2000] ;  /* 0x0020000604127981 */ /* 0x000f28000c1e9b00 */
[----:B------:R-:W5:Y:S04]  /*11e0*/  LDG.E.64.CONSTANT R20, desc[UR6][R4.64+0x3000] ;  /* 0x0030000604147981 */ /* 0x000f68000c1e9b00 */
[----:B------:R-:W5:Y:S04]  /*11f0*/  LDG.E.64.CONSTANT R12, desc[UR6][R4.64+0x4000] ;  /* 0x00400006040c7981 */ /* 0x000f68000c1e9b00 */
[----:B------:R-:W5:Y:S04]  /*1200*/  LDG.E.64.CONSTANT R10, desc[UR6][R4.64+0x5000] ;  /* 0x00500006040a7981 */ /* 0x000f68000c1e9b00 */
[----:B------:R-:W5:Y:S04]  /*1210*/  LDG.E.64.CONSTANT R6, desc[UR6][R4.64+0x6000] ;  /* 0x0060000604067981 */ /* 0x000f68000c1e9b00 */
[----:B------:R-:W5:Y:S01]  /*1220*/  LDG.E.64.CONSTANT R8, desc[UR6][R4.64+0x7000] ;  /* 0x0070000604087981 */ /* 0x000f62000c1e9b00 */
[----:B------:R-:W-:Y:S01]  /*1230*/  ISETP.GE.U32.AND P0, PT, R3, 0x4000, PT ;  /* 0x000040000300780c */ /* 0x000fe20003f06070 */
[----:B--2---:R-:W-:Y:S01]  /*1240*/  FADD R14, R14, R15 ;  /* 0x0000000f0e0e7221 */ /* 0x004fe20000000000 */
[----:B---3--:R-:W-:Y:S01]  /*1250*/  FADD R17, R16, R17 ;  /* 0x0000001110117221 */ /* 0x008fe20000000000 */
[----:B----4-:R-:W-:-:S03]  /*1260*/  FADD R18, R18, R19 ;  /* 0x0000001312127221 */ /* 0x010fc60000000000 */
[----:B------:R-:W-:Y:S01]  /*1270*/  FADD R14, R14, R17 ;  /* 0x000000110e0e7221 */ /* 0x000fe20000000000 */
[----:B-----5:R-:W-:Y:S01]  /*1280*/  FADD R21, R20, R21 ;  /* 0x0000001514157221 */ /* 0x020fe20000000000 */
[----:B------:R-:W-:Y:S02]  /*1290*/  HFMA2 R20, -RZ, RZ, 0, 0.0078125 ;  /* 0x00002000ff147431 */ /* 0x000fe400000001ff */
[----:B------:R-:W-:Y:S01]  /*12a0*/  FADD R12, R12, R13 ;  /* 0x0000000d0c0c7221 */ /* 0x000fe20000000000 */
[----:B------:R-:W-:Y:S01]  /*12b0*/  FADD R21, R18, R21 ;  /* 0x0000001512157221 */ /* 0x000fe20000000000 */
[----:B------:R-:W-:-:S03]  /*12c0*/  FADD R11, R10, R11 ;  /* 0x0000000b0a0b7221 */ /* 0x000fc60000000000 */
[----:B------:R-:W-:Y:S01]  /*12d0*/  FADD R14, R14, R21 ;  /* 0x000000150e0e7221 */ /* 0x000fe20000000000 */
[----:B------:R-:W-:Y:S01]  /*12e0*/  FADD R6, R6, R7 ;  /* 0x0000000706067221 */ /* 0x000fe20000000000 */
[----:B------:R-:W-:Y:S01]  /*12f0*/  FADD R11, R12, R11 ;  /* 0x0000000b0c0b7221 */ /* 0x000fe20000000000 */
[----:B------:R-:W-:-:S04]  /*1300*/  FADD R9, R8, R9 ;  /* 0x0000000908097221 */ /* 0x000fc80000000000 */
[----:B------:R-:W-:-:S04]  /*1310*/  FADD R6, R6, R9 ;  /* 0x0000000906067221 */ /* 0x000fc80000000000 */
[----:B------:R-:W-:-:S04]  /*1320*/  FADD R11, R11, R6 ;  /* 0x000000060b0b7221 */ /* 0x000fc80000000000 */
[----:B------:R-:W-:Y:S01]  /*1330*/  FADD R0, R14, R11 ;  /* 0x0000000b0e007221 */ /* 0x000fe20000000000 */
[----:B------:R-:W-:Y:S06]  /*1340*/  @!P0 BRA `(.L_x_134) ;  /* 0x00000000008c8947 */ /* 0x000fec0003800000 */
[----:B------:R-:W0:Y:S01]  /*1350*/  LDC R24, c[0x0][0x390] ;  /* 0x0000e400ff187b82 */ /* 0x000e220000000800 */
[----:B------:R-:W-:Y:S02]  /*1360*/  IADD3 R21, PT, PT, R3, -0x2000, RZ ;  /* 0xffffe00003157810 */ /* 0x000fe40007ffe0ff */
[----:B------:R-:W-:-:S07]  /*1370*/  MOV R20, 0x2000 ;  /* 0x0000200000147802 */ /* 0x000fce0000000f00 */
.L_x_136:
[----:B------:R-:W-:-:S05]  /*1380*/  IMAD.WIDE R26, R20, 0x4, R4 ;  /* 0x00000004141a7825 */ /* 0x000fca00078e0204 */
[----:B------:R-:W2:Y:S04]  /*1390*/  LDG.E.64.CONSTANT R14, desc[UR6][R26.64+0x6000] ;  /* 0x006000061a0e7981 */ /* 0x000ea8000c1e9b00 */
[----:B------:R-:W2:Y:S04]  /*13a0*/  LDG.E.64.CONSTANT R6, desc[UR6][R26.64+0x7000] ;  /* 0x007000061a067981 */ /* 0x000ea8000c1e9b00 */
[----:B------:R-:W3:Y:S04]  /*13b0*/  LDG.E.64.CONSTANT R22, desc[UR6][R26.64] ;  /* 0x000000061a167981 */ /* 0x000ee8000c1e9b00 */
[----:B------:R-:W4:Y:S04]  /*13c0*/  LDG.E.64.CONSTANT R18, desc[UR6][R26.64+0x1000] ;  /* 0x001000061a127981 */ /* 0x000f28000c1e9b00 */
[----:B------:R-:W5:Y:S04]  /*13d0*/  LDG.E.64.CONSTANT R16, desc[UR6][R26.64+0x2000] ;  /* 0x002000061a107981 */ /* 0x000f68000c1e9b00 */
[----:B------:R-:W5:Y:S04]  /*13e0*/  LDG.E.64.CONSTANT R12, desc[UR6][R26.64+0x3000] ;  /* 0x003000061a0c7981 */ /* 0x000f68000c1e9b00 */
[----:B------:R-:W5:Y:S04]  /*13f0*/  LDG.E.64.CONSTANT R10, desc[UR6][R26.64+0x4000] ;  /* 0x004000061a0a7981 */ /* 0x000f68000c1e9b00 */
[----:B------:R-:W5:Y:S01]  /*1400*/  LDG.E.64.CONSTANT R8, desc[UR6][R26.64+0x5000] ;  /* 0x005000061a087981 */ /* 0x000f62000c1e9b00 */
[----:B0-----:R-:W-:Y:S01]  /*1410*/  MOV R3, R24 ;  /* 0x0000001800037202 */ /* 0x001fe20000000f00 */
[----:B--2---:R-:W-:-:S03]  /*1420*/  FADD R15, R15, R6 ;  /* 0x000000060f0f7221 */ /* 0x004fc60000000000 */
[----:B------:R-:W-:Y:S01]  /*1430*/  IADD3 R6, PT, PT, -R20, R3, RZ ;  /* 0x0000000314067210 */ /* 0x000fe20007ffe1ff */
[----:B---3--:R-:W-:-:S03]  /*1440*/  FADD R0, R22, R0 ;  /* 0x0000000016007221 */ /* 0x008fc60000000000 */
[----:B------:R-:W-:Y:S01]  /*1450*/  ISETP.GE.AND P0, PT, R6, 0x2000, PT ;  /* 0x000020000600780c */ /* 0x000fe20003f06270 */
[----:B----4-:R-:W-:Y:S01]  /*1460*/  FADD R23, R23, R18 ;  /* 0x0000001217177221 */ /* 0x010fe20000000000 */
[----:B-----5:R-:W-:Y:S01]  /*1470*/  FADD R18, R19, R16 ;  /* 0x0000001013127221 */ /* 0x020fe20000000000 */
[----:B------:R-:W-:Y:S01]  /*1480*/  FADD R17, R17, R12 ;  /* 0x0000000c11117221 */ /* 0x000fe20000000000 */
[----:B------:R-:W-:Y:S01]  /*1490*/  FADD R12, R13, R10 ;  /* 0x0000000a0d0c7221 */ /* 0x000fe20000000000 */
[----:B------:R-:W-:Y:S01]  /*14a0*/  FADD R11, R11, R8 ;  /* 0x000000080b0b7221 */ /* 0x000fe20000000000 */
[----:B------:R-:W-:Y:S01]  /*14b0*/  FADD R8, R9, R14 ;  /* 0x0000000e09087221 */ /* 0x000fe20000000000 */
[----:B------:R-:W-:Y:S01]  /*14c0*/  FADD R0, R0, R23 ;  /* 0x0000001700007221 */ /* 0x000fe20000000000 */
[----:B------:R-:W-:Y:S01]  /*14d0*/  FADD R17, R18, R17 ;  /* 0x0000001112117221 */ /* 0x000fe20000000000 */
[----:B------:R-:W-:Y:S01]  /*14e0*/  FADD R11, R12, R11 ;  /* 0x0000000b0c0b7221 */ /* 0x000fe20000000000 */
[----:B------:R-:W-:-:S02]  /*14f0*/  FADD R8, R8, R15 ;  /* 0x0000000f08087221 */ /* 0x000fc40000000000 */
[----:B------:R-:W-:Y:S02]  /*1500*/  FADD R0, R0, R17 ;  /* 0x0000001100007221 */ /* 0x000fe40000000000 */
[----:B------:R-:W-:-:S04]  /*1510*/  FADD R11, R11, R8 ;  /* 0x000000080b0b7221 */ /* 0x000fc80000000000 */
[----:B------:R-:W-:-:S04]  /*1520*/  FADD R11, R0, R11 ;  /* 0x0000000b000b7221 */ /* 0x000fc80000000000 */
[----:B------:R-:W-:Y:S01]  /*1530*/  FADD R0, R7, R11 ;  /* 0x0000000b07007221 */ /* 0x000fe20000000000 */
[----:B------:R-:W-:Y:S06]  /*1540*/  @!P0 BRA `(.L_x_135) ;  /* 0x0000000800308947 */ /* 0x000fec0003800000 */
[----:B------:R-:W-:-:S04]  /*1550*/  IADD3 R20, PT, PT, R20, 0x2000, RZ ;  /* 0x0000200014147810 */ /* 0x000fc80007ffe0ff */
[----:B------:R-:W-:-:S13]  /*1560*/  ISETP.GT.AND P0, PT, R20, R21, PT ;  /* 0x000000151400720c */ /* 0x000fda0003f04270 */
[----:B------:R-:W-:Y:S05]  /*1570*/  @!P0 BRA `(.L_x_136) ;  /* 0xfffffffc00808947 */ /* 0x000fea000383ffff */
.L_x_134:
        /* <DEDUP_REMOVED lines=20> */
.L_x_140:
        /* <DEDUP_REMOVED lines=8> */
.L_x_139:
[----:B------:R-:W-:Y:S05]  /*1740*/  BSYNC.RECONVERGENT B2 ;  /* 0x0000000000027941 */ /* 0x000fea0003800200 */
.L_x_138:
[----:B------:R-:W-:Y:S05]  /*1750*/  @!P1 BRA `(.L_x_137) ;  /* 0x0000000400a89947 */ /* 0x000fea0003800000 */
[----:B------:R-:W0:Y:S01]  /*1760*/  LDCU.64 UR4, c[0x0][0x380] ;  /* 0x00007000ff0477ac */ /* 0x000e220008000a00 */
[----:B------:R-:W-:Y:S01]  /*1770*/  IADD3 R5, PT, PT, R11, -R10, RZ ;  /* 0x8000000a0b057210 */ /* 0x000fe20007ffe0ff */
[----:B------:R-:W-:Y:S01]  /*1780*/  BSSY.RECONVERGENT B2, `(.L_x_141) ;  /* 0x000003b000027945 */ /* 0x000fe20003800200 */
[----:B------:R-:W-:Y:S02]  /*1790*/  IADD3 R3, P0, PT, R10, R20, RZ ;  /* 0x000000140a037210 */ /* 0x000fe40007f1e0ff */
[----:B------:R-:W-:Y:S02]  /*17a0*/  ISETP.GT.AND P1, PT, R5, 0x1800, PT ;  /* 0x000018000500780c */ /* 0x000fe40003f24270 */
[----:B------:R-:W-:Y:S02]  /*17b0*/  IADD3.X R6, PT, PT, RZ, RZ, RZ, P0, !PT ;  /* 0x000000ffff067210 */ /* 0x000fe400007fe4ff */
[----:B0-----:R-:W-:-:S04]  /*17c0*/  LEA R4, P0, R3, UR4, 0x2 ;  /* 0x0000000403047c11 */ /* 0x001fc8000f8010ff */
[----:B------:R-:W-:Y:S02]  /*17d0*/  LEA.HI.X R3, R3, UR5, R6, 0x2, P0 ;  /* 0x0000000503037c11 */ /* 0x000fe400080f1406 */
[----:B------:R-:W-:-:S04]  /*17e0*/  IADD3 R4, P0, PT, R4, 0x1000, RZ ;  /* 0x0000100004047810 */ /* 0x000fc80007f1e0ff */
[----:B------:R-:W-:Y:S02]  /*17f0*/  IADD3.X R5, PT, PT, RZ, R3, RZ, P0, !PT ;  /* 0x00000003ff057210 */ /* 0x000fe400007fe4ff */
[----:B------:R-:W-:Y:S02]  /*1800*/  PLOP3.LUT P0, PT, PT, PT, PT, 0x80, 0x8 ;  /* 0x000000000008781c */ /* 0x000fe40003f0f070 */
[----:B------:R-:W-:Y:S01]  /*1810*/  IADD3 R3, PT, PT, R10, R20, RZ ;  /* 0x000000140a037210 */ /* 0x000fe20007ffe0ff */
[----:B------:R-:W-:Y:S10]  /*1820*/  @!P1 BRA `(.L_x_142) ;  /* 0x0000000000c09947 */ /* 0x000ff40003800000 */
[----:B------:R-:W-:Y:S02]  /*1830*/  PLOP3.LUT P0, PT, PT, PT, PT, 0x8, 0x80 ;  /* 0x000000000080781c */ /* 0x000fe40003f0e170 */
[----:B------:R-:W-:-:S11]  /*1840*/  IADD3 R13, PT, PT, R11, -0x1800, RZ ;  /* 0xffffe8000b0d7810 */ /* 0x000fd60007ffe0ff */
.L_x_143:
        /* <DEDUP_REMOVED lines=46> */
.L_x_142:
[----:B------:R-:W-:Y:S05]  /*1b30*/  BSYNC.RECONVERGENT B2 ;  /* 0x0000000000027941 */ /* 0x000fea0003800200 */
.L_x_141:
        /* <DEDUP_REMOVED lines=31> */
.L_x_145:
[----:B------:R-:W-:Y:S05]  /*1d30*/  BSYNC.RECONVERGENT B2 ;  /* 0x0000000000027941 */ /* 0x000fea0003800200 */
.L_x_144:
        /* <DEDUP_REMOVED lines=9> */
[----:B----4-:R-:W-:-:S04]  /*1dd0*/  FADD R0, R0, R3 ;  /* 0x0000000300007221 */ /* 0x010fc80000000000 */
[----:B--2---:R-:W-:-:S04]  /*1de0*/  FADD R0, R0, R9 ;  /* 0x0000000900007221 */ /* 0x004fc80000000000 */
[----:B---3--:R-:W-:-:S07]  /*1df0*/  FADD R0, R0, R11 ;  /* 0x0000000b00007221 */ /* 0x008fce0000000000 */
.L_x_137:
[----:B------:R-:W-:Y:S05]  /*1e00*/  BSYNC.RECONVERGENT B1 ;  /* 0x0000000000017941 */ /* 0x000fea0003800200 */
.L_x_135:
        /* <DEDUP_REMOVED lines=32> */
[----:B---3--:R-:W0:Y:S04]  /*2010*/  LDS.128 R4, [UR4+0x10] ;  /* 0x00001004ff047984 */ /* 0x008e280008000c00 */
        /* <DEDUP_REMOVED lines=19> */
.L_x_118:
        /* <DEDUP_REMOVED lines=12> */
.L_x_148:
[----:B------:R-:W-:Y:S05]  /*2210*/  BSYNC.RECONVERGENT B1 ;  /* 0x0000000000017941 */ /* 0x000fea0003800200 */
.L_x_147:
        /* <DEDUP_REMOVED lines=16> */
.L_x_153:
        /* <DEDUP_REMOVED lines=9> */
.L_x_152:
[----:B------:R-:W-:Y:S05]  /*23b0*/  BSYNC.RECONVERGENT B2 ;  /* 0x0000000000027941 */ /* 0x000fea0003800200 */
.L_x_151:
        /* <DEDUP_REMOVED lines=8> */
.L_x_156:
        /* <DEDUP_REMOVED lines=43> */
.L_x_155:
[----:B------:R-:W-:Y:S05]  /*26f0*/  BSYNC.RECONVERGENT B2 ;  /* 0x0000000000027941 */ /* 0x000fea0003800200 */
.L_x_154:
        /* <DEDUP_REMOVED lines=26> */
.L_x_158:
[----:B------:R-:W-:Y:S05]  /*28a0*/  BSYNC.RECONVERGENT B2 ;  /* 0x0000000000027941 */ /* 0x000fea0003800200 */
.L_x_157:
        /* <DEDUP_REMOVED lines=12> */
.L_x_150:
[----:B------:R-:W-:Y:S05]  /*2970*/  BSYNC.RECONVERGENT B1 ;  /* 0x0000000000017941 */ /* 0x000fea0003800200 */
.L_x_149:
[----:B------:R-:W-:Y:S02]  /*2980*/  ISETP.GE.AND P0, PT, R3, 0x200, PT ;  /* 0x000002000300780c */ /* 0x000fe40003f06270 */
[----:B0----5:R-:W-:-:S11]  /*2990*/  MOV R5, R0 ;  /* 0x0000000000057202 */ /* 0x021fd60000000f00 */
[----:B------:R-:W-:Y:S05]  /*29a0*/  @!P0 BRA `(.L_x_159) ;  /* 0x0000000000d08947 */ /* 0x000fea0003800000 */
[----:B------:R-:W0:Y:S01]  /*29b0*/  S2R R7, SR_LANEID ;  /* 0x0000000000077919 */ /* 0x000e220000000000 */
[----:B------:R-:W1:Y:S02]  /*29c0*/  SHFL.DOWN PT, R0, R5, 0x1, 0x1f ;  /* 0x08201f0005007f89 */ /* 0x000e6400000e0000 */
[----:B-1----:R-:W-:Y:S01]  /*29d0*/  FADD R0, R0, R5 ;  /* 0x0000000500007221 */ /* 0x002fe20000000000 */
[C---:B0-----:R-:W-:Y:S02]  /*29e0*/  ISETP.GT.AND P0, PT, R7.reuse, 0x1e, PT ;  /* 0x0000001e0700780c */ /* 0x041fe40003f04270 */
[----:B------:R-:W-:Y:S02]  /*29f0*/  ISETP.NE.AND P1, PT, R7, RZ, PT ;  /* 0x000000ff0700720c */ /* 0x000fe40003f25270 */
        /* <DEDUP_REMOVED lines=27> */
[----:B--2---:R-:W0:Y:S04]  /*2bb0*/  LDS.128 R4, [UR4+0x10] ;  /* 0x00001004ff047984 */ /* 0x004e280008000c00 */
        /* <DEDUP_REMOVED lines=19> */
.L_x_159:
[----:B------:R-:W0:Y:S01]  /*2cf0*/  S2R R4, SR_LANEID ;  /* 0x0000000000047919 */ /* 0x000e220000000000 */
[----:B------:R-:W-:-:S04]  /*2d00*/  LOP3.LUT R0, R2, 0x3e0, RZ, 0xc0, !PT ;  /* 0x000003e002007812 */ /* 0x000fc800078ec0ff */
[----:B------:R-:W-:Y:S02]  /*2d10*/  IADD3 R6, PT, PT, R0, 0x20, RZ ;  /* 0x0000002000067810 */ /* 0x000fe40007ffe0ff */
[----:B------:R-:W-:Y:S02]  /*2d20*/  LOP3.LUT R0, RZ, R0, RZ, 0x33, !PT ;  /* 0x00000000ff007212 */ /* 0x000fe400078e33ff */
[-C--:B------:R-:W-:Y:S02]  /*2d30*/  ISETP.GT.AND P0, PT, R6, R3.reuse, PT ;  /* 0x000000030600720c */ /* 0x080fe40003f04270 */
[----:B------:R-:W-:-:S04]  /*2d40*/  IADD3 R0, PT, PT, R0, R3, RZ ;  /* 0x0000000300007210 */ /* 0x000fc80007ffe0ff */
[----:B------:R-:W-:-:S05]  /*2d50*/  SEL R6, R0, 0x1f, P0 ;  /* 0x0000001f00067807 */ /* 0x000fca0000000000 */
[----:B------:R-:W1:Y:S01]  /*2d60*/  SHFL.DOWN PT, R0, R5, 0x1, R6 ;  /* 0x0820000005007989 */ /* 0x000e6200000e0006 */
[C---:B0-----:R-:W-:Y:S02]  /*2d70*/  ISETP.GE.AND P0, PT, R4.reuse, R6, PT ;  /* 0x000000060400720c */ /* 0x041fe40003f06270 */
[C---:B------:R-:W-:Y:S02]  /*2d80*/  IADD3 R7, PT, PT, R4.reuse, 0x2, RZ ;  /* 0x0000000204077810 */ /* 0x040fe40007ffe0ff */
[----:B------:R-:W-:-:S09]  /*2d90*/  ISETP.NE.AND P1, PT, R4, RZ, PT ;  /* 0x000000ff0400720c */ /* 0x000fd20003f25270 */
[----:B-1----:R-:W-:Y:S01]  /*2da0*/  @!P0 FADD R5, R0, R5 ;  /* 0x0000000500058221 */ /* 0x002fe20000000000 */
[-C--:B------:R-:W-:Y:S02]  /*2db0*/  ISETP.GT.AND P0, PT, R7, R6.reuse, PT ;  /* 0x000000060700720c */ /* 0x080fe40003f04270 */
[----:B------:R-:W-:Y:S01]  /*2dc0*/  IADD3 R7, PT, PT, R4, 0x4, RZ ;  /* 0x0000000404077810 */ /* 0x000fe20007ffe0ff */
[----:B------:R-:W0:Y:S01]  /*2dd0*/  @!P1 S2R R8, SR_CgaCtaId ;  /* 0x0000000000089919 */ /* 0x000e220000008800 */
        /* <DEDUP_REMOVED lines=31> */
[----:B-1----:R-:W1:Y:S04]  /*2fd0*/  LDS.128 R4, [UR4+0x20] ;  /* 0x00002004ff047984 */ /* 0x002e680008000c00 */
        /* <DEDUP_REMOVED lines=29> */
.L_x_146:
        /* <DEDUP_REMOVED lines=28> */
[----:B------:R-:W-:Y:S02]  /*3370*/  HFMA2 R11, -RZ, RZ, 0, 0.0078125 ;  /* 0x00002000ff0b7431 */ /* 0x000fe400000001ff */
[----:B------:R-:W-:-:S04]  /*3380*/  FADD R15, R14, R15 ;  /* 0x0000000f0e0f7221 */ /* 0x000fc80000000000 */
        /* <DEDUP_REMOVED lines=10> */
.L_x_162:
[----:B------:R-:W-:-:S05]  /*3430*/  IMAD.WIDE R2, R11, 0x4, R4 ;  /* 0x000000040b027825 */ /* 0x000fca00078e0204 */
        /* <DEDUP_REMOVED lines=15> */
[----:B------:R0:W5:Y:S02]  /*3530*/  LDG.E.CONSTANT R18, desc[UR6][R2.64+0x7800] ;  /* 0x0078000602127981 */ /* 0x000164000c1e9900 */
[----:B0-----:R-:W-:-:S04]  /*3540*/  MOV R3, R7 ;  /* 0x0000000700037202 */ /* 0x001fc80000000f00 */
[----:B------:R-:W-:-:S04]  /*3550*/  IADD3 R2, PT, PT, -R11, R3, RZ ;  /* 0x000000030b027210 */ /* 0x000fc80007ffe1ff */
[----:B------:R-:W-:Y:S01]  /*3560*/  ISETP.GE.AND P0, PT, R2, 0x2000, PT ;  /* 0x000020000200780c */ /* 0x000fe20003f06270 */
        /* <DEDUP_REMOVED lines=13> */
[----:B------:R-:W-:-:S04]  /*3640*/  FADD R15, R15, R12 ;  /* 0x0000000c0f0f7221 */ /* 0x000fc80000000000 */
[----:B------:R-:W-:-:S04]  /*3650*/  FADD R15, R0, R15 ;  /* 0x0000000f000f7221 */ /* 0x000fc80000000000 */
[----:B------:R-:W-:Y:S01]  /*3660*/  FADD R0, R18, R15 ;  /* 0x0000000f12007221 */ /* 0x000fe20000000000 */
[----:B------:R-:W-:Y:S06]  /*3670*/  @!P0 BRA `(.L_x_161) ;  /* 0x0000000800308947 */ /* 0x000fec0003800000 */
[----:B------:R-:W-:-:S04]  /*3680*/  IADD3 R11, PT, PT, R11, 0x2000, RZ ;  /* 0x000020000b0b7810 */ /* 0x000fc80007ffe0ff */
[----:B------:R-:W-:-:S13]  /*3690*/  ISETP.GT.AND P0, PT, R11, R6, PT ;  /* 0x000000060b00720c */ /* 0x000fda0003f04270 */
[----:B------:R-:W-:Y:S05]  /*36a0*/  @!P0 BRA `(.L_x_162) ;  /* 0xfffffffc00608947 */ /* 0x000fea000383ffff */
.L_x_160:
        /* <DEDUP_REMOVED lines=20> */
.L_x_166:
        /* <DEDUP_REMOVED lines=8> */
.L_x_165:
[----:B------:R-:W-:Y:S05]  /*3870*/  BSYNC.RECONVERGENT B2 ;  /* 0x0000000000027941 */ /* 0x000fea0003800200 */
.L_x_164:
        /* <DEDUP_REMOVED lines=16> */
.L_x_169:
        /* <DEDUP_REMOVED lines=46> */
.L_x_168:
[----:B------:R-:W-:Y:S05]  /*3c60*/  BSYNC.RECONVERGENT B2 ;  /* 0x0000000000027941 */ /* 0x000fea0003800200 */
.L_x_167:
        /* <DEDUP_REMOVED lines=31> */
.L_x_171:
[----:B------:R-:W-:Y:S05]  /*3e60*/  BSYNC.RECONVERGENT B2 ;  /* 0x0000000000027941 */ /* 0x000fea0003800200 */
.L_x_170:
        /* <DEDUP_REMOVED lines=12> */
.L_x_163:
[----:B------:R-:W-:Y:S05]  /*3f30*/  BSYNC.RECONVERGENT B1 ;  /* 0x0000000000017941 */ /* 0x000fea0003800200 */
.L_x_161:
        /* <DEDUP_REMOVED lines=50> */
[----:B------:R-:W-:-:S07]  /*4260*/  FADD R0, R18, R19 ;  /* 0x0000001312007221 */ /* 0x000fce0000000000 */
.L_x_133:
[----:B------:R-:W-:Y:S05]  /*4270*/  BSYNC.RECONVERGENT B0 ;  /* 0x0000000000007941 */ /* 0x000fea0003800200 */
.L_x_117:
[----:B------:R-:W-:Y:S05]  /*4280*/  @P0 EXIT ;  /* 0x000000000000094d */ /* 0x000fea0003800000 */
[----:B0-23--:R-:W0:Y:S01]  /*4290*/  LDC.64 R2, c[0x0][0x388] ;  /* 0x0000e200ff027b82 */ /* 0x00de220000000a00 */
[----:B------:R-:W4:Y:S02]  /*42a0*/  LDCU UR4, c[0x0][0x398] ;  /* 0x00007300ff0477ac */ /* 0x000f240008000800 */
[----:B----4-:R-:W-:-:S05]  /*42b0*/  FADD R5, R0, UR4 ;  /* 0x0000000400057e21 */ /* 0x010fca0008000000 */
[----:B0-----:R-:W-:Y:S01]  /*42c0*/  STG.E desc[UR6][R2.64], R5 ;  /* 0x0000000502007986 */ /* 0x001fe2000c101906 */
[----:B------:R-:W-:Y:S05]  /*42d0*/  EXIT ;  /* 0x000000000000794d */ /* 0x000fea0003800000 */
.L_x_172:
        /* <DEDUP_REMOVED lines=10> */
.L_x_239:


//--------------------- .text._ZN3cub18CUB_300001_SM_10006detail6reduce18DeviceReduceKernelINS2_10policy_hubIfjN4cuda3std3__44plusIfEEE10Policy1000EN6thrust24THRUST_300001_SM_1000_NS6detail15normal_iteratorINSD_10device_ptrIfEEEEjS9_f6squareEEvT0_PT3_T1_NS0_13GridEvenShareISN_EET2_T4_ --------------------------
	.section	.text._ZN3cub18CUB_300001_SM_10006detail6reduce18DeviceReduceKernelINS2_10policy_hubIfjN4cuda3std3__44plusIfEEE10Policy1000EN6thrust24THRUST_300001_SM_1000_NS6detail15normal_iteratorINSD_10device_ptrIfEEEEjS9_f6squareEEvT0_PT3_T1_NS0_13GridEvenShareISN_EET2_T4_,"ax",@progbits
	.align	128
        .global         _ZN3cub18CUB_300001_SM_10006detail6reduce18DeviceReduceKernelINS2_10policy_hubIfjN4cuda3std3__44plusIfEEE10Policy1000EN6thrust24THRUST_300001_SM_1000_NS6detail15normal_iteratorINSD_10device_ptrIfEEEEjS9_f6squareEEvT0_PT3_T1_NS0_13GridEvenShareISN_EET2_T4_
        .type           _ZN3cub18CUB_300001_SM_10006detail6reduce18DeviceReduceKernelINS2_10policy_hubIfjN4cuda3std3__44plusIfEEE10Policy1000EN6thrust24THRUST_300001_SM_1000_NS6detail15normal_iteratorINSD_10device_ptrIfEEEEjS9_f6squareEEvT0_PT3_T1_NS0_13GridEvenShareISN_EET2_T4_,@function
        .size           _ZN3cub18CUB_300001_SM_10006detail6reduce18DeviceReduceKernelINS2_10policy_hubIfjN4cuda3std3__44plusIfEEE10Policy1000EN6thrust24THRUST_300001_SM_1000_NS6detail15normal_iteratorINSD_10device_ptrIfEEEEjS9_f6squareEEvT0_PT3_T1_NS0_13GridEvenShareISN_EET2_T4_,(.L_x_240 - _ZN3cub18CUB_300001_SM_10006detail6reduce18DeviceReduceKernelINS2_10policy_hubIfjN4cuda3std3__44plusIfEEE10Policy1000EN6thrust24THRUST_300001_SM_1000_NS6detail15normal_iteratorINSD_10device_ptrIfEEEEjS9_f6squareEEvT0_PT3_T1_NS0_13GridEvenShareISN_EET2_T4_)
        .other          _ZN3cub18CUB_300001_SM_10006detail6reduce18DeviceReduceKernelINS2_10policy_hubIfjN4cuda3std3__44plusIfEEE10Policy1000EN6thrust24THRUST_300001_SM_1000_NS6detail15normal_iteratorINSD_10device_ptrIfEEEEjS9_f6squareEEvT0_PT3_T1_NS0_13GridEvenShareISN_EET2_T4_,@"STO_CUDA_ENTRY STV_DEFAULT"
_ZN3cub18CUB_300001_SM_10006detail6reduce18DeviceReduceKernelINS2_10policy_hubIfjN4cuda3std3__44plusIfEEE10Policy1000EN6thrust24THRUST_300001_SM_1000_NS6detail15normal_iteratorINSD_10device_ptrIfEEEEjS9_f6squareEEvT0_PT3_T1_NS0_13GridEvenShareISN_EET2_T4_:
.text._ZN3cub18CUB_300001_SM_10006detail6reduce18DeviceReduceKernelINS2_10policy_hubIfjN4cuda3std3__44plusIfEEE10Policy1000EN6thrust24THRUST_300001_SM_1000_NS6detail15normal_iteratorINSD_10device_ptrIfEEEEjS9_f6squareEEvT0_PT3_T1_NS0_13GridEvenShareISN_EET2_T4_:
[----:B------:R-:W-:Y:S01]  /*0000*/  LDC R1, c[0x0][0x37c] ;  /* 0x0000df00ff017b82 */ /* 0x000fe20000000800 */
[----:B------:R-:W0:Y:S07]  /*0010*/  S2R R3, SR_CTAID.X ;  /* 0x0000000000037919 */ /* 0x000e2e0000002500 */
[----:B------:R-:W1:Y:S01]  /*0020*/  LDC.64 R8, c[0x0][0x3a8] ;  /* 0x0000ea00ff087b82 */ /* 0x000e620000000a00 */
[----:B------:R-:W2:Y:S01]  /*0030*/  LDCU.64 UR6, c[0x0][0x358] ;  /* 0x00006b00ff0677ac */ /* 0x000ea20008000a00 */
[----:B------:R-:W-:Y:S01]  /*0040*/  BSSY.RECONVERGENT B0, `(.L_x_173) ;  /* 0x000028b000007945 */ /* 0x000fe20003800200 */
[----:B-1----:R-:W-:Y:S01]  /*0050*/  SHF.L.U32 R11, R9, 0xd, RZ ;  /* 0x0000000d090b7819 */ /* 0x002fe200000006ff */
[----:B0-----:R-:W-:-:S05]  /*0060*/  IMAD R0, R3, -0x2000, R8 ;  /* 0xffffe00003007824 */ /* 0x001fca00078e0208 */
[----:B------:R-:W-:-:S13]  /*0070*/  ISETP.GT.U32.AND P0, PT, R0, 0x1fff, PT ;  /* 0x00001fff0000780c */ /* 0x000fda0003f04070 */
[----:B--2---:R-:W-:Y:S05]  /*0080*/  @P0 BRA `(.L_x_174) ;  /* 0x0000001000d80947 */ /* 0x004fea0003800000 */
[----:B------:R-:W0:Y:S01]  /*0090*/  S2R R2, SR_TID.X ;  /* 0x0000000000027919 */ /* 0x000e220000002100 */
[----:B------:R-:W-:Y:S01]  /*00a0*/  BSSY.RECONVERGENT B1, `(.L_x_175) ;  /* 0x000000b000017945 */ /* 0x000fe20003800200 */
[----:B------:R-:W-:Y:S01]  /*00b0*/  HFMA2 R14, -RZ, RZ, 0, 0 ;  /* 0x00000000ff0e7431 */ /* 0x000fe200000001ff */
[----:B0-----:R-:W-:Y:S02]  /*00c0*/  ISETP.GE.U32.AND P0, PT, R2, R0, PT ;  /* 0x000000000200720c */ /* 0x001fe40003f06070 */
[----:B------:R-:W-:-:S11]  /*00d0*/  MOV R4, R2 ;  /* 0x0000000200047202 */ /* 0x000fd60000000f00 */
[----:B------:R-:W-:Y:S05]  /*00e0*/  @P0 BRA `(.L_x_176) ;  /* 0x0000000000180947 */ /* 0x000fea0003800000 */
[----:B------:R-:W0:Y:S01]  /*00f0*/  LDC.64 R6, c[0x0][0x380] ;  /* 0x0000e000ff067b82 */ /* 0x000e220000000a00 */
[----:B------:R-:W-:-:S05]  /*0100*/  LEA R5, R3, R2, 0xd ;  /* 0x0000000203057211 */ /* 0x000fca00078e68ff */
[----:B0-----:R-:W-:-:S06]  /*0110*/  IMAD.WIDE.U32 R6, R5, 0x4, R6 ;  /* 0x0000000405067825 */ /* 0x001fcc00078e0006 */
[----:B------:R-:W2:Y:S01]  /*0120*/  LDG.E R6, desc[UR6][R6.64] ;  /* 0x0000000606067981 */ /* 0x000ea2000c1e1900 */
[----:B------:R-:W-:Y:S01]  /*0130*/  IADD3 R4, PT, PT, R2, 0x200, RZ ;  /* 0x0000020002047810 */ /* 0x000fe20007ffe0ff */
[----:B--2---:R-:W-:-:S07]  /*0140*/  FMUL R14, R6, R6 ;  /* 0x00000006060e7220 */ /* 0x004fce0000400000 */
.L_x_176:
[----:B------:R-:W-:Y:S05]  /*0150*/  BSYNC.RECONVERGENT B1 ;  /* 0x0000000000017941 */ /* 0x000fea0003800200 */
.L_x_175:
[----:B------:R-:W-:Y:S01]  /*0160*/  ISETP.GE.U32.AND P0, PT, R4, R0, PT ;  /* 0x000000000400720c */ /* 0x000fe20003f06070 */
[----:B------:R-:W-:-:S12]  /*0170*/  BSSY.RECONVERGENT B1, `(.L_x_177) ;  /* 0x00000a5000017945 */ /* 0x000fd80003800200 */
[----:B------:R-:W-:Y:S05]  /*0180*/  @P0 BRA `(.L_x_178) ;  /* 0x00000008008c0947 */ /* 0x000fea0003800000 */
[----:B------:R-:W-:Y:S01]  /*0190*/  LOP3.LUT R5, RZ, R4, RZ, 0x33, !PT ;  /* 0x00000004ff057212 */ /* 0x000fe200078e33ff */
[----:B------:R-:W-:Y:S03]  /*01a0*/  BSSY.RECONVERGENT B2, `(.L_x_179) ;  /* 0x0000053000027945 */ /* 0x000fe60003800200 */
[----:B------:R-:W-:-:S05]  /*01b0*/  IADD3 R8, PT, PT, R5, R8, RZ ;  /* 0x0000000805087210 */ /* 0x000fca0007ffe0ff */
[----:B------:R-:W-:-:S05]  /*01c0*/  IMAD R8, R3, -0x2000, R8 ;  /* 0xffffe00003087824 */ /* 0x000fca00078e0208 */
[C---:B------:R-:W-:Y:S02]  /*01d0*/  ISETP.GE.U32.AND P0, PT, R8.reuse, 0x1e00, PT ;  /* 0x00001e000800780c */ /* 0x040fe40003f06070 */
[----:B------:R-:W-:-:S04]  /*01e0*/  LEA.HI R5, R8, 0x1, RZ, 0x17 ;  /* 0x0000000108057811 */ /* 0x000fc800078fb8ff */
[----:B------:R-:W-:-:S07]  /*01f0*/  LOP3.LUT R6, R5, 0xf, RZ, 0xc0, !PT ;  /* 0x0000000f05067812 */ /* 0x000fce00078ec0ff */
[----:B------:R-:W-:Y:S05]  /*0200*/  @!P0 BRA `(.L_x_180) ;  /* 0x0000000400308947 */ /* 0x000fea0003800000 */
[----:B------:R-:W-:Y:S01]  /*0210*/  LOP3.LUT R8, R5, 0xfffff0, RZ, 0xc0, !PT ;  /* 0x00fffff005087812 */ /* 0x000fe200078ec0ff */
[----:B------:R-:W-:Y:S01]  /*0220*/  BSSY.RECONVERGENT B3, `(.L_x_181) ;  /* 0x0000049000037945 */ /* 0x000fe20003800200 */
[----:B------:R-:W-:Y:S02]  /*0230*/  LOP3.LUT R7, R4, 0x1000, RZ, 0xfc, !PT ;  /* 0x0000100004077812 */ /* 0x000fe400078efcff */
[----:B------:R-:W-:Y:S02]  /*0240*/  LEA R4, R3, R4, 0xd ;  /* 0x0000000403047211 */ /* 0x000fe400078e68ff */
[----:B------:R-:W-:-:S07]  /*0250*/  IADD3 R8, PT, PT, -R8, RZ, RZ ;  /* 0x000000ff08087210 */ /* 0x000fce0007ffe1ff */
.L_x_182:
[----:B------:R-:W0:Y:S02]  /*0260*/  LDC.64 R12, c[0x0][0x380] ;  /* 0x0000e000ff0c7b82 */ /* 0x000e240000000a00 */
[----:B0-----:R-:W-:-:S05]  /*0270*/  IMAD.WIDE.U32 R22, R4, 0x4, R12 ;  /* 0x0000000404167825 */ /* 0x001fca00078e000c */
[----:B------:R0:W2:Y:S01]  /*0280*/  LDG.E R9, desc[UR6][R22.64] ;  /* 0x0000000616097981 */ /* 0x0000a2000c1e1900 */
[C---:B------:R-:W-:Y:S02]  /*0290*/  IADD3 R11, PT, PT, R4.reuse, 0x200, RZ ;  /* 0x00000200040b7810 */ /* 0x040fe40007ffe0ff */
[C---:B------:R-:W-:Y:S02]  /*02a0*/  IADD3 R21, PT, PT, R4.reuse, 0x400, RZ ;  /* 0x0000040004157810 */ /* 0x040fe40007ffe0ff */
[C---:B------:R-:W-:Y:S01]  /*02b0*/  IADD3 R17, PT, PT, R4.reuse, 0x600, RZ ;  /* 0x0000060004117810 */ /* 0x040fe20007ffe0ff */
[----:B------:R-:W-:Y:S01]  /*02c0*/  IMAD.WIDE.U32 R10, R11, 0x4, R12 ;  /* 0x000000040b0a7825 */ /* 0x000fe200078e000c */
[----:B------:R-:W-:-:S03]  /*02d0*/  IADD3 R19, PT, PT, R4, 0x800, RZ ;  /* 0x0000080004137810 */ /* 0x000fc60007ffe0ff */
[--C-:B------:R-:W-:Y:S02]  /*02e0*/  IMAD.WIDE.U32 R20, R21, 0x4, R12.reuse ;  /* 0x0000000415147825 */ /* 0x100fe400078e000c */
[----:B------:R1:W3:Y:S01]  /*02f0*/  LDG.E R10, desc[UR6][R10.64] ;  /* 0x000000060a0a7981 */ /* 0x0002e2000c1e1900 */
[C---:B------:R-:W-:Y:S01]  /*0300*/  IADD3 R15, PT, PT, R4.reuse, 0xa00, RZ ;  /* 0x00000a00040f7810 */ /* 0x040fe20007ffe0ff */
[--C-:B------:R-:W-:Y:S01]  /*0310*/  IMAD.WIDE.U32 R16, R17, 0x4, R12.reuse ;  /* 0x0000000411107825 */ /* 0x100fe200078e000c */
[----:B------:R-:W-:Y:S01]  /*0320*/  IADD3 R25, PT, PT, R4, 0xc00, RZ ;  /* 0x00000c0004197810 */ /* 0x000fe20007ffe0ff */
[----:B------:R4:W5:Y:S02]  /*0330*/  LDG.E R29, desc[UR6][R20.64] ;  /* 0x00000006141d7981 */ /* 0x000964000c1e1900 */
[--C-:B------:R-:W-:Y:S02]  /*0340*/  IMAD.WIDE.U32 R18, R19, 0x4, R12.reuse ;  /* 0x0000000413127825 */ /* 0x100fe400078e000c */
[----:B------:R4:W5:Y:S02]  /*0350*/  LDG.E R28, desc[UR6][R16.64] ;  /* 0x00000006101c7981 */ /* 0x000964000c1e1900 */
[----:B0-----:R-:W-:-:S02]  /*0360*/  IMAD.WIDE.U32 R22, R15, 0x4, R12 ;  /* 0x000000040f167825 */ /* 0x001fc400078e000c */
[----:B------:R-:W5:Y:S01]  /*0370*/  LDG.E R27, desc[UR6][R18.64] ;  /* 0x00000006121b7981 */ /* 0x000f62000c1e1900 */
[C---:B-1----:R-:W-:Y:S01]  /*0380*/  IADD3 R11, PT, PT, R4.reuse, 0xe00, RZ ;  /* 0x00000e00040b7810 */ /* 0x042fe20007ffe0ff */
[--C-:B----4-:R-:W-:Y:S02]  /*0390*/  IMAD.WIDE.U32 R20, R25, 0x4, R12.reuse ;  /* 0x0000000419147825 */ /* 0x110fe400078e000c */
[----:B------:R0:W4:Y:S01]  /*03a0*/  LDG.E R26, desc[UR6][R22.64] ;  /* 0x00000006161a7981 */ /* 0x000122000c1e1900 */
[C---:B------:R-:W-:Y:S01]  /*03b0*/  IADD3 R15, PT, PT, R4.reuse, 0x1000, RZ ;  /* 0x00001000040f7810 */ /* 0x040fe20007ffe0ff */
[----:B------:R-:W-:Y:S01]  /*03c0*/  IMAD.WIDE.U32 R16, R11, 0x4, R12 ;  /* 0x000000040b107825 */ /* 0x000fe200078e000c */
[C---:B------:R-:W-:Y:S01]  /*03d0*/  IADD3 R24, PT, PT, R4.reuse, 0x1200, RZ ;  /* 0x0000120004187810 */ /* 0x040fe20007ffe0ff */
[----:B------:R1:W4:Y:S01]  /*03e0*/  LDG.E R25, desc[UR6][R20.64] ;  /* 0x0000000614197981 */ /* 0x000322000c1e1900 */
[----:B------:R-:W-:-:S03]  /*03f0*/  IADD3 R11, PT, PT, R4, 0x1400, RZ ;  /* 0x00001400040b7810 */ /* 0x000fc60007ffe0ff */
[--C-:B0-----:R-:W-:Y:S02]  /*0400*/  IMAD.WIDE.U32 R22, R24, 0x4, R12.reuse ;  /* 0x0000000418167825 */ /* 0x101fe400078e000c */
[----:B------:R0:W4:Y:S02]  /*0410*/  LDG.E R24, desc[UR6][R16.64] ;  /* 0x0000000610187981 */ /* 0x000124000c1e1900 */
[--C-:B-1----:R-:W-:Y:S01]  /*0420*/  IMAD.WIDE.U32 R20, R15, 0x4, R12.reuse ;  /* 0x000000040f147825 */ /* 0x102fe200078e000c */
[C---:B------:R-:W-:Y:S01]  /*0430*/  IADD3 R15, PT, PT, R4.reuse, 0x1600, RZ ;  /* 0x00001600040f7810 */ /* 0x040fe20007ffe0ff */
[----:B------:R1:W4:Y:S04]  /*0440*/  LDG.E R18, desc[UR6][R22.64] ;  /* 0x0000000616127981 */ /* 0x000328000c1e1900 */
[----:B------:R1:W4:Y:S01]  /*0450*/  LDG.E R19, desc[UR6][R20.64] ;  /* 0x0000000614137981 */ /* 0x000322000c1e1900 */
[----:B0-----:R-:W-:Y:S01]  /*0460*/  IMAD.WIDE.U32 R16, R11, 0x4, R12 ;  /* 0x000000040b107825 */ /* 0x001fe200078e000c */
[----:B-1----:R-:W-:-:S04]  /*0470*/  IADD3 R23, PT, PT, R4, 0x1800, RZ ;  /* 0x0000180004177810 */ /* 0x002fc80007ffe0ff */
[----:B------:R0:W4:Y:S01]  /*0480*/  LDG.E R11, desc[UR6][R16.64] ;  /* 0x00000006100b7981 */ /* 0x000122000c1e1900 */
[C---:B------:R-:W-:Y:S01]  /*0490*/  IADD3 R21, PT, PT, R4.reuse, 0x1a00, RZ ;  /* 0x00001a0004157810 */ /* 0x040fe20007ffe0ff */
[----:B0-----:R-:W-:Y:S01]  /*04a0*/  IMAD.WIDE.U32 R16, R23, 0x4, R12 ;  /* 0x0000000417107825 */ /* 0x001fe200078e000c */
[----:B------:R-:W-:-:S03]  /*04b0*/  IADD3 R23, PT, PT, R4, 0x1c00, RZ ;  /* 0x00001c0004177810 */ /* 0x000fc60007ffe0ff */
[--C-:B------:R-:W-:Y:S02]  /*04c0*/  IMAD.WIDE.U32 R20, R21, 0x4, R12.reuse ;  /* 0x0000000415147825 */ /* 0x100fe400078e000c */
[----:B------:R-:W4:Y:S02]  /*04d0*/  LDG.E R16, desc[UR6][R16.64] ;  /* 0x0000000610107981 */ /* 0x000f24000c1e1900 */
[----:B------:R-:W-:Y:S02]  /*04e0*/  IMAD.WIDE.U32 R22, R23, 0x4, R12 ;  /* 0x0000000417167825 */ /* 0x000fe400078e000c */
[----:B------:R-:W4:Y:S04]  /*04f0*/  LDG.E R20, desc[UR6][R20.64] ;  /* 0x0000000614147981 */ /* 0x000f28000c1e1900 */
[----:B------:R-:W4:Y:S01]  /*0500*/  LDG.E R22, desc[UR6][R22.64] ;  /* 0x0000000616167981 */ /* 0x000f22000c1e1900 */
[----:B--2---:R-:W-:Y:S01]  /*0510*/  FFMA R9, R9, R9, R14 ;  /* 0x0000000909097223 */ /* 0x004fe2000000000e */
[----:B------:R-:W-:-:S06]  /*0520*/  IMAD.WIDE.U32 R14, R15, 0x4, R12 ;  /* 0x000000040f0e7825 */ /* 0x000fcc00078e000c */
[----:B------:R0:W2:Y:S02]  /*0530*/  LDG.E R14, desc[UR6][R14.64] ;  /* 0x000000060e0e7981 */ /* 0x0000a4000c1e1900 */
[----:B0-----:R-:W-:-:S05]  /*0540*/  IADD3 R15, PT, PT, R4, 0x1e00, RZ ;  /* 0x00001e00040f7810 */ /* 0x001fca0007ffe0ff */
[----:B------:R-:W-:-:S06]  /*0550*/  IMAD.WIDE.U32 R12, R15, 0x4, R12 ;  /* 0x000000040f0c7825 */ /* 0x000fcc00078e000c */
[----:B------:R-:W2:Y:S01]  /*0560*/  LDG.E R12, desc[UR6][R12.64] ;  /* 0x000000060c0c7981 */ /* 0x000ea2000c1e1900 */
[----:B---3--:R-:W-:-:S04]  /*0570*/  FFMA R10, R10, R10, R9 ;  /* 0x0000000a0a0a7223 */ /* 0x008fc80000000009 */
[----:B-----5:R-:W-:-:S04]  /*0580*/  FFMA R29, R29, R29, R10 ;  /* 0x0000001d1d1d7223 */ /* 0x020fc8000000000a */
[----:B------:R-:W-:-:S04]  /*0590*/  FFMA R28, R28, R28, R29 ;  /* 0x0000001c1c1c7223 */ /* 0x000fc8000000001d */
[----:B------:R-:W-:-:S04]  /*05a0*/  FFMA R27, R27, R27, R28 ;  /* 0x0000001b1b1b7223 */ /* 0x000fc8000000001c */
[----:B----4-:R-:W-:-:S04]  /*05b0*/  FFMA R26, R26, R26, R27 ;  /* 0x0000001a1a1a7223 */ /* 0x010fc8000000001b */
[----:B------:R-:W-:-:S04]  /*05c0*/  FFMA R25, R25, R25, R26 ;  /* 0x0000001919197223 */ /* 0x000fc8000000001a */
[----:B------:R-:W-:-:S04]  /*05d0*/  FFMA R24, R24, R24, R25 ;  /* 0x0000001818187223 */ /* 0x000fc80000000019 */
[----:B------:R-:W-:-:S04]  /*05e0*/  FFMA R19, R19, R19, R24 ;  /* 0x0000001313137223 */ /* 0x000fc80000000018 */
[----:B------:R-:W-:Y:S01]  /*05f0*/  FFMA R18, R18, R18, R19 ;  /* 0x0000001212127223 */ /* 0x000fe20000000013 */
[----:B------:R-:W-:-:S03]  /*0600*/  IADD3 R8, PT, PT, R8, 0x10, RZ ;  /* 0x0000001008087810 */ /* 0x000fc60007ffe0ff */
[----:B------:R-:W-:Y:S01]  /*0610*/  FFMA R11, R11, R11, R18 ;  /* 0x0000000b0b0b7223 */ /* 0x000fe20000000012 */
[----:B------:R-:W-:Y:S02]  /*0620*/  ISETP.NE.AND P0, PT, R8, RZ, PT ;  /* 0x000000ff0800720c */ /* 0x000fe40003f05270 */
[----:B------:R-:W-:Y:S02]  /*0630*/  IADD3 R7, PT, PT, R7, 0x2000, RZ ;  /* 0x0000200007077810 */ /* 0x000fe40007ffe0ff */
[----:B------:R-:W-:Y:S01]  /*0640*/  IADD3 R4, PT, PT, R4, 0x2000, RZ ;  /* 0x0000200004047810 */ /* 0x000fe20007ffe0ff */
[----:B--2---:R-:W-:-:S04]  /*0650*/  FFMA R11, R14, R14, R11 ;  /* 0x0000000e0e0b7223 */ /* 0x004fc8000000000b */
[----:B------:R-:W-:-:S04]  /*0660*/  FFMA R11, R16, R16, R11 ;  /* 0x00000010100b7223 */ /* 0x000fc8000000000b */
[----:B------:R-:W-:-:S04]  /*0670*/  FFMA R11, R20, R20, R11 ;  /* 0x00000014140b7223 */ /* 0x000fc8000000000b */
[----:B------:R-:W-:-:S04]  /*0680*/  FFMA R11, R22, R22, R11 ;  /* 0x00000016160b7223 */ /* 0x000fc8000000000b */
[----:B------:R-:W-:Y:S01]  /*0690*/  FFMA R14, R12, R12, R11 ;  /* 0x0000000c0c0e7223 */ /* 0x000fe2000000000b */
[----:B------:R-:W-:Y:S06]  /*06a0*/  @P0 BRA `(.L_x_182) ;  /* 0xfffffff800ec0947 */ /* 0x000fec000383ffff */
[----:B------:R-:W-:Y:S05]  /*06b0*/  BSYNC.RECONVERGENT B3 ;  /* 0x0000000000037941 */ /* 0x000fea0003800200 */
.L_x_181:
[----:B------:R-:W-:-:S07]  /*06c0*/  IADD3 R4, PT, PT, R7, -0x1000, RZ ;  /* 0xfffff00007047810 */ /* 0x000fce0007ffe0ff */
.L_x_180:
[----:B------:R-:W-:Y:S05]  /*06d0*/  BSYNC.RECONVERGENT B2 ;  /* 0x0000000000027941 */ /* 0x000fea0003800200 */
.L_x_179:
[----:B------:R-:W-:-:S13]  /*06e0*/  ISETP.NE.AND P0, PT, R6, RZ, PT ;  /* 0x000000ff0600720c */ /* 0x000fda0003f05270 */
[----:B------:R-:W-:Y:S05]  /*06f0*/  @!P0 BRA `(.L_x_178) ;  /* 0x0000000400308947 */ /* 0x000fea0003800000 */
[----:B------:R-:W-:Y:S01]  /*0700*/  ISETP.GE.U32.AND P0, PT, R6, 0x8, PT ;  /* 0x000000080600780c */ /* 0x000fe20003f06070 */
[----:B------:R-:W-:Y:S01]  /*0710*/  BSSY.RECONVERGENT B2, `(.L_x_183) ;  /* 0x0000026000027945 */ /* 0x000fe20003800200 */
[----:B------:R-:W-:-:S04]  /*0720*/  LOP3.LUT R22, R5, 0x7, RZ, 0xc0, !PT ;  /* 0x0000000705167812 */ /* 0x000fc800078ec0ff */
[----:B------:R-:W-:-:S07]  /*0730*/  ISETP.NE.AND P1, PT, R22, RZ, PT ;  /* 0x000000ff1600720c */ /* 0x000fce0003f25270 */
[----:B------:R-:W-:Y:S06]  /*0740*/  @!P0 BRA `(.L_x_184) ;  /* 0x0000000000888947 */ /* 0x000fec0003800000 */
[----:B------:R-:W0:Y:S01]  /*0750*/  LDC.64 R6, c[0x0][0x380] ;  /* 0x0000e000ff067b82 */ /* 0x000e220000000a00 */
[----:B------:R-:W-:-:S04]  /*0760*/  LEA R19, R3, R4, 0xd ;  /* 0x0000000403137211 */ /* 0x000fc800078e68ff */
[C---:B------:R-:W-:Y:S02]  /*0770*/  IADD3 R17, PT, PT, R19.reuse, 0x200, RZ ;  /* 0x0000020013117810 */ /* 0x040fe40007ffe0ff */
[C---:B------:R-:W-:Y:S02]  /*0780*/  IADD3 R21, PT, PT, R19.reuse, 0x400, RZ ;  /* 0x0000040013157810 */ /* 0x040fe40007ffe0ff */
[C---:B------:R-:W-:Y:S02]  /*0790*/  IADD3 R13, PT, PT, R19.reuse, 0x600, RZ ;  /* 0x00000600130d7810 */ /* 0x040fe40007ffe0ff */
[C---:B------:R-:W-:Y:S01]  /*07a0*/  IADD3 R9, PT, PT, R19.reuse, 0x800, RZ ;  /* 0x0000080013097810 */ /* 0x040fe20007ffe0ff */
[----:B0-----:R-:W-:-:S04]  /*07b0*/  IMAD.WIDE.U32 R10, R19, 0x4, R6 ;  /* 0x00000004130a7825 */ /* 0x001fc800078e0006 */
[--C-:B------:R-:W-:Y:S01]  /*07c0*/  IMAD.WIDE.U32 R16, R17, 0x4, R6.reuse ;  /* 0x0000000411107825 */ /* 0x100fe200078e0006 */
[----:B------:R0:W2:Y:S03]  /*07d0*/  LDG.E R15, desc[UR6][R10.64] ;  /* 0x000000060a0f7981 */ /* 0x0000a6000c1e1900 */
[--C-:B------:R-:W-:Y:S01]  /*07e0*/  IMAD.WIDE.U32 R20, R21, 0x4, R6.reuse ;  /* 0x0000000415147825 */ /* 0x100fe200078e0006 */
[----:B------:R1:W3:Y:S03]  /*07f0*/  LDG.E R18, desc[UR6][R16.64] ;  /* 0x0000000610127981 */ /* 0x0002e6000c1e1900 */
[--C-:B------:R-:W-:Y:S01]  /*0800*/  IMAD.WIDE.U32 R12, R13, 0x4, R6.reuse ;  /* 0x000000040d0c7825 */ /* 0x100fe200078e0006 */
[----:B------:R-:W-:Y:S01]  /*0810*/  IADD3 R23, PT, PT, R19, 0xa00, RZ ;  /* 0x00000a0013177810 */ /* 0x000fe20007ffe0ff */
[----:B------:R-:W4:Y:S02]  /*0820*/  LDG.E R20, desc[UR6][R20.64] ;  /* 0x0000000614147981 */ /* 0x000f24000c1e1900 */
[--C-:B------:R-:W-:Y:S01]  /*0830*/  IMAD.WIDE.U32 R8, R9, 0x4, R6.reuse ;  /* 0x0000000409087825 */ /* 0x100fe200078e0006 */
[----:B------:R-:W-:Y:S01]  /*0840*/  IADD3 R25, PT, PT, R19, 0xc00, RZ ;  /* 0x00000c0013197810 */ /* 0x000fe20007ffe0ff */
[----:B------:R-:W5:Y:S02]  /*0850*/  LDG.E R12, desc[UR6][R12.64] ;  /* 0x000000060c0c7981 */ /* 0x000f64000c1e1900 */
[--C-:B0-----:R-:W-:Y:S01]  /*0860*/  IMAD.WIDE.U32 R10, R23, 0x4, R6.reuse ;  /* 0x00000004170a7825 */ /* 0x101fe200078e0006 */
[----:B------:R-:W-:Y:S01]  /*0870*/  IADD3 R19, PT, PT, R19, 0xe00, RZ ;  /* 0x00000e0013137810 */ /* 0x000fe20007ffe0ff */
[----:B------:R-:W5:Y:S02]  /*0880*/  LDG.E R8, desc[UR6][R8.64] ;  /* 0x0000000608087981 */ /* 0x000f64000c1e1900 */
[----:B-1----:R-:W-:-:S02]  /*0890*/  IMAD.WIDE.U32 R16, R25, 0x4, R6 ;  /* 0x0000000419107825 */ /* 0x002fc400078e0006 */
[----:B------:R-:W5:Y:S02]  /*08a0*/  LDG.E R10, desc[UR6][R10.64] ;  /* 0x000000060a0a7981 */ /* 0x000f64000c1e1900 */
[----:B------:R-:W-:Y:S02]  /*08b0*/  IMAD.WIDE.U32 R6, R19, 0x4, R6 ;  /* 0x0000000413067825 */ /* 0x000fe400078e0006 */
        /* <DEDUP_REMOVED lines=11> */
.L_x_184:
[----:B------:R-:W-:Y:S05]  /*0970*/  BSYNC.RECONVERGENT B2 ;  /* 0x0000000000027941 */ /* 0x000fea0003800200 */
.L_x_183:
        /* <DEDUP_REMOVED lines=10> */
[C---:B------:R-:W-:Y:S01]  /*0a20*/  IADD3 R17, PT, PT, R13.reuse, 0x600, RZ ;  /* 0x000006000d117810 */ /* 0x040fe20007ffe0ff */
[----:B0-----:R-:W-:-:S04]  /*0a30*/  IMAD.WIDE.U32 R8, R13, 0x4, R6 ;  /* 0x000000040d087825 */ /* 0x001fc800078e0006 */
[--C-:B------:R-:W-:Y:S02]  /*0a40*/  IMAD.WIDE.U32 R10, R11, 0x4, R6.reuse ;  /* 0x000000040b0a7825 */ /* 0x100fe400078e0006 */
[----:B------:R-:W2:Y:S02]  /*0a50*/  LDG.E R9, desc[UR6][R8.64] ;  /* 0x0000000608097981 */ /* 0x000ea4000c1e1900 */
[--C-:B------:R-:W-:Y:S02]  /*0a60*/  IMAD.WIDE.U32 R12, R15, 0x4, R6.reuse ;  /* 0x000000040f0c7825 */ /* 0x100fe400078e0006 */
[----:B------:R-:W3:Y:S02]  /*0a70*/  LDG.E R11, desc[UR6][R10.64] ;  /* 0x000000060a0b7981 */ /* 0x000ee4000c1e1900 */
[----:B------:R-:W-:Y:S02]  /*0a80*/  IMAD.WIDE.U32 R6, R17, 0x4, R6 ;  /* 0x0000000411067825 */ /* 0x000fe400078e0006 */
[----:B------:R-:W4:Y:S04]  /*0a90*/  LDG.E R13, desc[UR6][R12.64] ;  /* 0x000000060c0d7981 */ /* 0x000f28000c1e1900 */
[----:B------:R-:W5:Y:S01]  /*0aa0*/  LDG.E R7, desc[UR6][R6.64] ;  /* 0x0000000606077981 */ /* 0x000f62000c1e1900 */
[----:B------:R-:W-:Y:S01]  /*0ab0*/  IADD3 R4, PT, PT, R4, 0x800, RZ ;  /* 0x0000080004047810 */ /* 0x000fe20007ffe0ff */
[----:B--2---:R-:W-:-:S04]  /*0ac0*/  FFMA R14, R9, R9, R14 ;  /* 0x00000009090e7223 */ /* 0x004fc8000000000e */
[----:B---3--:R-:W-:-:S04]  /*0ad0*/  FFMA R14, R11, R11, R14 ;  /* 0x0000000b0b0e7223 */ /* 0x008fc8000000000e */
[----:B----4-:R-:W-:-:S04]  /*0ae0*/  FFMA R14, R13, R13, R14 ;  /* 0x0000000d0d0e7223 */ /* 0x010fc8000000000e */
[----:B-----5:R-:W-:-:S07]  /*0af0*/  FFMA R14, R7, R7, R14 ;  /* 0x00000007070e7223 */ /* 0x020fce000000000e */
.L_x_186:
[----:B------:R-:W-:Y:S05]  /*0b00*/  BSYNC.RECONVERGENT B2 ;  /* 0x0000000000027941 */ /* 0x000fea0003800200 */
.L_x_185:
[----:B------:R-:W-:Y:S05]  /*0b10*/  @!P1 BRA `(.L_x_178) ;  /* 0x0000000000289947 */ /* 0x000fea0003800000 */
[----:B------:R-:W0:Y:S01]  /*0b20*/  LDC.64 R6, c[0x0][0x380] ;  /* 0x0000e000ff067b82 */ /* 0x000e220000000a00 */
[----:B------:R-:W-:Y:S02]  /*0b30*/  LEA R9, R3, R4, 0xd ;  /* 0x0000000403097211 */ /* 0x000fe400078e68ff */
[----:B------:R-:W-:-:S07]  /*0b40*/  IADD3 R8, PT, PT, -R5, RZ, RZ ;  /* 0x000000ff05087210 */ /* 0x000fce0007ffe1ff */
.L_x_187:
[----:B0-----:R-:W-:-:S06]  /*0b50*/  IMAD.WIDE.U32 R4, R9, 0x4, R6 ;  /* 0x0000000409047825 */ /* 0x001fcc00078e0006 */
[----:B------:R-:W2:Y:S01]  /*0b60*/  LDG.E R5, desc[UR6][R4.64] ;  /* 0x0000000604057981 */ /* 0x000ea2000c1e1900 */
[----:B------:R-:W-:Y:S02]  /*0b70*/  IADD3 R8, PT, PT, R8, 0x1, RZ ;  /* 0x0000000108087810 */ /* 0x000fe40007ffe0ff */
[----:B------:R-:W-:Y:S02]  /*0b80*/  IADD3 R9, PT, PT, R9, 0x200, RZ ;  /* 0x0000020009097810 */ /* 0x000fe40007ffe0ff */
[----:B------:R-:W-:Y:S01]  /*0b90*/  ISETP.NE.AND P0, PT, R8, RZ, PT ;  /* 0x000000ff0800720c */ /* 0x000fe20003f05270 */
[----:B--2---:R-:W-:-:S12]  /*0ba0*/  FFMA R14, R5, R5, R14 ;  /* 0x00000005050e7223 */ /* 0x004fd8000000000e */
[----:B------:R-:W-:Y:S05]  /*0bb0*/  @P0 BRA `(.L_x_187) ;  /* 0xfffffffc00e40947 */ /* 0x000fea000383ffff */
.L_x_178:
[----:B------:R-:W-:Y:S05]  /*0bc0*/  BSYNC.RECONVERGENT B1 ;  /* 0x0000000000017941 */ /* 0x000fea0003800200 */
.L_x_177:
[----:B------:R-:W-:-:S13]  /*0bd0*/  ISETP.GE.U32.AND P0, PT, R0, 0x200, PT ;  /* 0x000002000000780c */ /* 0x000fda0003f06070 */
        /* <DEDUP_REMOVED lines=33> */
[----:B------:R-:W0:Y:S04]  /*0df0*/  LDS.128 R12, [UR4+0x10] ;  /* 0x00001004ff0c7984 */ /* 0x000e280008000c00 */
[----:B------:R-:W2:Y:S04]  /*0e00*/  LDS.128 R8, [UR4+0x20] ;  /* 0x00002004ff087984 */ /* 0x000ea80008000c00 */
[----:B-1----:R-:W1:Y:S04]  /*0e10*/  LDS.128 R4, [UR4+0x30] ;  /* 0x00003004ff047984 */ /* 0x002e680008000c00 */
[----:B------:R-:W3:Y:S01]  /*0e20*/  LDS.128 R16, [UR4+0x40] ;  /* 0x00004004ff107984 */ /* 0x000ee20008000c00 */
[----:B0-----:R-:W-:-:S04]  /*0e30*/  FADD R13, R20, R13 ;  /* 0x0000000d140d7221 */ /* 0x001fc80000000000 */
[----:B------:R-:W-:-:S04]  /*0e40*/  FADD R14, R13, R14 ;  /* 0x0000000e0d0e7221 */ /* 0x000fc80000000000 */
[----:B------:R-:W-:-:S04]  /*0e50*/  FADD R15, R14, R15 ;  /* 0x0000000f0e0f7221 */ /* 0x000fc80000000000 */
[----:B--2---:R-:W-:-:S04]  /*0e60*/  FADD R8, R15, R8 ;  /* 0x000000080f087221 */ /* 0x004fc80000000000 */
[----:B------:R-:W-:-:S04]  /*0e70*/  FADD R9, R8, R9 ;  /* 0x0000000908097221 */ /* 0x000fc80000000000 */
[----:B------:R-:W-:-:S04]  /*0e80*/  FADD R10, R9, R10 ;  /* 0x0000000a090a7221 */ /* 0x000fc80000000000 */
[----:B------:R-:W-:-:S04]  /*0e90*/  FADD R11, R10, R11 ;  /* 0x0000000b0a0b7221 */ /* 0x000fc80000000000 */
[----:B-1----:R-:W-:-:S04]  /*0ea0*/  FADD R4, R11, R4 ;  /* 0x000000040b047221 */ /* 0x002fc80000000000 */
        /* <DEDUP_REMOVED lines=8> */
.L_x_188:
[----:B------:R-:W0:Y:S01]  /*0f30*/  S2R R8, SR_LANEID ;  /* 0x0000000000087919 */ /* 0x000e220000000000 */
[----:B------:R-:W-:-:S04]  /*0f40*/  LOP3.LUT R4, R2, 0x3e0, RZ, 0xc0, !PT ;  /* 0x000003e002047812 */ /* 0x000fc800078ec0ff */
[----:B------:R-:W-:Y:S02]  /*0f50*/  IADD3 R5, PT, PT, R4, 0x20, RZ ;  /* 0x0000002004057810 */ /* 0x000fe40007ffe0ff */
[----:B------:R-:W-:Y:S02]  /*0f60*/  LOP3.LUT R7, RZ, R4, RZ, 0x33, !PT ;  /* 0x00000004ff077212 */ /* 0x000fe400078e33ff */
[----:B------:R-:W-:Y:S02]  /*0f70*/  ISETP.GT.U32.AND P0, PT, R5, R0, PT ;  /* 0x000000000500720c */ /* 0x000fe40003f04070 */
[----:B------:R-:W-:-:S04]  /*0f80*/  IADD3 R7, PT, PT, R0, R7, RZ ;  /* 0x0000000700077210 */ /* 0x000fc80007ffe0ff */
[----:B------:R-:W-:-:S05]  /*0f90*/  SEL R7, R7, 0x1f, P0 ;  /* 0x0000001f07077807 */ /* 0x000fca0000000000 */
[----:B------:R-:W1:Y:S01]  /*0fa0*/  SHFL.DOWN PT, R4, R14, 0x1, R7 ;  /* 0x082000000e047989 */ /* 0x000e6200000e0007 */
[C---:B0-----:R-:W-:Y:S02]  /*0fb0*/  ISETP.GE.AND P0, PT, R8.reuse, R7, PT ;  /* 0x000000070800720c */ /* 0x041fe40003f06270 */
[C---:B------:R-:W-:Y:S02]  /*0fc0*/  IADD3 R6, PT, PT, R8.reuse, 0x2, RZ ;  /* 0x0000000208067810 */ /* 0x040fe40007ffe0ff */
[----:B------:R-:W-:-:S09]  /*0fd0*/  ISETP.NE.AND P1, PT, R8, RZ, PT ;  /* 0x000000ff0800720c */ /* 0x000fd20003f25270 */
[----:B-1----:R-:W-:Y:S01]  /*0fe0*/  @!P0 FADD R14, R4, R14 ;  /* 0x0000000e040e8221 */ /* 0x002fe20000000000 */
[----:B------:R-:W-:Y:S02]  /*0ff0*/  ISETP.GT.AND P0, PT, R6, R7, PT ;  /* 0x000000070600720c */ /* 0x000fe40003f04270 */
[----:B------:R-:W-:Y:S01]  /*1000*/  IADD3 R6, PT, PT, R8, 0x4, RZ ;  /* 0x0000000408067810 */ /* 0x000fe20007ffe0ff */
[----:B------:R-:W0:Y:S01]  /*1010*/  @!P1 S2R R9, SR_CgaCtaId ;  /* 0x0000000000099919 */ /* 0x000e220000008800 */
        /* <DEDUP_REMOVED lines=23> */
[----:B------:R-:W1:Y:S01]  /*1190*/  S2UR UR5, SR_CgaCtaId ;  /* 0x00000000000579c3 */ /* 0x000e620000008800 */
[----:B------:R-:W-:Y:S01]  /*11a0*/  UMOV UR4, 0x400 ;  /* 0x0000040000047882 */ /* 0x000fe20000000000 */
[C---:B------:R-:W-:Y:S02]  /*11b0*/  ISETP.GT.U32.AND P2, PT, R0.reuse, 0x20, PT ;  /* 0x000000200000780c */ /* 0x040fe40003f44070 */
[C---:B------:R-:W-:Y:S02]  /*11c0*/  ISETP.GT.U32.AND P3, PT, R0.reuse, 0x40, PT ;  /* 0x000000400000780c */ /* 0x040fe40003f64070 */
[C---:B------:R-:W-:Y:S02]  /*11d0*/  ISETP.GT.U32.AND P1, PT, R0.reuse, 0x60, PT ;  /* 0x000000600000780c */ /* 0x040fe40003f24070 */
[----:B------:R-:W-:Y:S01]  /*11e0*/  ISETP.GT.U32.AND P4, PT, R0, 0xc0, PT ;  /* 0x000000c00000780c */ /* 0x000fe20003f84070 */
[----:B-1----:R-:W-:-:S09]  /*11f0*/  ULEA UR4, UR5, UR4, 0x18 ;  /* 0x0000000405047291 */ /* 0x002fd2000f8ec0ff */
[----:B0-----:R-:W0:Y:S04]  /*1200*/  LDS.128 R4, [UR4+0x10] ;  /* 0x00001004ff047984 */ /* 0x001e280008000c00 */
[----:B------:R-:W1:Y:S04]  /*1210*/  LDS.128 R8, [UR4+0x20] ;  /* 0x00002004ff087984 */ /* 0x000e680008000c00 */
[----:B------:R-:W2:Y:S04]  /*1220*/  LDS.128 R12, [UR4+0x30] ;  /* 0x00003004ff0c7984 */ /* 0x000ea80008000c00 */
[----:B------:R-:W3:Y:S01]  /*1230*/  LDS.128 R16, [UR4+0x40] ;  /* 0x00004004ff107984 */ /* 0x000ee20008000c00 */
[----:B0-----:R-:W-:Y:S01]  /*1240*/  @P2 FADD R20, R20, R5 ;  /* 0x0000000514142221 */ /* 0x001fe20000000000 */
[----:B------:R-:W-:-:S03]  /*1250*/  ISETP.GT.U32.AND P2, PT, R0, 0x80, PT ;  /* 0x000000800000780c */ /* 0x000fc60003f44070 */
[----:B------:R-:W-:Y:S01]  /*1260*/  @P3 FADD R20, R20, R6 ;  /* 0x0000000614143221 */ /* 0x000fe20000000000 */
[----:B------:R-:W-:-:S03]  /*1270*/  ISETP.GT.U32.AND P3, PT, R0, 0xa0, PT ;  /* 0x000000a00000780c */ /* 0x000fc60003f64070 */
[----:B------:R-:W-:Y:S01]  /*1280*/  @P1 FADD R20, R20, R7 ;  /* 0x0000000714141221 */ /* 0x000fe20000000000 */
[----:B------:R-:W-:-:S05]  /*1290*/  ISETP.GT.U32.AND P1, PT, R0, 0xe0, PT ;  /* 0x000000e00000780c */ /* 0x000fca0003f24070 */
[----:B-1----:R-:W-:Y:S01]  /*12a0*/  @P2 FADD R20, R20, R8 ;  /* 0x0000000814142221 */ /* 0x002fe20000000000 */
[----:B------:R-:W-:-:S03]  /*12b0*/  ISETP.GT.U32.AND P2, PT, R0, 0x100, PT ;  /* 0x000001000000780c */ /* 0x000fc60003f44070 */
[----:B------:R-:W-:Y:S01]  /*12c0*/  @P3 FADD R20, R20, R9 ;  /* 0x0000000914143221 */ /* 0x000fe20000000000 */
[----:B------:R-:W-:-:S03]  /*12d0*/  ISETP.GT.U32.AND P3, PT, R0, 0x120, PT ;  /* 0x000001200000780c */ /* 0x000fc60003f64070 */
[----:B------:R-:W-:Y:S01]  /*12e0*/  @P4 FADD R20, R20, R10 ;  /* 0x0000000a14144221 */ /* 0x000fe20000000000 */
[----:B------:R-:W-:-:S03]  /*12f0*/  ISETP.GT.U32.AND P4, PT, R0, 0x140, PT ;  /* 0x000001400000780c */ /* 0x000fc60003f84070 */
[----:B------:R-:W-:Y:S01]  /*1300*/  @P1 FADD R20, R20, R11 ;  /* 0x0000000b14141221 */ /* 0x000fe20000000000 */
[----:B------:R-:W-:-:S03]  /*1310*/  ISETP.GT.U32.AND P1, PT, R0, 0x160, PT ;  /* 0x000001600000780c */ /* 0x000fc60003f24070 */
[----:B--2---:R-:W-:Y:S01]  /*1320*/  @P2 FADD R20, R20, R12 ;  /* 0x0000000c14142221 */ /* 0x004fe20000000000 */
[----:B------:R-:W-:-:S03]  /*1330*/  ISETP.GT.U32.AND P2, PT, R0, 0x180, PT ;  /* 0x000001800000780c */ /* 0x000fc60003f44070 */
[----:B------:R-:W-:Y:S01]  /*1340*/  @P3 FADD R20, R20, R13 ;  /* 0x0000000d14143221 */ /* 0x000fe20000000000 */
[----:B------:R-:W-:-:S03]  /*1350*/  ISETP.GT.U32.AND P3, PT, R0, 0x1a0, PT ;  /* 0x000001a00000780c */ /* 0x000fc60003f64070 */
[----:B------:R-:W-:Y:S01]  /*1360*/  @P4 FADD R20, R20, R14 ;  /* 0x0000000e14144221 */ /* 0x000fe20000000000 */
[----:B------:R-:W-:-:S03]  /*1370*/  ISETP.GT.U32.AND P4, PT, R0, 0x1c0, PT ;  /* 0x000001c00000780c */ /* 0x000fc60003f84070 */
[----:B------:R-:W-:Y:S01]  /*1380*/  @P1 FADD R20, R20, R15 ;  /* 0x0000000f14141221 */ /* 0x000fe20000000000 */
[----:B------:R-:W-:-:S03]  /*1390*/  ISETP.GT.U32.AND P1, PT, R0, 0x1e0, PT ;  /* 0x000001e00000780c */ /* 0x000fc60003f24070 */
[----:B---3--:R-:W-:-:S04]  /*13a0*/  @P2 FADD R20, R20, R16 ;  /* 0x0000001014142221 */ /* 0x008fc80000000000 */
[----:B------:R-:W-:-:S04]  /*13b0*/  @P3 FADD R20, R20, R17 ;  /* 0x0000001114143221 */ /* 0x000fc80000000000 */
[----:B------:R-:W-:-:S04]  /*13c0*/  @P4 FADD R20, R20, R18 ;  /* 0x0000001214144221 */ /* 0x000fc80000000000 */
[----:B------:R-:W-:Y:S01]  /*13d0*/  @P1 FADD R20, R20, R19 ;  /* 0x0000001314141221 */ /* 0x000fe20000000000 */
[----:B------:R-:W-:Y:S06]  /*13e0*/  BRA `(.L_x_189) ;  /* 0x0000001400407947 */ /* 0x000fec0003800000 */
.L_x_174:
[----:B------:R-:W0:Y:S01]  /*13f0*/  S2R R2, SR_TID.X ;  /* 0x0000000000027919 */ /* 0x000e220000002100 */
[----:B------:R-:W1:Y:S02]  /*1400*/  LDCU.64 UR4, c[0x0][0x380] ;  /* 0x00007000ff0477ac */ /* 0x000e640008000a00 */
[----:B-1----:R-:W-:Y:S02]  /*1410*/  MOV R4, UR4 ;  /* 0x0000000400047c02 */ /* 0x002fe40008000f00 */
[----:B------:R-:W-:Y:S02]  /*1420*/  MOV R5, UR5 ;  /* 0x0000000500057c02 */ /* 0x000fe40008000f00 */
[----:B0-----:R-:W-:-:S05]  /*1430*/  LEA R7, R3, R2, 0xd ;  /* 0x0000000203077211 */ /* 0x001fca00078e68ff */
[----:B------:R-:W-:-:S05]  /*1440*/  IMAD.WIDE.U32 R6, R7, 0x4, R4 ;  /* 0x0000000407067825 */ /* 0x000fca00078e0004 */
        /* <DEDUP_REMOVED lines=16> */
[----:B------:R-:W-:Y:S01]  /*1550*/  ISETP.GE.U32.AND P0, PT, R0, R11, PT ;  /* 0x0000000b0000720c */ /* 0x000fe20003f06070 */
[----:B--2---:R-:W-:Y:S01]  /*1560*/  FMUL R22, R22, R22 ;  /* 0x0000001616167220 */ /* 0x004fe20000400000 */
[----:B---3--:R-:W-:Y:S01]  /*1570*/  FMUL R23, R23, R23 ;  /* 0x0000001717177220 */ /* 0x008fe20000400000 */
[----:B----4-:R-:W-:Y:S01]  /*1580*/  FMUL R25, R24, R24 ;  /* 0x0000001818197220 */ /* 0x010fe20000400000 */
[----:B-----5:R-:W-:Y:S01]  /*1590*/  FMUL R26, R26, R26 ;  /* 0x0000001a1a1a7220 */ /* 0x020fe20000400000 */
[----:B------:R-:W-:Y:S01]  /*15a0*/  FMUL R9, R9, R9 ;  /* 0x0000000909097220 */ /* 0x000fe20000400000 */
[----:B------:R-:W-:Y:S01]  /*15b0*/  FMUL R12, R12, R12 ;  /* 0x0000000c0c0c7220 */ /* 0x000fe20000400000 */
[----:B------:R-:W-:Y:S01]  /*15c0*/  FMUL R13, R13, R13 ;  /* 0x0000000d0d0d7220 */ /* 0x000fe20000400000 */
        /* <DEDUP_REMOVED lines=17> */
[----:B------:R-:W-:Y:S01]  /*16e0*/  LEA R9, R3, R11, 0xd ;  /* 0x0000000b03097211 */ /* 0x000fe200078e68ff */
[----:B------:R-:W-:Y:S01]  /*16f0*/  UMOV UR4, URZ ;  /* 0x000000ff00047c82 */ /* 0x000fe20008000000 */
[----:B------:R-:W-:Y:S02]  /*1700*/  IADD3 R0, PT, PT, R8, -0x2000, RZ ;  /* 0xffffe00008007810 */ /* 0x000fe40007ffe0ff */
[----:B------:R-:W-:Y:S02]  /*1710*/  LOP3.LUT R6, RZ, R2, RZ, 0x33, !PT ;  /* 0x00000002ff067212 */ /* 0x000fe400078e33ff */
[----:B------:R-:W-:Y:S02]  /*1720*/  ISETP.GT.U32.AND P0, PT, R9, R0, PT ;  /* 0x000000000900720c */ /* 0x000fe40003f04070 */
[----:B------:R-:W-:Y:S02]  /*1730*/  IADD3 R6, PT, PT, -R11, R8, R6 ;  /* 0x000000080b067210 */ /* 0x000fe40007ffe106 */
[----:B------:R-:W-:-:S02]  /*1740*/  IADD3 R7, PT, PT, R9, 0x1000, R2 ;  /* 0x0000100009077810 */ /* 0x000fc40007ffe002 */
[----:B------:R-:W-:Y:S01]  /*1750*/  MOV R2, R9 ;  /* 0x0000000900027202 */ /* 0x000fe20000000f00 */
[----:B------:R-:W-:-:S06]  /*1760*/  IMAD R6, R3, -0x2000, R6 ;  /* 0xffffe00003067824 */ /* 0x000fcc00078e0206 */
[----:B------:R-:W-:Y:S05]  /*1770*/  @P0 BRA `(.L_x_191) ;  /* 0x0000000000d80947 */ /* 0x000fea0003800000 */
[----:B------:R-:W0:Y:S08]  /*1780*/  LDC R8, c[0x0][0x3a8] ;  /* 0x0000ea00ff087b82 */ /* 0x000e300000000800 */
[----:B------:R-:W1:Y:S02]  /*1790*/  LDC.64 R4, c[0x0][0x380] ;  /* 0x0000e000ff047b82 */ /* 0x000e640000000a00 */
.L_x_192:
[----:B------:R-:W2:Y:S02]  /*17a0*/  S2R R10, SR_TID.X ;  /* 0x00000000000a7919 */ /* 0x000ea40000002100 */
[----:B--2---:R-:W-:-:S05]  /*17b0*/  IADD3 R13, PT, PT, R10, R9, RZ ;  /* 0x000000090a0d7210 */ /* 0x004fca0007ffe0ff */
        /* <DEDUP_REMOVED lines=13> */
[----:B--2---:R-:W-:-:S04]  /*1890*/  FMUL R15, R15, R15 ;  /* 0x0000000f0f0f7220 */ /* 0x004fc80000400000 */
[----:B---3--:R-:W-:Y:S02]  /*18a0*/  FFMA R15, R14, R14, R15 ;  /* 0x0000000e0e0f7223 */ /* 0x008fe4000000000f */
[----:B------:R-:W2:Y:S01]  /*18b0*/  LDG.E R14, desc[UR6][R12.64+0x7000] ;  /* 0x007000060c0e7981 */ /* 0x000ea2000c1e1900 */
[----:B----4-:R-:W-:-:S03]  /*18c0*/  FFMA R10, R10, R10, R23 ;  /* 0x0000000a0a0a7223 */ /* 0x010fc60000000017 */
[----:B------:R-:W3:Y:S01]  /*18d0*/  LDG.E R23, desc[UR6][R12.64+0x7800] ;  /* 0x007800060c177981 */ /* 0x000ee2000c1e1900 */
[----:B-----5:R-:W-:Y:S01]  /*18e0*/  FMUL R17, R17, R17 ;  /* 0x0000001111117220 */ /* 0x020fe20000400000 */
[----:B------:R-:W-:Y:S02]  /*18f0*/  FADD R10, R10, R15 ;  /* 0x0000000f0a0a7221 */ /* 0x000fe40000000000 */
[----:B------:R-:W4:Y:S01]  /*1900*/  LDG.E R15, desc[UR6][R12.64+0x6000] ;  /* 0x006000060c0f7981 */ /* 0x000f22000c1e1900 */
[----:B------:R-:W-:-:S03]  /*1910*/  FFMA R16, R16, R16, R17 ;  /* 0x0000001010107223 */ /* 0x000fc60000000011 */
[----:B------:R0:W5:Y:S01]  /*1920*/  LDG.E R17, desc[UR6][R12.64+0x6800] ;  /* 0x006800060c117981 */ /* 0x000162000c1e1900 */
[----:B------:R-:W-:-:S04]  /*1930*/  FMUL R22, R22, R22 ;  /* 0x0000001616167220 */ /* 0x000fc80000400000 */
[----:B------:R-:W-:Y:S01]  /*1940*/  FFMA R25, R25, R25, R22 ;  /* 0x0000001919197223 */ /* 0x000fe20000000016 */
[----:B------:R-:W-:Y:S01]  /*1950*/  FMUL R27, R24, R24 ;  /* 0x00000018181b7220 */ /* 0x000fe20000400000 */
[----:B0-----:R-:W-:Y:S01]  /*1960*/  IADD3 R12, PT, PT, -R9, R8, RZ ;  /* 0x00000008090c7210 */ /* 0x001fe20007ffe1ff */
[----:B------:R-:W-:-:S03]  /*1970*/  FMUL R22, R21, R21 ;  /* 0x0000001515167220 */ /* 0x000fc60000400000 */
[----:B------:R-:W-:Y:S01]  /*1980*/  ISETP.GE.U32.AND P0, PT, R12, R11, PT ;  /* 0x0000000b0c00720c */ /* 0x000fe20003f06070 */
[----:B------:R-:W-:Y:S01]  /*1990*/  FFMA R27, R20, R20, R27 ;  /* 0x00000014141b7223 */ /* 0x000fe2000000001b */
[----:B------:R-:W-:Y:S01]  /*19a0*/  FFMA R22, R19, R19, R22 ;  /* 0x0000001313167223 */ /* 0x000fe20000000016 */
[----:B------:R-:W-:-:S03]  /*19b0*/  FADD R25, R16, R25 ;  /* 0x0000001910197221 */ /* 0x000fc60000000000 */
[----:B------:R-:W-:Y:S01]  /*19c0*/  FADD R22, R27, R22 ;  /* 0x000000161b167221 */ /* 0x000fe20000000000 */
[----:B------:R-:W-:Y:S01]  /*19d0*/  FADD R10, R10, R25 ;  /* 0x000000190a0a7221 */ /* 0x000fe20000000000 */
[----:B--2---:R-:W-:Y:S01]  /*19e0*/  FMUL R14, R14, R14 ;  /* 0x0000000e0e0e7220 */ /* 0x004fe20000400000 */
[----:B----4-:R-:W-:-:S04]  /*19f0*/  FMUL R15, R15, R15 ;  /* 0x0000000f0f0f7220 */ /* 0x010fc80000400000 */
[----:B------:R-:W-:Y:S01]  /*1a00*/  FFMA R15, R18, R18, R15 ;  /* 0x00000012120f7223 */ /* 0x000fe2000000000f */
[----:B-----5:R-:W-:-:S04]  /*1a10*/  FFMA R14, R17, R17, R14 ;  /* 0x00000011110e7223 */ /* 0x020fc8000000000e */
[----:B------:R-:W-:-:S04]  /*1a20*/  FADD R15, R15, R14 ;  /* 0x0000000e0f0f7221 */ /* 0x000fc80000000000 */
[----:B------:R-:W-:-:S04]  /*1a30*/  FADD R15, R22, R15 ;  /* 0x0000000f160f7221 */ /* 0x000fc80000000000 */
[----:B------:R-:W-:-:S04]  /*1a40*/  FADD R10, R10, R15 ;  /* 0x0000000f0a0a7221 */ /* 0x000fc80000000000 */
[----:B---3--:R-:W-:Y:S01]  /*1a50*/  FFMA R23, R23, R23, R10 ;  /* 0x0000001717177223 */ /* 0x008fe2000000000a */
[----:B------:R-:W-:Y:S06]  /*1a60*/  @!P0 BRA `(.L_x_190) ;  /* 0x0000000800d48947 */ /* 0x000fec0003800000 */
[C---:B------:R-:W-:Y:S01]  /*1a70*/  IADD3 R9, PT, PT, R11.reuse, R9, RZ ;  /* 0x000000090b097210 */ /* 0x040fe20007ffe0ff */
[----:B------:R-:W-:Y:S01]  /*1a80*/  UIADD3 UR4, UPT, UPT, UR4, 0x1, URZ ;  /* 0x0000000104047890 */ /* 0x000fe2000fffe0ff */
[----:B------:R-:W-:Y:S02]  /*1a90*/  IADD3 R2, PT, PT, R11, R2, RZ ;  /* 0x000000020b027210 */ /* 0x000fe40007ffe0ff */
[----:B------:R-:W-:Y:S02]  /*1aa0*/  ISETP.GT.U32.AND P0, PT, R9, R0, PT ;  /* 0x000000000900720c */ /* 0x000fe40003f04070 */
[C---:B------:R-:W-:Y:S02]  /*1ab0*/  IADD3 R6, PT, PT, -R11.reuse, R6, RZ ;  /* 0x000000060b067210 */ /* 0x040fe40007ffe1ff */
[----:B------:R-:W-:-:S09]  /*1ac0*/  IADD3 R7, PT, PT, R11, R7, RZ ;  /* 0x000000070b077210 */ /* 0x000fd20007ffe0ff */
[----:B------:R-:W-:Y:S05]  /*1ad0*/  @!P0 BRA `(.L_x_192) ;  /* 0xfffffffc00308947 */ /* 0x000fea000383ffff */
.L_x_191:
[----:B------:R-:W0:Y:S01]  /*1ae0*/  S2R R13, SR_TID.X ;  /* 0x00000000000d7919 */ /* 0x000e220000002100 */
[----:B------:R-:W-:Y:S01]  /*1af0*/  IADD3 R0, PT, PT, -R9, R8, RZ ;  /* 0x0000000809007210 */ /* 0x000fe20007ffe1ff */
[----:B------:R-:W-:Y:S03]  /*1b00*/  BSSY.RECONVERGENT B1, `(.L_x_190) ;  /* 0x00000ab000017945 */ /* 0x000fe60003800200 */
[----:B0-----:R-:W-:-:S04]  /*1b10*/  ISETP.GE.AND P0, PT, R13, R0, PT ;  /* 0x000000000d00720c */ /* 0x001fc80003f06270 */
[----:B------:R-:W-:-:S13]  /*1b20*/  ISETP.GE.U32.OR P0, PT, R9, R8, P0 ;  /* 0x000000080900720c */ /* 0x000fda0000706470 */
[----:B------:R-:W-:Y:S05]  /*1b30*/  @P0 BRA `(.L_x_193) ;  /* 0x00000008009c0947 */ /* 0x000fea0003800000 */
[----:B------:R-:W0:Y:S01]  /*1b40*/  LDC R0, c[0x0][0x3ac] ;  /* 0x0000eb00ff007b82 */ /* 0x000e220000000800 */
[----:B------:R-:W-:Y:S01]  /*1b50*/  LOP3.LUT R10, RZ, R13, RZ, 0x33, !PT ;  /* 0x0000000dff0a7212 */ /* 0x000fe200078e33ff */
[----:B------:R-:W-:Y:S06]  /*1b60*/  BSSY.RECONVERGENT B2, `(.L_x_194) ;  /* 0x0000057000027945 */ /* 0x000fec0003800200 */
[----:B------:R-:W1:Y:S01]  /*1b70*/  LDC R11, c[0x0][0x3ac] ;  /* 0x0000eb00ff0b7b82 */ /* 0x000e620000000800 */
[----:B0-----:R-:W-:-:S04]  /*1b80*/  SHF.L.U32 R0, R0, 0xd, RZ ;  /* 0x0000000d00007819 */ /* 0x001fc800000006ff */
[----:B------:R-:W-:Y:S02]  /*1b90*/  LEA R15, R3, R0, 0xd ;  /* 0x00000000030f7211 */ /* 0x000fe400078e68ff */
[----:B------:R-:W-:Y:S02]  /*1ba0*/  MOV R0, R13 ;  /* 0x0000000d00007202 */ /* 0x000fe40000000f00 */
[----:B------:R-:W-:Y:S01]  /*1bb0*/  IADD3 R8, PT, PT, -R15, R8, R10 ;  /* 0x000000080f087210 */ /* 0x000fe20007ffe10a */
[----:B-1----:R-:W-:-:S04]  /*1bc0*/  IMAD R11, R11, UR4, RZ ;  /* 0x000000040b0b7c24 */ /* 0x002fc8000f8e02ff */
[----:B------:R-:W-:-:S05]  /*1bd0*/  IMAD R8, R11, -0x2000, R8 ;  /* 0xffffe0000b087824 */ /* 0x000fca00078e0208 */
[C---:B------:R-:W-:Y:S02]  /*1be0*/  ISETP.GE.U32.AND P0, PT, R8.reuse, 0x1e00, PT ;  /* 0x00001e000800780c */ /* 0x040fe40003f06070 */
[----:B------:R-:W-:-:S04]  /*1bf0*/  LEA.HI R8, R8, 0x1, RZ, 0x17 ;  /* 0x0000000108087811 */ /* 0x000fc800078fb8ff */
[----:B------:R-:W-:-:S07]  /*1c00*/  LOP3.LUT R10, R8, 0xf, RZ, 0xc0, !PT ;  /* 0x0000000f080a7812 */ /* 0x000fce00078ec0ff */
[----:B------:R-:W-:Y:S05]  /*1c10*/  @!P0 BRA `(.L_x_195) ;  /* 0x00000004002c8947 */ /* 0x000fea0003800000 */
[----:B------:R-:W-:Y:S01]  /*1c20*/  LEA.HI R0, R6, 0x1, RZ, 0x17 ;  /* 0x0000000106007811 */ /* 0x000fe200078fb8ff */
[----:B------:R-:W-:Y:S01]  /*1c30*/  BSSY.RECONVERGENT B3, `(.L_x_196) ;  /* 0x0000048000037945 */ /* 0x000fe20003800200 */
[----:B------:R-:W-:Y:S02]  /*1c40*/  LOP3.LUT R11, R13, 0x1000, RZ, 0xfc, !PT ;  /* 0x000010000d0b7812 */ /* 0x000fe400078efcff */
[----:B------:R-:W-:-:S04]  /*1c50*/  LOP3.LUT R0, R0, 0xfffff0, RZ, 0xc0, !PT ;  /* 0x00fffff000007812 */ /* 0x000fc800078ec0ff */
[----:B------:R-:W-:-:S07]  /*1c60*/  IADD3 R0, PT, PT, -R0, RZ, RZ ;  /* 0x000000ff00007210 */ /* 0x000fce0007ffe1ff */
.L_x_197:
[C---:B------:R-:W-:Y:S02]  /*1c70*/  IADD3 R19, PT, PT, R7.reuse, -0x1000, RZ ;  /* 0xfffff00007137810 */ /* 0x040fe40007ffe0ff */
[----:B------:R-:W-:-:S03]  /*1c80*/  IADD3 R21, PT, PT, R7, -0xe00, RZ ;  /* 0xfffff20007157810 */ /* 0x000fc60007ffe0ff */
[----:B------:R-:W-:Y:S01]  /*1c90*/  IMAD.WIDE.U32 R18, R19, 0x4, R4 ;  /* 0x0000000413127825 */ /* 0x000fe200078e0004 */
[----:B------:R-:W-:-:S04]  /*1ca0*/  IADD3 R15, PT, PT, R7, -0xc00, RZ ;  /* 0xfffff400070f7810 */ /* 0x000fc80007ffe0ff */
[----:B------:R0:W2:Y:S01]  /*1cb0*/  LDG.E R22, desc[UR6][R18.64] ;  /* 0x0000000612167981 */ /* 0x0000a2000c1e1900 */
[----:B------:R-:W-:-:S04]  /*1cc0*/  IMAD.WIDE.U32 R20, R21, 0x4, R4 ;  /* 0x0000000415147825 */ /* 0x000fc800078e0004 */
[--C-:B------:R-:W-:Y:S01]  /*1cd0*/  IMAD.WIDE.U32 R14, R15, 0x4, R4.reuse ;  /* 0x000000040f0e7825 */ /* 0x100fe200078e0004 */
[----:B------:R1:W3:Y:S04]  /*1ce0*/  LDG.E R17, desc[UR6][R20.64] ;  /* 0x0000000614117981 */ /* 0x0002e8000c1e1900 */
[----:B------:R4:W5:Y:S01]  /*1cf0*/  LDG.E R16, desc[UR6][R14.64] ;  /* 0x000000060e107981 */ /* 0x000962000c1e1900 */
[C---:B------:R-:W-:Y:S02]  /*1d00*/  IADD3 R13, PT, PT, R7.reuse, -0xa00, RZ ;  /* 0xfffff600070d7810 */ /* 0x040fe40007ffe0ff */
[C---:B------:R-:W-:Y:S02]  /*1d10*/  IADD3 R29, PT, PT, R7.reuse, -0x800, RZ ;  /* 0xfffff800071d7810 */ /* 0x040fe40007ffe0ff */
[----:B------:R-:W-:Y:S01]  /*1d20*/  IADD3 R25, PT, PT, R7, -0x600, RZ ;  /* 0xfffffa0007197810 */ /* 0x000fe20007ffe0ff */
[----:B------:R-:W-:Y:S01]  /*1d30*/  IMAD.WIDE.U32 R12, R13, 0x4, R4 ;  /* 0x000000040d0c7825 */ /* 0x000fe200078e0004 */
[----:B------:R-:W-:-:S03]  /*1d40*/  IADD3 R27, PT, PT, R7, -0x400, RZ ;  /* 0xfffffc00071b7810 */ /* 0x000fc60007ffe0ff */
[--C-:B------:R-:W-:Y:S02]  /*1d50*/  IMAD.WIDE.U32 R28, R29, 0x4, R4.reuse ;  /* 0x000000041d1c7825 */ /* 0x100fe400078e0004 */
[----:B------:R-:W5:Y:S02]  /*1d60*/  LDG.E R12, desc[UR6][R12.64] ;  /* 0x000000060c0c7981 */ /* 0x000f64000c1e1900 */
[----:B0-----:R-:W-:Y:S01]  /*1d70*/  IMAD.WIDE.U32 R18, R25, 0x4, R4 ;  /* 0x0000000419127825 */ /* 0x001fe200078e0004 */
[----:B------:R-:W-:-:S03]  /*1d80*/  IADD3 R26, PT, PT, R7, -0x200, RZ ;  /* 0xfffffe00071a7810 */ /* 0x000fc60007ffe0ff */
[--C-:B-1----:R-:W-:Y:S02]  /*1d90*/  IMAD.WIDE.U32 R20, R27, 0x4, R4.reuse ;  /* 0x000000041b147825 */ /* 0x102fe400078e0004 */
[----:B------:R-:W5:Y:S04]  /*1da0*/  LDG.E R18, desc[UR6][R18.64] ;  /* 0x0000000612127981 */ /* 0x000f68000c1e1900 */
[----:B------:R0:W5:Y:S01]  /*1db0*/  LDG.E R13, desc[UR6][R28.64] ;  /* 0x000000061c0d7981 */ /* 0x000162000c1e1900 */
[----:B----4-:R-:W-:-:S03]  /*1dc0*/  IMAD.WIDE.U32 R14, R26, 0x4, R4 ;  /* 0x000000041a0e7825 */ /* 0x010fc600078e0004 */
[----:B------:R1:W4:Y:S01]  /*1dd0*/  LDG.E R27, desc[UR6][R20.64] ;  /* 0x00000006141b7981 */ /* 0x000322000c1e1900 */
[----:B------:R-:W-:-:S03]  /*1de0*/  IMAD.WIDE.U32 R24, R7, 0x4, R4 ;  /* 0x0000000407187825 */ /* 0x000fc600078e0004 */
[----:B------:R1:W4:Y:S01]  /*1df0*/  LDG.E R26, desc[UR6][R14.64] ;  /* 0x000000060e1a7981 */ /* 0x000322000c1e1900 */
[----:B0-----:R-:W-:-:S03]  /*1e00*/  IADD3 R29, PT, PT, R7, 0x200, RZ ;  /* 0x00000200071d7810 */ /* 0x001fc60007ffe0ff */
[----:B------:R0:W4:Y:S01]  /*1e10*/  LDG.E R19, desc[UR6][R24.64] ;  /* 0x0000000618137981 */ /* 0x000122000c1e1900 */
[----:B-1----:R-:W-:Y:S01]  /*1e20*/  IADD3 R21, PT, PT, R7, 0x400, RZ ;  /* 0x0000040007157810 */ /* 0x002fe20007ffe0ff */
[----:B------:R-:W-:Y:S01]  /*1e30*/  IMAD.WIDE.U32 R28, R29, 0x4, R4 ;  /* 0x000000041d1c7825 */ /* 0x000fe200078e0004 */
[----:B------:R-:W-:-:S05]  /*1e40*/  IADD3 R15, PT, PT, R7, 0x800, RZ ;  /* 0x00000800070f7810 */ /* 0x000fca0007ffe0ff */
[----:B------:R-:W4:Y:S01]  /*1e50*/  LDG.E R28, desc[UR6][R28.64] ;  /* 0x000000061c1c7981 */ /* 0x000f22000c1e1900 */
[----:B0-----:R-:W-:Y:S01]  /*1e60*/  IADD3 R25, PT, PT, R7, 0xa00, RZ ;  /* 0x00000a0007197810 */ /* 0x001fe20007ffe0ff */
[----:B--2---:R-:W-:Y:S01]  /*1e70*/  FFMA R14, R22, R22, R23 ;  /* 0x00000016160e7223 */ /* 0x004fe20000000017 */
[----:B------:R-:W-:Y:S01]  /*1e80*/  IMAD.WIDE.U32 R22, R21, 0x4, R4 ;  /* 0x0000000415167825 */ /* 0x000fe200078e0004 */
[----:B------:R-:W-:-:S03]  /*1e90*/  IADD3 R21, PT, PT, R7, 0x600, RZ ;  /* 0x0000060007157810 */ /* 0x000fc60007ffe0ff */
[----:B---3--:R-:W-:Y:S02]  /*1ea0*/  FFMA R17, R17, R17, R14 ;  /* 0x0000001111117223 */ /* 0x008fe4000000000e */
[--C-:B------:R-:W-:Y:S01]  /*1eb0*/  IMAD.WIDE.U32 R20, R21, 0x4, R4.reuse ;  /* 0x0000000415147825 */ /* 0x100fe200078e0004 */
[----:B------:R-:W2:Y:S03]  /*1ec0*/  LDG.E R29, desc[UR6][R22.64] ;  /* 0x00000006161d7981 */ /* 0x000ea6000c1e1900 */
[----:B------:R-:W-:Y:S02]  /*1ed0*/  IMAD.WIDE.U32 R14, R15, 0x4, R4 ;  /* 0x000000040f0e7825 */ /* 0x000fe400078e0004 */
[----:B------:R5:W3:Y:S04]  /*1ee0*/  LDG.E R20, desc[UR6][R20.64] ;  /* 0x0000000614147981 */ /* 0x000ae8000c1e1900 */
[----:B------:R-:W3:Y:S01]  /*1ef0*/  LDG.E R14, desc[UR6][R14.64] ;  /* 0x000000060e0e7981 */ /* 0x000ee2000c1e1900 */
[----:B-----5:R-:W-:Y:S01]  /*1f00*/  FFMA R21, R16, R16, R17 ;  /* 0x0000001010157223 */ /* 0x020fe20000000011 */
[----:B------:R-:W-:Y:S01]  /*1f10*/  IMAD.WIDE.U32 R16, R25, 0x4, R4 ;  /* 0x0000000419107825 */ /* 0x000fe200078e0004 */
[----:B------:R-:W-:-:S05]  /*1f20*/  IADD3 R25, PT, PT, R7, 0xc00, RZ ;  /* 0x00000c0007197810 */ /* 0x000fca0007ffe0ff */
[--C-:B------:R-:W-:Y:S01]  /*1f30*/  IMAD.WIDE.U32 R22, R25, 0x4, R4.reuse ;  /* 0x0000000419167825 */ /* 0x100fe200078e0004 */
[----:B------:R-:W-:Y:S01]  /*1f40*/  IADD3 R25, PT, PT, R7, 0xe00, RZ ;  /* 0x00000e0007197810 */ /* 0x000fe20007ffe0ff */
[----:B------:R-:W5:Y:S04]  /*1f50*/  LDG.E R16, desc[UR6][R16.64] ;  /* 0x0000000610107981 */ /* 0x000f68000c1e1900 */
[----:B------:R-:W-:Y:S01]  /*1f60*/  IMAD.WIDE.U32 R24, R25, 0x4, R4 ;  /* 0x0000000419187825 */ /* 0x000fe200078e0004 */
[----:B------:R-:W5:Y:S05]  /*1f70*/  LDG.E R22, desc[UR6][R22.64] ;  /* 0x0000000616167981 */ /* 0x000f6a000c1e1900 */
[----:B------:R-:W5:Y:S01]  /*1f80*/  LDG.E R24, desc[UR6][R24.64] ;  /* 0x0000000618187981 */ /* 0x000f62000c1e1900 */
[----:B------:R-:W-:-:S04]  /*1f90*/  FFMA R12, R12, R12, R21 ;  /* 0x0000000c0c0c7223 */ /* 0x000fc80000000015 */
[----:B------:R-:W-:-:S04]  /*1fa0*/  FFMA R13, R13, R13, R12 ;  /* 0x0000000d0d0d7223 */ /* 0x000fc8000000000c */
[----:B------:R-:W-:-:S04]  /*1fb0*/  FFMA R18, R18, R18, R13 ;  /* 0x0000001212127223 */ /* 0x000fc8000000000d */
[----:B----4-:R-:W-:-:S04]  /*1fc0*/  FFMA R27, R27, R27, R18 ;  /* 0x0000001b1b1b7223 */ /* 0x010fc80000000012 */
[----:B------:R-:W-:-:S04]  /*1fd0*/  FFMA R26, R26, R26, R27 ;  /* 0x0000001a1a1a7223 */ /* 0x000fc8000000001b */
[----:B------:R-:W-:-:S04]  /*1fe0*/  FFMA R19, R19, R19, R26 ;  /* 0x0000001313137223 */ /* 0x000fc8000000001a */
[----:B------:R-:W-:Y:S01]  /*1ff0*/  FFMA R28, R28, R28, R19 ;  /* 0x0000001c1c1c7223 */ /* 0x000fe20000000013 */
[----:B------:R-:W-:-:S04]  /*2000*/  IADD3 R0, PT, PT, R0, 0x10, RZ ;  /* 0x0000001000007810 */ /* 0x000fc80007ffe0ff */
[----:B------:R-:W-:Y:S02]  /*2010*/  ISETP.NE.AND P0, PT, R0, RZ, PT ;  /* 0x000000ff0000720c */ /* 0x000fe40003f05270 */
[----:B------:R-:W-:Y:S02]  /*2020*/  IADD3 R11, PT, PT, R11, 0x2000, RZ ;  /* 0x000020000b0b7810 */ /* 0x000fe40007ffe0ff */
[----:B------:R-:W-:Y:S01]  /*2030*/  IADD3 R7, PT, PT, R7, 0x2000, RZ ;  /* 0x0000200007077810 */ /* 0x000fe20007ffe0ff */
[----:B--2---:R-:W-:-:S04]  /*2040*/  FFMA R29, R29, R29, R28 ;  /* 0x0000001d1d1d7223 */ /* 0x004fc8000000001c */
[----:B---3--:R-:W-:-:S04]  /*2050*/  FFMA R29, R20, R20, R29 ;  /* 0x00000014141d7223 */ /* 0x008fc8000000001d */
[----:B------:R-:W-:-:S04]  /*2060*/  FFMA R29, R14, R14, R29 ;  /* 0x0000000e0e1d7223 */ /* 0x000fc8000000001d */
[----:B-----5:R-:W-:-:S04]  /*2070*/  FFMA R29, R16, R16, R29 ;  /* 0x00000010101d7223 */ /* 0x020fc8000000001d */
[----:B------:R-:W-:-:S04]  /*2080*/  FFMA R29, R22, R22, R29 ;  /* 0x00000016161d7223 */ /* 0x000fc8000000001d */
[----:B------:R-:W-:Y:S01]  /*2090*/  FFMA R23, R24, R24, R29 ;  /* 0x0000001818177223 */ /* 0x000fe2000000001d */
[----:B------:R-:W-:Y:S06]  /*20a0*/  @P0 BRA `(.L_x_197) ;  /* 0xfffffff800f00947 */ /* 0x000fec000383ffff */
[----:B------:R-:W-:Y:S05]  /*20b0*/  BSYNC.RECONVERGENT B3 ;  /* 0x0000000000037941 */ /* 0x000fea0003800200 */
.L_x_196:
[----:B------:R-:W-:-:S07]  /*20c0*/  IADD3 R0, PT, PT, R11, -0x1000, RZ ;  /* 0xfffff0000b007810 */ /* 0x000fce0007ffe0ff */
.L_x_195:
[----:B------:R-:W-:Y:S05]  /*20d0*/  BSYNC.RECONVERGENT B2 ;  /* 0x0000000000027941 */ /* 0x000fea0003800200 */
.L_x_194:
[----:B------:R-:W-:-:S13]  /*20e0*/  ISETP.NE.AND P0, PT, R10, RZ, PT ;  /* 0x000000ff0a00720c */ /* 0x000fda0003f05270 */
[----:B------:R-:W-:Y:S05]  /*20f0*/  @!P0 BRA `(.L_x_193) ;  /* 0x00000004002c8947 */ /* 0x000fea0003800000 */
[----:B------:R-:W-:Y:S01]  /*2100*/  ISETP.GE.U32.AND P0, PT, R10, 0x8, PT ;  /* 0x000000080a00780c */ /* 0x000fe20003f06070 */
[----:B------:R-:W-:Y:S01]  /*2110*/  BSSY.RECONVERGENT B2, `(.L_x_198) ;  /* 0x0000025000027945 */ /* 0x000fe20003800200 */
[----:B------:R-:W-:-:S04]  /*2120*/  LOP3.LUT R25, R8, 0x7, RZ, 0xc0, !PT ;  /* 0x0000000708197812 */ /* 0x000fc800078ec0ff */
[----:B------:R-:W-:-:S07]  /*2130*/  ISETP.NE.AND P1, PT, R25, RZ, PT ;  /* 0x000000ff1900720c */ /* 0x000fce0003f25270 */
[----:B------:R-:W-:Y:S06]  /*2140*/  @!P0 BRA `(.L_x_199) ;  /* 0x0000000000848947 */ /* 0x000fec0003800000 */
[----:B------:R-:W-:-:S04]  /*2150*/  IADD3 R7, PT, PT, R0, R9, RZ ;  /* 0x0000000900077210 */ /* 0x000fc80007ffe0ff */
[C---:B------:R-:W-:Y:S01]  /*2160*/  IADD3 R19, PT, PT, R7.reuse, 0x200, RZ ;  /* 0x0000020007137810 */ /* 0x040fe20007ffe0ff */
[C---:B------:R-:W-:Y:S01]  /*2170*/  IMAD.WIDE.U32 R14, R7.reuse, 0x4, R4 ;  /* 0x00000004070e7825 */ /* 0x040fe200078e0004 */
[----:B------:R-:W-:-:S03]  /*2180*/  IADD3 R17, PT, PT, R7, 0x400, RZ ;  /* 0x0000040007117810 */ /* 0x000fc60007ffe0ff */
[--C-:B------:R-:W-:Y:S01]  /*2190*/  IMAD.WIDE.U32 R18, R19, 0x4, R4.reuse ;  /* 0x0000000413127825 */ /* 0x100fe200078e0004 */
[----:B------:R0:W2:Y:S01]  /*21a0*/  LDG.E R22, desc[UR6][R14.64] ;  /* 0x000000060e167981 */ /* 0x0000a2000c1e1900 */
[----:B------:R-:W-:Y:S02]  /*21b0*/  IADD3 R11, PT, PT, R7, 0x600, RZ ;  /* 0x00000600070b7810 */ /* 0x000fe40007ffe0ff */
[--C-:B------:R-:W-:Y:S01]  /*21c0*/  IMAD.WIDE.U32 R16, R17, 0x4, R4.reuse ;  /* 0x0000000411107825 */ /* 0x100fe200078e0004 */
[----:B------:R1:W3:Y:S01]  /*21d0*/  LDG.E R24, desc[UR6][R18.64] ;  /* 0x0000000612187981 */ /* 0x0002e2000c1e1900 */
[----:B------:R-:W-:Y:S02]  /*21e0*/  IADD3 R13, PT, PT, R7, 0x800, RZ ;  /* 0x00000800070d7810 */ /* 0x000fe40007ffe0ff */
        /* <DEDUP_REMOVED lines=23> */
.L_x_199:
[----:B------:R-:W-:Y:S05]  /*2360*/  BSYNC.RECONVERGENT B2 ;  /* 0x0000000000027941 */ /* 0x000fea0003800200 */
.L_x_198:
[----:B------:R-:W-:Y:S05]  /*2370*/  @!P1 BRA `(.L_x_193) ;  /* 0x00000000008c9947 */ /* 0x000fea0003800000 */
[----:B------:R-:W-:Y:S01]  /*2380*/  ISETP.GE.U32.AND P0, PT, R25, 0x4, PT ;  /* 0x000000041900780c */ /* 0x000fe20003f06070 */
[----:B------:R-:W-:Y:S01]  /*2390*/  BSSY.RECONVERGENT B2, `(.L_x_200) ;  /* 0x0000014000027945 */ /* 0x000fe20003800200 */
[----:B------:R-:W-:-:S11]  /*23a0*/  LOP3.LUT P1, RZ, R8, 0x3, RZ, 0xc0, !PT ;  /* 0x0000000308ff7812 */ /* 0x000fd6000782c0ff */
[----:B------:R-:W-:Y:S05]  /*23b0*/  @!P0 BRA `(.L_x_201) ;  /* 0x0000000000448947 */ /* 0x000fea0003800000 */
[----:B------:R-:W-:-:S04]  /*23c0*/  IADD3 R7, PT, PT, R0, R9, RZ ;  /* 0x0000000900077210 */ /* 0x000fc80007ffe0ff */
[C---:B------:R-:W-:Y:S01]  /*23d0*/  IADD3 R11, PT, PT, R7.reuse, 0x200, RZ ;  /* 0x00000200070b7810 */ /* 0x040fe20007ffe0ff */
[C---:B------:R-:W-:Y:S01]  /*23e0*/  IMAD.WIDE.U32 R8, R7.reuse, 0x4, R4 ;  /* 0x0000000407087825 */ /* 0x040fe200078e0004 */
[----:B------:R-:W-:-:S03]  /*23f0*/  IADD3 R13, PT, PT, R7, 0x400, RZ ;  /* 0x00000400070d7810 */ /* 0x000fc60007ffe0ff */
[--C-:B------:R-:W-:Y:S01]  /*2400*/  IMAD.WIDE.U32 R10, R11, 0x4, R4.reuse ;  /* 0x000000040b0a7825 */ /* 0x100fe200078e0004 */
[----:B------:R-:W-:Y:S01]  /*2410*/  IADD3 R15, PT, PT, R7, 0x600, RZ ;  /* 0x00000600070f7810 */ /* 0x000fe20007ffe0ff */
        /* <DEDUP_REMOVED lines=11> */
.L_x_201:
[----:B------:R-:W-:Y:S05]  /*24d0*/  BSYNC.RECONVERGENT B2 ;  /* 0x0000000000027941 */ /* 0x000fea0003800200 */
.L_x_200:
[----:B------:R-:W-:Y:S05]  /*24e0*/  @!P1 BRA `(.L_x_193) ;  /* 0x0000000000309947 */ /* 0x000fea0003800000 */
[----:B------:R-:W-:Y:S02]  /*24f0*/  LOP3.LUT R6, R6, 0xffff, RZ, 0xc0, !PT ;  /* 0x0000ffff06067812 */ /* 0x000fe400078ec0ff */
[----:B------:R-:W-:Y:S02]  /*2500*/  IADD3 R9, PT, PT, R0, R2, RZ ;  /* 0x0000000200097210 */ /* 0x000fe40007ffe0ff */
[----:B------:R-:W-:-:S04]  /*2510*/  LEA.HI R6, R6, 0x1, RZ, 0x17 ;  /* 0x0000000106067811 */ /* 0x000fc800078fb8ff */
[----:B------:R-:W-:-:S04]  /*2520*/  LOP3.LUT R6, R6, 0x3, RZ, 0xc0, !PT ;  /* 0x0000000306067812 */ /* 0x000fc800078ec0ff */
[----:B------:R-:W-:-:S07]  /*2530*/  IADD3 R0, PT, PT, -R6, RZ, RZ ;  /* 0x000000ff06007210 */ /* 0x000fce0007ffe1ff */
.L_x_202:
[----:B------:R-:W-:-:S06]  /*2540*/  IMAD.WIDE.U32 R6, R9, 0x4, R4 ;  /* 0x0000000409067825 */ /* 0x000fcc00078e0004 */
[----:B------:R-:W2:Y:S01]  /*2550*/  LDG.E R6, desc[UR6][R6.64] ;  /* 0x0000000606067981 */ /* 0x000ea2000c1e1900 */
[----:B------:R-:W-:Y:S02]  /*2560*/  IADD3 R0, PT, PT, R0, 0x1, RZ ;  /* 0x0000000100007810 */ /* 0x000fe40007ffe0ff */
[----:B------:R-:W-:Y:S02]  /*2570*/  IADD3 R9, PT, PT, R9, 0x200, RZ ;  /* 0x0000020009097810 */ /* 0x000fe40007ffe0ff */
[----:B------:R-:W-:Y:S01]  /*2580*/  ISETP.NE.AND P0, PT, R0, RZ, PT ;  /* 0x000000ff0000720c */ /* 0x000fe20003f05270 */
[----:B--2---:R-:W-:-:S12]  /*2590*/  FFMA R23, R6, R6, R23 ;  /* 0x0000000606177223 */ /* 0x004fd80000000017 */
[----:B------:R-:W-:Y:S05]  /*25a0*/  @P0 BRA `(.L_x_202) ;  /* 0xfffffffc00e40947 */ /* 0x000fea000383ffff */
.L_x_193:
[----:B------:R-:W-:Y:S05]  /*25b0*/  BSYNC.RECONVERGENT B1 ;  /* 0x0000000000017941 */ /* 0x000fea0003800200 */
.L_x_190:
        /* <DEDUP_REMOVED lines=33> */
[----:B------:R-:W1:Y:S04]  /*27d0*/  LDS.128 R8, [UR4+0x20] ;  /* 0x00002004ff087984 */ /* 0x000e680008000c00 */
[----:B--2---:R-:W2:Y:S04]  /*27e0*/  LDS.128 R4, [UR4+0x30] ;  /* 0x00003004ff047984 */ /* 0x004ea80008000c00 */
        /* <DEDUP_REMOVED lines=16> */
.L_x_189:
[----:B------:R-:W-:Y:S05]  /*28f0*/  BSYNC.RECONVERGENT B0 ;  /* 0x0000000000007941 */ /* 0x000fea0003800200 */
.L_x_173:
[----:B------:R-:W-:Y:S05]  /*2900*/  @P0 EXIT ;  /* 0x000000000000094d */ /* 0x000fea0003800000 */
[----:B012---:R-:W0:Y:S02]  /*2910*/  LDC.64 R4, c[0x0][0x388] ;  /* 0x0000e200ff047b82 */ /* 0x007e240000000a00 */
[----:B0-----:R-:W-:-:S05]  /*2920*/  IMAD.WIDE.U32 R2, R3, 0x4, R4 ;  /* 0x0000000403027825 */ /* 0x001fca00078e0004 */
[----:B------:R-:W-:Y:S01]  /*2930*/  STG.E desc[UR6][R2.64], R20 ;  /* 0x0000001402007986 */ /* 0x000fe2000c101906 */
[----:B------:R-:W-:Y:S05]  /*2940*/  EXIT ;  /* 0x000000000000794d */ /* 0x000fea0003800000 */
.L_x_203:
        /* <DEDUP_REMOVED lines=11> */
.L_x_240:


//--------------------- .text._ZN3cub18CUB_300001_SM_10006detail6reduce28DeviceReduceSingleTileKernelINS2_10policy_hubIfjN4cuda3std3__44plusIfEEE10Policy1000EN6thrust24THRUST_300001_SM_1000_NS6detail15normal_iteratorINSD_10device_ptrIfEEEEPfjS9_ff6squareEEvT0_T1_T2_T3_T4_T6_ --------------------------
	.section	.text._ZN3cub18CUB_300001_SM_10006detail6reduce28DeviceReduceSingleTileKernelINS2_10policy_hubIfjN4cuda3std3__44plusIfEEE10Policy1000EN6thrust24THRUST_300001_SM_1000_NS6detail15normal_iteratorINSD_10device_ptrIfEEEEPfjS9_ff6squareEEvT0_T1_T2_T3_T4_T6_,"ax",@progbits
	.align	128
        .global         _ZN3cub18CUB_300001_SM_10006detail6reduce28DeviceReduceSingleTileKernelINS2_10policy_hubIfjN4cuda3std3__44plusIfEEE10Policy1000EN6thrust24THRUST_300001_SM_1000_NS6detail15normal_iteratorINSD_10device_ptrIfEEEEPfjS9_ff6squareEEvT0_T1_T2_T3_T4_T6_
        .type           _ZN3cub18CUB_300001_SM_10006detail6reduce28DeviceReduceSingleTileKernelINS2_10policy_hubIfjN4cuda3std3__44plusIfEEE10Policy1000EN6thrust24THRUST_300001_SM_1000_NS6detail15normal_iteratorINSD_10device_ptrIfEEEEPfjS9_ff6squareEEvT0_T1_T2_T3_T4_T6_,@function
        .size           _ZN3cub18CUB_300001_SM_10006detail6reduce28DeviceReduceSingleTileKernelINS2_10policy_hubIfjN4cuda3std3__44plusIfEEE10Policy1000EN6thrust24THRUST_300001_SM_1000_NS6detail15normal_iteratorINSD_10device_ptrIfEEEEPfjS9_ff6squareEEvT0_T1_T2_T3_T4_T6_,(.L_x_241 - _ZN3cub18CUB_300001_SM_10006detail6reduce28DeviceReduceSingleTileKernelINS2_10policy_hubIfjN4cuda3std3__44plusIfEEE10Policy1000EN6thrust24THRUST_300001_SM_1000_NS6detail15normal_iteratorINSD_10device_ptrIfEEEEPfjS9_ff6squareEEvT0_T1_T2_T3_T4_T6_)
        .other          _ZN3cub18CUB_300001_SM_10006detail6reduce28DeviceReduceSingleTileKernelINS2_10policy_hubIfjN4cuda3std3__44plusIfEEE10Policy1000EN6thrust24THRUST_300001_SM_1000_NS6detail15normal_iteratorINSD_10device_ptrIfEEEEPfjS9_ff6squareEEvT0_T1_T2_T3_T4_T6_,@"STO_CUDA_ENTRY STV_DEFAULT"
_ZN3cub18CUB_300001_SM_10006detail6reduce28DeviceReduceSingleTileKernelINS2_10policy_hubIfjN4cuda3std3__44plusIfEEE10Policy1000EN6thrust24THRUST_300001_SM_1000_NS6detail15normal_iteratorINSD_10device_ptrIfEEEEPfjS9_ff6squareEEvT0_T1_T2_T3_T4_T6_:
.text._ZN3cub18CUB_300001_SM_10006detail6reduce28DeviceReduceSingleTileKernelINS2_10policy_hubIfjN4cuda3std3__44plusIfEEE10Policy1000EN6thrust24THRUST_300001_SM_1000_NS6detail15normal_iteratorINSD_10device_ptrIfEEEEPfjS9_ff6squareEEvT0_T1_T2_T3_T4_T6_:
        /* <DEDUP_REMOVED lines=13> */
.L_x_204:
[----:B------:R-:W-:Y:S01]  /*00d0*/  ISETP.GT.U32.AND P0, PT, R4, 0x1fff, PT ;  /* 0x00001fff0400780c */ /* 0x000fe20003f04070 */
[----:B------:R-:W-:-:S12]  /*00e0*/  BSSY.RECONVERGENT B0, `(.L_x_205) ;  /* 0x000023c000007945 */ /* 0x000fd80003800200 */
[----:B------:R-:W-:Y:S05]  /*00f0*/  @P0 BRA `(.L_x_206) ;  /* 0x0000001000040947 */ /* 0x000fea0003800000 */
[----:B------:R-:W0:Y:S01]  /*0100*/  S2R R5, SR_TID.X ;  /* 0x0000000000057919 */ /* 0x000e220000002100 */
[----:B------:R-:W-:Y:S01]  /*0110*/  BSSY.RECONVERGENT B1, `(.L_x_207) ;  /* 0x000000a000017945 */ /* 0x000fe20003800200 */
[----:B------:R-:W-:Y:S01]  /*0120*/  HFMA2 R0, -RZ, RZ, 0, 0 ;  /* 0x00000000ff007431 */ /* 0x000fe200000001ff */
        /* <DEDUP_REMOVED lines=8> */
.L_x_208:
[----:B------:R-:W-:Y:S05]  /*01b0*/  BSYNC.RECONVERGENT B1 ;  /* 0x0000000000017941 */ /* 0x000fea0003800200 */
.L_x_207:
[----:B------:R-:W-:Y:S01]  /*01c0*/  ISETP.GE.U32.AND P0, PT, R7, R4, PT ;  /* 0x000000040700720c */ /* 0x000fe20003f06070 */
[----:B------:R-:W-:-:S12]  /*01d0*/  BSSY.RECONVERGENT B1, `(.L_x_209) ;  /* 0x0000070000017945 */ /* 0x000fd80003800200 */
[----:B------:R-:W-:Y:S05]  /*01e0*/  @P0 BRA `(.L_x_210) ;  /* 0x0000000400b80947 */ /* 0x000fea0003800000 */
[----:B------:R-:W-:Y:S01]  /*01f0*/  LOP3.LUT R3, RZ, R7, RZ, 0x33, !PT ;  /* 0x00000007ff037212 */ /* 0x000fe200078e33ff */
[----:B------:R-:W-:Y:S03]  /*0200*/  BSSY.RECONVERGENT B2, `(.L_x_211) ;  /* 0x0000033000027945 */ /* 0x000fe60003800200 */
[----:B------:R-:W-:-:S04]  /*0210*/  IADD3 R3, PT, PT, R3, R4, RZ ;  /* 0x0000000403037210 */ /* 0x000fc80007ffe0ff */
        /* <DEDUP_REMOVED lines=11> */
.L_x_213:
        /* <DEDUP_REMOVED lines=38> */
.L_x_212:
[----:B------:R-:W-:Y:S05]  /*0530*/  BSYNC.RECONVERGENT B2 ;  /* 0x0000000000027941 */ /* 0x000fea0003800200 */
.L_x_211:
[----:B------:R-:W-:Y:S05]  /*0540*/  @!P1 BRA `(.L_x_210) ;  /* 0x0000000000e09947 */ /* 0x000fea0003800000 */
[----:B------:R-:W-:Y:S01]  /*0550*/  ISETP.GE.U32.AND P0, PT, R20, 0x8, PT ;  /* 0x000000081400780c */ /* 0x000fe20003f06070 */
[----:B------:R-:W-:Y:S01]  /*0560*/  BSSY.RECONVERGENT B2, `(.L_x_214) ;  /* 0x0000017000027945 */ /* 0x000fe20003800200 */
[----:B------:R-:W-:-:S04]  /*0570*/  LOP3.LUT R8, R6, 0x7, RZ, 0xc0, !PT ;  /* 0x0000000706087812 */ /* 0x000fc800078ec0ff */
[----:B------:R-:W-:-:S07]  /*0580*/  ISETP.NE.AND P1, PT, R8, RZ, PT ;  /* 0x000000ff0800720c */ /* 0x000fce0003f25270 */
[----:B------:R-:W-:Y:S06]  /*0590*/  @!P0 BRA `(.L_x_215) ;  /* 0x00000000004c8947 */ /* 0x000fec0003800000 */
        /* <DEDUP_REMOVED lines=19> */
.L_x_215:
[----:B------:R-:W-:Y:S05]  /*06d0*/  BSYNC.RECONVERGENT B2 ;  /* 0x0000000000027941 */ /* 0x000fea0003800200 */
.L_x_214:
        /* <DEDUP_REMOVED lines=17> */
.L_x_217:
[----:B------:R-:W-:Y:S05]  /*07f0*/  BSYNC.RECONVERGENT B2 ;  /* 0x0000000000027941 */ /* 0x000fea0003800200 */
.L_x_216:
[----:B------:R-:W-:Y:S05]  /*0800*/  @!P1 BRA `(.L_x_210) ;  /* 0x0000000000309947 */ /* 0x000fea0003800000 */
[----:B------:R-:W0:Y:S01]  /*0810*/  LDC.64 R2, c[0x0][0x380] ;  /* 0x0000e000ff027b82 */ /* 0x000e220000000a00 */
[----:B------:R-:W-:Y:S01]  /*0820*/  IADD3 R6, PT, PT, -R6, RZ, RZ ;  /* 0x000000ff06067210 */ /* 0x000fe20007ffe1ff */
[----:B0-----:R-:W-:-:S05]  /*0830*/  IMAD.WIDE.U32 R2, R7, 0x4, R2 ;  /* 0x0000000407027825 */ /* 0x001fca00078e0002 */
[----:B------:R-:W-:-:S07]  /*0840*/  MOV R7, R3 ;  /* 0x0000000300077202 */ /* 0x000fce0000000f00 */
.L_x_218:
[----:B------:R-:W-:-:S06]  /*0850*/  MOV R3, R7 ;  /* 0x0000000700037202 */ /* 0x000fcc0000000f00 */
[----:B------:R0:W2:Y:S01]  /*0860*/  LDG.E R3, desc[UR6][R2.64] ;  /* 0x0000000602037981 */ /* 0x0000a2000c1e1900 */
[----:B------:R-:W-:-:S04]  /*0870*/  IADD3 R6, PT, PT, R6, 0x1, RZ ;  /* 0x0000000106067810 */ /* 0x000fc80007ffe0ff */
[----:B------:R-:W-:Y:S02]  /*0880*/  ISETP.NE.AND P0, PT, R6, RZ, PT ;  /* 0x000000ff0600720c */ /* 0x000fe40003f05270 */
[----:B0-----:R-:W-:-:S04]  /*0890*/  IADD3 R2, P1, PT, R2, 0x800, RZ ;  /* 0x0000080002027810 */ /* 0x001fc80007f3e0ff */
[----:B------:R-:W-:Y:S01]  /*08a0*/  IADD3.X R7, PT, PT, RZ, R7, RZ, P1, !PT ;  /* 0x00000007ff077210 */ /* 0x000fe20000ffe4ff */
[----:B--2---:R-:W-:-:S06]  /*08b0*/  FFMA R0, R3, R3, R0 ;  /* 0x0000000303007223 */ /* 0x004fcc0000000000 */
[----:B------:R-:W-:Y:S05]  /*08c0*/  @P0 BRA `(.L_x_218) ;  /* 0xfffffffc00e00947 */ /* 0x000fea000383ffff */
.L_x_210:
[----:B------:R-:W-:Y:S05]  /*08d0*/  BSYNC.RECONVERGENT B1 ;  /* 0x0000000000017941 */ /* 0x000fea0003800200 */
.L_x_209:
[----:B------:R-:W-:Y:S02]  /*08e0*/  ISETP.GE.U32.AND P0, PT, R4, 0x200, PT ;  /* 0x000002000400780c */ /* 0x000fe40003f06070 */
[----:B------:R-:W-:-:S11]  /*08f0*/  MOV R9, R0 ;  /* 0x0000000000097202 */ /* 0x000fd60000000f00 */
        /* <DEDUP_REMOVED lines=35> */
[----:B------:R-:W3:Y:S04]  /*0b30*/  LDS.128 R8, [UR4+0x30] ;  /* 0x00003004ff087984 */ /* 0x000ee80008000c00 */
[----:B------:R-:W4:Y:S01]  /*0b40*/  LDS.128 R16, [UR4+0x40] ;  /* 0x00004004ff107984 */ /* 0x000f220008000c00 */
[----:B0-----:R-:W-:-:S04]  /*0b50*/  FADD R5, R0, R5 ;  /* 0x0000000500057221 */ /* 0x001fc80000000000 */
        /* <DEDUP_REMOVED lines=9> */
[----:B------:R-:W-:-:S04]  /*0bf0*/  FADD R11, R10, R11 ;  /* 0x0000000b0a0b7221 */ /* 0x000fc80000000000 */
[----:B----4-:R-:W-:-:S04]  /*0c00*/  FADD R16, R11, R16 ;  /* 0x000000100b107221 */ /* 0x010fc80000000000 */
[----:B------:R-:W-:-:S04]  /*0c10*/  FADD R17, R16, R17 ;  /* 0x0000001110117221 */ /* 0x000fc80000000000 */
[----:B------:R-:W-:-:S04]  /*0c20*/  FADD R18, R17, R18 ;  /* 0x0000001211127221 */ /* 0x000fc80000000000 */
[----:B------:R-:W-:Y:S01]  /*0c30*/  FADD R0, R18, R19 ;  /* 0x0000001312007221 */ /* 0x000fe20000000000 */
[----:B------:R-:W-:Y:S06]  /*0c40*/  BRA `(.L_x_220) ;  /* 0x0000001800147947 */ /* 0x000fec0003800000 */
.L_x_219:
[----:B------:R-:W0:Y:S01]  /*0c50*/  S2R R6, SR_LANEID ;  /* 0x0000000000067919 */ /* 0x000e220000000000 */
[----:B------:R-:W-:-:S04]  /*0c60*/  LOP3.LUT R0, R5, 0x3e0, RZ, 0xc0, !PT ;  /* 0x000003e005007812 */ /* 0x000fc800078ec0ff */
[----:B------:R-:W-:Y:S02]  /*0c70*/  IADD3 R3, PT, PT, R0, 0x20, RZ ;  /* 0x0000002000037810 */ /* 0x000fe40007ffe0ff */
[----:B------:R-:W-:Y:S02]  /*0c80*/  LOP3.LUT R7, RZ, R0, RZ, 0x33, !PT ;  /* 0x00000000ff077212 */ /* 0x000fe400078e33ff */
[-C--:B------:R-:W-:Y:S02]  /*0c90*/  ISETP.GT.U32.AND P0, PT, R3, R4.reuse, PT ;  /* 0x000000040300720c */ /* 0x080fe40003f04070 */
        /* <DEDUP_REMOVED lines=40> */
[----:B------:R-:W0:Y:S04]  /*0f20*/  LDS.128 R20, [UR4+0x10] ;  /* 0x00001004ff147984 */ /* 0x000e280008000c00 */
        /* <DEDUP_REMOVED lines=30> */
.L_x_206:
[----:B------:R-:W0:Y:S01]  /*1110*/  S2R R0, SR_TID.X ;  /* 0x0000000000007919 */ /* 0x000e220000002100 */
[----:B------:R-:W1:Y:S02]  /*1120*/  LDCU.64 UR4, c[0x0][0x380] ;  /* 0x00007000ff0477ac */ /* 0x000e640008000a00 */
[----:B-1----:R-:W-:Y:S02]  /*1130*/  MOV R12, UR4 ;  /* 0x00000004000c7c02 */ /* 0x002fe40008000f00 */
[----:B------:R-:W-:-:S03]  /*1140*/  MOV R13, UR5 ;  /* 0x00000005000d7c02 */ /* 0x000fc60008000f00 */
        /* <DEDUP_REMOVED lines=17> */
[----:B------:R-:W-:Y:S01]  /*1260*/  UMOV UR4, 0x2000 ;  /* 0x0000200000047882 */ /* 0x000fe20000000000 */
[----:B--2---:R-:W-:-:S04]  /*1270*/  FMUL R21, R21, R21 ;  /* 0x0000001515157220 */ /* 0x004fc80000400000 */
[----:B---3--:R-:W-:Y:S01]  /*1280*/  FFMA R21, R20, R20, R21 ;  /* 0x0000001414157223 */ /* 0x008fe20000000015 */
[----:B------:R-:W-:Y:S01]  /*1290*/  IADD3 R20, PT, PT, R4, -0x2000, RZ ;  /* 0xffffe00004147810 */ /* 0x000fe20007ffe0ff */
[----:B----4-:R-:W-:-:S03]  /*12a0*/  FMUL R17, R17, R17 ;  /* 0x0000001111117220 */ /* 0x010fc60000400000 */
[----:B------:R-:W-:Y:S01]  /*12b0*/  ISETP.GE.U32.AND P0, PT, R20, 0x2000, PT ;  /* 0x000020001400780c */ /* 0x000fe20003f06070 */
[----:B-----5:R-:W-:Y:S01]  /*12c0*/  FMUL R19, R19, R19 ;  /* 0x0000001313137220 */ /* 0x020fe20000400000 */
[----:B------:R-:W-:Y:S01]  /*12d0*/  FMUL R22, R22, R22 ;  /* 0x0000001616167220 */ /* 0x000fe20000400000 */
        /* <DEDUP_REMOVED lines=19> */
[----:B------:R-:W0:Y:S01]  /*1410*/  LDC R4, c[0x0][0x390] ;  /* 0x0000e400ff047b82 */ /* 0x000e220000000800 */
[----:B------:R-:W-:-:S07]  /*1420*/  UMOV UR4, 0x2000 ;  /* 0x0000200000047882 */ /* 0x000fce0000000000 */
[----:B------:R-:W1:Y:S02]  /*1430*/  LDC.64 R12, c[0x0][0x380] ;  /* 0x0000e000ff0c7b82 */ /* 0x000e640000000a00 */
.L_x_223:
[----:B------:R-:W-:-:S05]  /*1440*/  IADD3 R3, PT, PT, R0, UR4, RZ ;  /* 0x0000000400037c10 */ /* 0x000fca000fffe0ff */
        /* <DEDUP_REMOVED lines=17> */
[----:B0-----:R-:W-:-:S04]  /*1560*/  IADD3 R2, PT, PT, R4, -UR4, RZ ;  /* 0x8000000404027c10 */ /* 0x001fc8000fffe0ff */
[----:B------:R-:W-:Y:S01]  /*1570*/  ISETP.GE.U32.AND P0, PT, R2, 0x2000, PT ;  /* 0x000020000200780c */ /* 0x000fe20003f06070 */
[----:B--2---:R-:W-:Y:S01]  /*1580*/  FFMA R7, R22, R22, R7 ;  /* 0x0000001616077223 */ /* 0x004fe20000000007 */
        /* <DEDUP_REMOVED lines=23> */
[----:B------:R-:W-:-:S06]  /*1700*/  UIADD3 UR4, UPT, UPT, UR4, 0x2000, URZ ;  /* 0x0000200004047890 */ /* 0x000fcc000fffe0ff */
[----:B------:R-:W-:-:S13]  /*1710*/  ISETP.LT.U32.AND P0, PT, R20, UR4, PT ;  /* 0x0000000414007c0c */ /* 0x000fda000bf01070 */
[----:B------:R-:W-:Y:S05]  /*1720*/  @!P0 BRA `(.L_x_223) ;  /* 0xfffffffc00448947 */ /* 0x000fea000383ffff */
.L_x_221:
[----:B------:R-:W-:Y:S01]  /*1730*/  IADD3 R3, PT, PT, R4, -UR4, RZ ;  /* 0x8000000404037c10 */ /* 0x000fe2000fffe0ff */
[----:B------:R-:W-:Y:S03]  /*1740*/  BSSY.RECONVERGENT B1, `(.L_x_222) ;  /* 0x00000a3000017945 */ /* 0x000fe60003800200 */
[----:B------:R-:W-:-:S04]  /*1750*/  ISETP.GE.AND P0, PT, R0, R3, PT ;  /* 0x000000030000720c */ /* 0x000fc80003f06270 */
[----:B------:R-:W-:-:S13]  /*1760*/  ISETP.LE.U32.OR P0, PT, R4, UR4, P0 ;  /* 0x0000000404007c0c */ /* 0x000fda0008703470 */
[----:B------:R-:W-:Y:S05]  /*1770*/  @P0 BRA `(.L_x_224) ;  /* 0x00000008007c0947 */ /* 0x000fea0003800000 */
[-C--:B------:R-:W-:Y:S01]  /*1780*/  LOP3.LUT R3, RZ, R0.reuse, RZ, 0x33, !PT ;  /* 0x00000000ff037212 */ /* 0x080fe200078e33ff */
[----:B------:R-:W-:Y:S01]  /*1790*/  BSSY.RECONVERGENT B2, `(.L_x_225) ;  /* 0x0000052000027945 */ /* 0x000fe20003800200 */
[----:B------:R-:W-:Y:S02]  /*17a0*/  MOV R5, R0 ;  /* 0x0000000000057202 */ /* 0x000fe40000000f00 */
[----:B------:R-:W-:-:S04]  /*17b0*/  IADD3 R3, PT, PT, R4, -UR4, R3 ;  /* 0x8000000404037c10 */ /* 0x000fc8000fffe003 */
[C---:B------:R-:W-:Y:S02]  /*17c0*/  ISETP.GE.U32.AND P0, PT, R3.reuse, 0x1e00, PT ;  /* 0x00001e000300780c */ /* 0x040fe40003f06070 */
[----:B------:R-:W-:-:S04]  /*17d0*/  LEA.HI R3, R3, 0x1, RZ, 0x17 ;  /* 0x0000000103037811 */ /* 0x000fc800078fb8ff */
[----:B------:R-:W-:-:S07]  /*17e0*/  LOP3.LUT R4, R3, 0xf, RZ, 0xc0, !PT ;  /* 0x0000000f03047812 */ /* 0x000fce00078ec0ff */
[----:B------:R-:W-:Y:S05]  /*17f0*/  @!P0 BRA `(.L_x_226) ;  /* 0x00000004002c8947 */ /* 0x000fea0003800000 */
[----:B------:R-:W-:Y:S01]  /*1800*/  LOP3.LUT R6, R3, 0xfffff0, RZ, 0xc0, !PT ;  /* 0x00fffff003067812 */ /* 0x000fe200078ec0ff */
[----:B------:R-:W-:Y:S01]  /*1810*/  BSSY.RECONVERGENT B3, `(.L_x_227) ;  /* 0x0000048000037945 */ /* 0x000fe20003800200 */
[C---:B------:R-:W-:Y:S02]  /*1820*/  LOP3.LUT R5, R0.reuse, 0x1000, RZ, 0xfc, !PT ;  /* 0x0000100000057812 */ /* 0x040fe400078efcff */
[----:B------:R-:W-:Y:S02]  /*1830*/  IADD3 R2, PT, PT, R0, UR4, RZ ;  /* 0x0000000400027c10 */ /* 0x000fe4000fffe0ff */
[----:B------:R-:W-:-:S07]  /*1840*/  IADD3 R6, PT, PT, -R6, RZ, RZ ;  /* 0x000000ff06067210 */ /* 0x000fce0007ffe1ff */
.L_x_228:
[C---:B------:R-:W-:Y:S01]  /*1850*/  IADD3 R19, PT, PT, R2.reuse, 0x200, RZ ;  /* 0x0000020002137810 */ /* 0x040fe20007ffe0ff */
[C---:B------:R-:W-:Y:S01]  /*1860*/  IMAD.WIDE.U32 R14, R2.reuse, 0x4, R12 ;  /* 0x00000004020e7825 */ /* 0x040fe200078e000c */
[----:B------:R-:W-:-:S03]  /*1870*/  IADD3 R11, PT, PT, R2, 0x400, RZ ;  /* 0x00000400020b7810 */ /* 0x000fc60007ffe0ff */
[--C-:B------:R-:W-:Y:S01]  /*1880*/  IMAD.WIDE.U32 R18, R19, 0x4, R12.reuse ;  /* 0x0000000413127825 */ /* 0x100fe200078e000c */
[----:B------:R0:W2:Y:S01]  /*1890*/  LDG.E R8, desc[UR6][R14.64] ;  /* 0x000000060e087981 */ /* 0x0000a2000c1e1900 */
[C---:B------:R-:W-:Y:S02]  /*18a0*/  IADD3 R21, PT, PT, R2.reuse, 0x600, RZ ;  /* 0x0000060002157810 */ /* 0x040fe40007ffe0ff */
[--C-:B------:R-:W-:Y:S01]  /*18b0*/  IMAD.WIDE.U32 R10, R11, 0x4, R12.reuse ;  /* 0x000000040b0a7825 */ /* 0x100fe200078e000c */
[----:B------:R1:W3:Y:S01]  /*18c0*/  LDG.E R9, desc[UR6][R18.64] ;  /* 0x0000000612097981 */ /* 0x0002e2000c1e1900 */
[C---:B------:R-:W-:Y:S02]  /*18d0*/  IADD3 R17, PT, PT, R2.reuse, 0x800, RZ ;  /* 0x0000080002117810 */ /* 0x040fe40007ffe0ff */
[--C-:B------:R-:W-:Y:S02]  /*18e0*/  IMAD.WIDE.U32 R20, R21, 0x4, R12.reuse ;  /* 0x0000000415147825 */ /* 0x100fe400078e000c */
[----:B------:R4:W5:Y:S01]  /*18f0*/  LDG.E R10, desc[UR6][R10.64] ;  /* 0x000000060a0a7981 */ /* 0x000962000c1e1900 */
[----:B------:R-:W-:Y:S01]  /*1900*/  IADD3 R29, PT, PT, R2, 0xa00, RZ ;  /* 0x00000a00021d7810 */ /* 0x000fe20007ffe0ff */
[----:B------:R-:W-:-:S02]  /*1910*/  IMAD.WIDE.U32 R16, R17, 0x4, R12 ;  /* 0x0000000411107825 */ /* 0x000fc400078e000c */
[----:B------:R4:W5:Y:S01]  /*1920*/  LDG.E R27, desc[UR6][R20.64] ;  /* 0x00000006141b7981 */ /* 0x000962000c1e1900 */
[C---:B------:R-:W-:Y:S01]  /*1930*/  IADD3 R23, PT, PT, R2.reuse, 0xc00, RZ ;  /* 0x00000c0002177810 */ /* 0x040fe20007ffe0ff */
[--C-:B------:R-:W-:Y:S02]  /*1940*/  IMAD.WIDE.U32 R28, R29, 0x4, R12.reuse ;  /* 0x000000041d1c7825 */ /* 0x100fe400078e000c */
[----:B------:R-:W5:Y:S01]  /*1950*/  LDG.E R26, desc[UR6][R16.64] ;  /* 0x00000006101a7981 */ /* 0x000f62000c1e1900 */
[C---:B------:R-:W-:Y:S01]  /*1960*/  IADD3 R22, PT, PT, R2.reuse, 0xe00, RZ ;  /* 0x00000e0002167810 */ /* 0x040fe20007ffe0ff */
[--C-:B0-----:R-:W-:Y:S02]  /*1970*/  IMAD.WIDE.U32 R14, R23, 0x4, R12.reuse ;  /* 0x00000004170e7825 */ /* 0x101fe400078e000c */
[----:B------:R0:W5:Y:S01]  /*1980*/  LDG.E R25, desc[UR6][R28.64] ;  /* 0x000000061c197981 */ /* 0x000162000c1e1900 */
[----:B------:R-:W-:Y:S01]  /*1990*/  IADD3 R23, PT, PT, R2, 0x1000, RZ ;  /* 0x0000100002177810 */ /* 0x000fe20007ffe0ff */
[----:B-1----:R-:W-:-:S02]  /*19a0*/  IMAD.WIDE.U32 R18, R22, 0x4, R12 ;  /* 0x0000000416127825 */ /* 0x002fc400078e000c */
[----:B------:R1:W5:Y:S01]  /*19b0*/  LDG.E R24, desc[UR6][R14.64] ;  /* 0x000000060e187981 */ /* 0x000362000c1e1900 */
[C---:B----4-:R-:W-:Y:S01]  /*19c0*/  IADD3 R11, PT, PT, R2.reuse, 0x1200, RZ ;  /* 0x00001200020b7810 */ /* 0x050fe20007ffe0ff */
[--C-:B------:R-:W-:Y:S02]  /*19d0*/  IMAD.WIDE.U32 R20, R23, 0x4, R12.reuse ;  /* 0x0000000417147825 */ /* 0x100fe400078e000c */
[----:B------:R4:W5:Y:S01]  /*19e0*/  LDG.E R23, desc[UR6][R18.64] ;  /* 0x0000000612177981 */ /* 0x000962000c1e1900 */
[C---:B0-----:R-:W-:Y:S01]  /*19f0*/  IADD3 R29, PT, PT, R2.reuse, 0x1400, RZ ;  /* 0x00001400021d7810 */ /* 0x041fe20007ffe0ff */
[--C-:B------:R-:W-:Y:S02]  /*1a00*/  IMAD.WIDE.U32 R16, R11, 0x4, R12.reuse ;  /* 0x000000040b107825 */ /* 0x100fe400078e000c */
[----:B------:R-:W5:Y:S01]  /*1a10*/  LDG.E R22, desc[UR6][R20.64] ;  /* 0x0000000614167981 */ /* 0x000f62000c1e1900 */
[----:B-1----:R-:W-:Y:S01]  /*1a20*/  IADD3 R15, PT, PT, R2, 0x1600, RZ ;  /* 0x00001600020f7810 */ /* 0x002fe20007ffe0ff */
[----:B------:R-:W-:-:S02]  /*1a30*/  IMAD.WIDE.U32 R28, R29, 0x4, R12 ;  /* 0x000000041d1c7825 */ /* 0x000fc400078e000c */
[----:B------:R0:W5:Y:S01]  /*1a40*/  LDG.E R11, desc[UR6][R16.64] ;  /* 0x00000006100b7981 */ /* 0x000162000c1e1900 */
[C---:B----4-:R-:W-:Y:S01]  /*1a50*/  IADD3 R19, PT, PT, R2.reuse, 0x1800, RZ ;  /* 0x0000180002137810 */ /* 0x050fe20007ffe0ff */
[--C-:B------:R-:W-:Y:S02]  /*1a60*/  IMAD.WIDE.U32 R14, R15, 0x4, R12.reuse ;  /* 0x000000040f0e7825 */ /* 0x100fe400078e000c */
[----:B------:R-:W4:Y:S02]  /*1a70*/  LDG.E R28, desc[UR6][R28.64] ;  /* 0x000000061c1c7981 */ /* 0x000f24000c1e1900 */
[----:B------:R-:W-:Y:S01]  /*1a80*/  IMAD.WIDE.U32 R18, R19, 0x4, R12 ;  /* 0x0000000413127825 */ /* 0x000fe200078e000c */
[C---:B0-----:R-:W-:Y:S02]  /*1a90*/  IADD3 R17, PT, PT, R2.reuse, 0x1a00, RZ ;  /* 0x00001a0002117810 */ /* 0x041fe40007ffe0ff */
[----:B------:R-:W-:-:S03]  /*1aa0*/  IADD3 R21, PT, PT, R2, 0x1c00, RZ ;  /* 0x00001c0002157810 */ /* 0x000fc60007ffe0ff */
[----:B------:R-:W4:Y:S04]  /*1ab0*/  LDG.E R18, desc[UR6][R18.64] ;  /* 0x0000000612127981 */ /* 0x000f28000c1e1900 */
[----:B------:R0:W4:Y:S01]  /*1ac0*/  LDG.E R29, desc[UR6][R14.64] ;  /* 0x000000060e1d7981 */ /* 0x000122000c1e1900 */
[----:B------:R-:W-:Y:S01]  /*1ad0*/  IADD3 R20, PT, PT, R2, 0x1e00, RZ ;  /* 0x00001e0002147810 */ /* 0x000fe20007ffe0ff */
[----:B0-----:R-:W-:-:S04]  /*1ae0*/  IMAD.WIDE.U32 R14, R17, 0x4, R12 ;  /* 0x00000004110e7825 */ /* 0x001fc800078e000c */
[--C-:B------:R-:W-:Y:S02]  /*1af0*/  IMAD.WIDE.U32 R16, R21, 0x4, R12.reuse ;  /* 0x0000000415107825 */ /* 0x100fe400078e000c */
[----:B------:R-:W4:Y:S02]  /*1b00*/  LDG.E R14, desc[UR6][R14.64] ;  /* 0x000000060e0e7981 */ /* 0x000f24000c1e1900 */
[----:B------:R-:W-:Y:S02]  /*1b10*/  IMAD.WIDE.U32 R20, R20, 0x4, R12 ;  /* 0x0000000414147825 */ /* 0x000fe400078e000c */
[----:B------:R-:W4:Y:S04]  /*1b20*/  LDG.E R16, desc[UR6][R16.64] ;  /* 0x0000000610107981 */ /* 0x000f28000c1e1900 */
[----:B------:R-:W4:Y:S01]  /*1b30*/  LDG.E R20, desc[UR6][R20.64] ;  /* 0x0000000614147981 */ /* 0x000f22000c1e1900 */
[----:B------:R-:W-:-:S04]  /*1b40*/  IADD3 R6, PT, PT, R6, 0x10, RZ ;  /* 0x0000001006067810 */ /* 0x000fc80007ffe0ff */
[----:B------:R-:W-:Y:S02]  /*1b50*/  ISETP.NE.AND P0, PT, R6, RZ, PT ;  /* 0x000000ff0600720c */ /* 0x000fe40003f05270 */
[----:B------:R-:W-:Y:S02]  /*1b60*/  IADD3 R5, PT, PT, R5, 0x2000, RZ ;  /* 0x0000200005057810 */ /* 0x000fe40007ffe0ff */
[----:B------:R-:W-:Y:S01]  /*1b70*/  IADD3 R2, PT, PT, R2, 0x2000, RZ ;  /* 0x0000200002027810 */ /* 0x000fe20007ffe0ff */
[----:B--2---:R-:W-:-:S04]  /*1b80*/  FFMA R8, R8, R8, R7 ;  /* 0x0000000808087223 */ /* 0x004fc80000000007 */
[----:B---3--:R-:W-:-:S04]  /*1b90*/  FFMA R9, R9, R9, R8 ;  /* 0x0000000909097223 */ /* 0x008fc80000000008 */
        /* <DEDUP_REMOVED lines=8> */
[----:B----4-:R-:W-:-:S04]  /*1c20*/  FFMA R28, R28, R28, R11 ;  /* 0x0000001c1c1c7223 */ /* 0x010fc8000000000b */
[----:B------:R-:W-:-:S04]  /*1c30*/  FFMA R29, R29, R29, R28 ;  /* 0x0000001d1d1d7223 */ /* 0x000fc8000000001c */
[----:B------:R-:W-:-:S04]  /*1c40*/  FFMA R29, R18, R18, R29 ;  /* 0x00000012121d7223 */ /* 0x000fc8000000001d */
[----:B------:R-:W-:-:S04]  /*1c50*/  FFMA R29, R14, R14, R29 ;  /* 0x0000000e0e1d7223 */ /* 0x000fc8000000001d */
[----:B------:R-:W-:-:S04]  /*1c60*/  FFMA R29, R16, R16, R29 ;  /* 0x00000010101d7223 */ /* 0x000fc8000000001d */
[----:B------:R-:W-:Y:S01]  /*1c70*/  FFMA R7, R20, R20, R29 ;  /* 0x0000001414077223 */ /* 0x000fe2000000001d */
[----:B------:R-:W-:Y:S06]  /*1c80*/  @P0 BRA `(.L_x_228) ;  /* 0xfffffff800f00947 */ /* 0x000fec000383ffff */
[----:B------:R-:W-:Y:S05]  /*1c90*/  BSYNC.RECONVERGENT B3 ;  /* 0x0000000000037941 */ /* 0x000fea0003800200 */
.L_x_227:
[----:B------:R-:W-:-:S07]  /*1ca0*/  IADD3 R5, PT, PT, R5, -0x1000, RZ ;  /* 0xfffff00005057810 */ /* 0x000fce0007ffe0ff */
.L_x_226:
[----:B------:R-:W-:Y:S05]  /*1cb0*/  BSYNC.RECONVERGENT B2 ;  /* 0x0000000000027941 */ /* 0x000fea0003800200 */
.L_x_225:
[----:B------:R-:W-:-:S13]  /*1cc0*/  ISETP.NE.AND P0, PT, R4, RZ, PT ;  /* 0x000000ff0400720c */ /* 0x000fda0003f05270 */
[----:B------:R-:W-:Y:S05]  /*1cd0*/  @!P0 BRA `(.L_x_224) ;  /* 0x0000000400248947 */ /* 0x000fea0003800000 */
[----:B------:R-:W-:Y:S01]  /*1ce0*/  ISETP.GE.U32.AND P0, PT, R4, 0x8, PT ;  /* 0x000000080400780c */ /* 0x000fe20003f06070 */
[----:B------:R-:W-:Y:S01]  /*1cf0*/  BSSY.RECONVERGENT B2, `(.L_x_229) ;  /* 0x0000025000027945 */ /* 0x000fe20003800200 */
[----:B------:R-:W-:-:S04]  /*1d00*/  LOP3.LUT R22, R3, 0x7, RZ, 0xc0, !PT ;  /* 0x0000000703167812 */ /* 0x000fc800078ec0ff */
[----:B------:R-:W-:-:S07]  /*1d10*/  ISETP.NE.AND P1, PT, R22, RZ, PT ;  /* 0x000000ff1600720c */ /* 0x000fce0003f25270 */
[----:B------:R-:W-:Y:S06]  /*1d20*/  @!P0 BRA `(.L_x_230) ;  /* 0x0000000000848947 */ /* 0x000fec0003800000 */
[----:B------:R-:W-:-:S04]  /*1d30*/  IADD3 R15, PT, PT, R5, UR4, RZ ;  /* 0x00000004050f7c10 */ /* 0x000fc8000fffe0ff */
        /* <DEDUP_REMOVED lines=9> */
[----:B------:R-:W-:Y:S01]  /*1dd0*/  IMAD.WIDE.U32 R10, R11, 0x4, R12 ;  /* 0x000000040b0a7825 */ /* 0x000fe200078e000c */
[----:B------:R-:W4:Y:S01]  /*1de0*/  LDG.E R6, desc[UR6][R20.64] ;  /* 0x0000000614067981 */ /* 0x000f22000c1e1900 */
[----:B------:R-:W-:-:S02]  /*1df0*/  IADD3 R23, PT, PT, R15, 0xa00, RZ ;  /* 0x00000a000f177810 */ /* 0x000fc40007ffe0ff */
[--C-:B------:R-:W-:Y:S01]  /*1e00*/  IMAD.WIDE.U32 R16, R17, 0x4, R12.reuse ;  /* 0x0000000411107825 */ /* 0x100fe200078e000c */
[----:B------:R-:W-:Y:S01]  /*1e10*/  IADD3 R25, PT, PT, R15, 0xc00, RZ ;  /* 0x00000c000f197810 */ /* 0x000fe20007ffe0ff */
[----:B------:R-:W5:Y:S02]  /*1e20*/  LDG.E R10, desc[UR6][R10.64] ;  /* 0x000000060a0a7981 */ /* 0x000f64000c1e1900 */
[--C-:B0-----:R-:W-:Y:S01]  /*1e30*/  IMAD.WIDE.U32 R8, R23, 0x4, R12.reuse ;  /* 0x0000000417087825 */ /* 0x101fe200078e000c */
[----:B------:R-:W-:Y:S01]  /*1e40*/  IADD3 R23, PT, PT, R15, 0xe00, RZ ;  /* 0x00000e000f177810 */ /* 0x000fe20007ffe0ff */
[----:B------:R-:W5:Y:S02]  /*1e50*/  LDG.E R16, desc[UR6][R16.64] ;  /* 0x0000000610107981 */ /* 0x000f64000c1e1900 */
[--C-:B------:R-:W-:Y:S02]  /*1e60*/  IMAD.WIDE.U32 R14, R25, 0x4, R12.reuse ;  /* 0x00000004190e7825 */ /* 0x100fe400078e000c */
[----:B------:R-:W5:Y:S02]  /*1e70*/  LDG.E R8, desc[UR6][R8.64] ;  /* 0x0000000608087981 */ /* 0x000f64000c1e1900 */
[----:B-1----:R-:W-:-:S02]  /*1e80*/  IMAD.WIDE.U32 R18, R23, 0x4, R12 ;  /* 0x0000000417127825 */ /* 0x002fc400078e000c */
        /* <DEDUP_REMOVED lines=11> */
.L_x_230:
[----:B------:R-:W-:Y:S05]  /*1f40*/  BSYNC.RECONVERGENT B2 ;  /* 0x0000000000027941 */ /* 0x000fea0003800200 */
.L_x_229:
        /* <DEDUP_REMOVED lines=23> */
.L_x_232:
[----:B------:R-:W-:Y:S05]  /*20c0*/  BSYNC.RECONVERGENT B2 ;  /* 0x0000000000027941 */ /* 0x000fea0003800200 */
.L_x_231:
[----:B------:R-:W-:Y:S05]  /*20d0*/  @!P1 BRA `(.L_x_224) ;  /* 0x0000000000249947 */ /* 0x000fea0003800000 */
[----:B------:R-:W-:Y:S02]  /*20e0*/  IADD3 R5, PT, PT, R5, UR4, RZ ;  /* 0x0000000405057c10 */ /* 0x000fe4000fffe0ff */
[----:B------:R-:W-:-:S07]  /*20f0*/  IADD3 R4, PT, PT, -R4, RZ, RZ ;  /* 0x000000ff04047210 */ /* 0x000fce0007ffe1ff */
.L_x_233:
[----:B------:R-:W-:-:S06]  /*2100*/  IMAD.WIDE.U32 R2, R5, 0x4, R12 ;  /* 0x0000000405027825 */ /* 0x000fcc00078e000c */
[----:B------:R-:W2:Y:S01]  /*2110*/  LDG.E R2, desc[UR6][R2.64] ;  /* 0x0000000602027981 */ /* 0x000ea2000c1e1900 */
[----:B------:R-:W-:Y:S02]  /*2120*/  IADD3 R4, PT, PT, R4, 0x1, RZ ;  /* 0x0000000104047810 */ /* 0x000fe40007ffe0ff */
[----:B------:R-:W-:Y:S02]  /*2130*/  IADD3 R5, PT, PT, R5, 0x200, RZ ;  /* 0x0000020005057810 */ /* 0x000fe40007ffe0ff */
[----:B------:R-:W-:Y:S01]  /*2140*/  ISETP.NE.AND P0, PT, R4, RZ, PT ;  /* 0x000000ff0400720c */ /* 0x000fe20003f05270 */
[----:B--2---:R-:W-:-:S12]  /*2150*/  FFMA R7, R2, R2, R7 ;  /* 0x0000000202077223 */ /* 0x004fd80000000007 */
[----:B------:R-:W-:Y:S05]  /*2160*/  @P0 BRA `(.L_x_233) ;  /* 0xfffffffc00e40947 */ /* 0x000fea000383ffff */
.L_x_224:
[----:B------:R-:W-:Y:S05]  /*2170*/  BSYNC.RECONVERGENT B1 ;  /* 0x0000000000017941 */ /* 0x000fea0003800200 */
.L_x_222:
        /* <DEDUP_REMOVED lines=33> */
[----:B------:R-:W3:Y:S04]  /*2390*/  LDS.128 R8, [UR4+0x30] ;  /* 0x00003004ff087984 */ /* 0x000ee80008000c00 */
[----:B------:R-:W4:Y:S01]  /*23a0*/  LDS.128 R16, [UR4+0x40] ;  /* 0x00004004ff107984 */ /* 0x000f220008000c00 */
[----:B0-----:R-:W-:-:S04]  /*23b0*/  FADD R5, R0, R5 ;  /* 0x0000000500057221 */ /* 0x001fc80000000000 */
        /* <DEDUP_REMOVED lines=13> */
[----:B------:R-:W-:-:S07]  /*2490*/  FADD R0, R18, R19 ;  /* 0x0000001312007221 */ /* 0x000fce0000000000 */
.L_x_220:
[----:B------:R-:W-:Y:S05]  /*24a0*/  BSYNC.RECONVERGENT B0 ;  /* 0x0000000000007941 */ /* 0x000fea0003800200 */
.L_x_205:
[----:B------:R-:W-:Y:S05]  /*24b0*/  @P0 EXIT ;  /* 0x000000000000094d */ /* 0x000fea0003800000 */
[----:B012---:R-:W0:Y:S01]  /*24c0*/  LDC.64 R2, c[0x0][0x388] ;  /* 0x0000e200ff027b82 */ /* 0x007e220000000a00 */
[----:B------:R-:W1:Y:S02]  /*24d0*/  LDCU UR4, c[0x0][0x398] ;  /* 0x00007300ff0477ac */ /* 0x000e640008000800 */
[----:B-1----:R-:W-:-:S05]  /*24e0*/  FADD R5, R0, UR4 ;  /* 0x0000000400057e21 */ /* 0x002fca0008000000 */
[----:B0-----:R-:W-:Y:S01]  /*24f0*/  STG.E desc[UR6][R2.64], R5 ;  /* 0x0000000502007986 */ /* 0x001fe2000c101906 */
[----:B------:R-:W-:Y:S05]  /*2500*/  EXIT ;  /* 0x000000000000794d */ /* 0x000fea0003800000 */
.L_x_234:
        /* <DEDUP_REMOVED lines=15> */
.L_x_241:


//--------------------- .text._ZN3cub18CUB_300001_SM_10006detail11EmptyKernelIvEEvv --------------------------
	.section	.text._ZN3cub18CUB_300001_SM_10006detail11EmptyKernelIvEEvv,"ax",@progbits
	.align	128
        .global         _ZN3cub18CUB_300001_SM_10006detail11EmptyKernelIvEEvv
        .type           _ZN3cub18CUB_300001_SM_10006detail11EmptyKernelIvEEvv,@function
        .size           _ZN3cub18CUB_300001_SM_10006detail11EmptyKernelIvEEvv,(.L_x_242 - _ZN3cub18CUB_300001_SM_10006detail11EmptyKernelIvEEvv)
        .other          _ZN3cub18CUB_300001_SM_10006detail11EmptyKernelIvEEvv,@"STO_CUDA_ENTRY STV_DEFAULT"
_ZN3cub18CUB_300001_SM_10006detail11EmptyKernelIvEEvv:
.text._ZN3cub18CUB_300001_SM_10006detail11EmptyKernelIvEEvv:
[----:B------:R-:W-:Y:S01]  /*0000*/  LDC R1, c[0x0][0x37c] ;  /* 0x0000df00ff017b82 */ /* 0x000fe20000000800 */
[----:B------:R-:W-:Y:S05]  /*0010*/  EXIT ;  /* 0x000000000000794d */ /* 0x000fea0003800000 */
.L_x_235:
        /* <DEDUP_REMOVED lines=14> */
.L_x_242:


//--------------------- .nv.shared._ZN3cub18CUB_300001_SM_10006detail6reduce28DeviceReduceSingleTileKernelINS2_10policy_hubIfyN4cuda3std3__44plusIfEEE10Policy1000EPfSC_iS9_ffNS7_10__identityEEEvT0_T1_T2_T3_T4_T6_ --------------------------
	.section	.nv.shared._ZN3cub18CUB_300001_SM_10006detail6reduce28DeviceReduceSingleTileKernelINS2_10policy_hubIfyN4cuda3std3__44plusIfEEE10Policy1000EPfSC_iS9_ffNS7_10__identityEEEvT0_T1_T2_T3_T4_T6_,"aw",@nobits
	.sectionflags	@""
	.align	4
.nv.shared._ZN3cub18CUB_300001_SM_10006detail6reduce28DeviceReduceSingleTileKernelINS2_10policy_hubIfyN4cuda3std3__44plusIfEEE10Policy1000EPfSC_iS9_ffNS7_10__identityEEEvT0_T1_T2_T3_T4_T6_:
	.zero		1068


//--------------------- .nv.shared.reserved.0     --------------------------
	.section	.nv.shared.reserved.0,"aw",@nobits
	.weak		__nv_reservedSMEM_offset_0_alias
	.size		__nv_reservedSMEM_offset_0_alias, 0, 64
	.other		__nv_reservedSMEM_offset_0_alias,@"STO_CUDA_RESERVED_SHARED STV_DEFAULT"
__nv_reservedSMEM_offset_0_alias:
	.zero		0
	.zero		64


//--------------------- .nv.global                --------------------------
	.section	.nv.global,"aw",@nobits
.nv.global:
	.type		_ZN34_INTERNAL_a78bbfe2_4_k_cu_4cb401ef6thrust24THRUST_300001_SM_1000_NS3seqE,@object
	.size		_ZN34_INTERNAL_a78bbfe2_4_k_cu_4cb401ef6thrust24THRUST_300001_SM_1000_NS3seqE,(_ZN34_INTERNAL_a78bbfe2_4_k_cu_4cb401ef4cuda3std3__48in_placeE - _ZN34_INTERNAL_a78bbfe2_4_k_cu_4cb401ef6thrust24THRUST_300001_SM_1000_NS3seqE)
_ZN34_INTERNAL_a78bbfe2_4_k_cu_4cb401ef6thrust24THRUST_300001_SM_1000_NS3seqE:
	.zero		1
	.type		_ZN34_INTERNAL_a78bbfe2_4_k_cu_4cb401ef4cuda3std3__48in_placeE,@object
	.size		_ZN34_INTERNAL_a78bbfe2_4_k_cu_4cb401ef4cuda3std3__48in_placeE,(_ZN34_INTERNAL_a78bbfe2_4_k_cu_4cb401ef4cuda3std6ranges3__45__cpo4sizeE - _ZN34_INTERNAL_a78bbfe2_4_k_cu_4cb401ef4cuda3std3__48in_placeE)
_ZN34_INTERNAL_a78bbfe2_4_k_cu_4cb401ef4cuda3std3__48in_placeE:
	.zero		1
	.type		_ZN34_INTERNAL_a78bbfe2_4_k_cu_4cb401ef4cuda3std6ranges3__45__cpo4sizeE,@object
	.size		_ZN34_INTERNAL_a78bbfe2_4_k_cu_4cb401ef4cuda3std6ranges3__45__cpo4sizeE,(_ZN34_INTERNAL_a78bbfe2_4_k_cu_4cb401ef6thrust24THRUST_300001_SM_1000_NS12placeholders2_3E - _ZN34_INTERNAL_a78bbfe2_4_k_cu_4cb401ef4cuda3std6ranges3__45__cpo4sizeE)
_ZN34_INTERNAL_a78bbfe2_4_k_cu_4cb401ef4cuda3std6ranges3__45__cpo4sizeE:
	.zero		1
	.type		_ZN34_INTERNAL_a78bbfe2_4_k_cu_4cb401ef6thrust24THRUST_300001_SM_1000_NS12placeholders2_3E,@object
	.size		_ZN34_INTERNAL_a78bbfe2_4_k_cu_4cb401ef6thrust24THRUST_300001_SM_1000_NS12placeholders2_3E,(_ZN34_INTERNAL_a78bbfe2_4_k_cu_4cb401ef4cuda3std3__45__cpo6cbeginE - _ZN34_INTERNAL_a78bbfe2_4_k_cu_4cb401ef6thrust24THRUST_300001_SM_1000_NS12placeholders2_3E)
_ZN34_INTERNAL_a78bbfe2_4_k_cu_4cb401ef6thrust24THRUST_300001_SM_1000_NS12placeholders2_3E:
	.zero		1
	.type		_ZN34_INTERNAL_a78bbfe2_4_k_cu_4cb401ef4cuda3std3__45__cpo6cbeginE,@object
	.size		_ZN34_INTERNAL_a78bbfe2_4_k_cu_4cb401ef4cuda3std3__45__cpo6cbeginE,(_ZN34_INTERNAL_a78bbfe2_4_k_cu_4cb401ef4cuda3std6ranges3__45__cpo6cbeginE - _ZN34_INTERNAL_a78bbfe2_4_k_cu_4cb401ef4cuda3std3__45__cpo6cbeginE)
_ZN34_INTERNAL_a78bbfe2_4_k_cu_4cb401ef4cuda3std3__45__cpo6cbeginE:
	.zero		1
	.type		_ZN34_INTERNAL_a78bbfe2_4_k_cu_4cb401ef4cuda3std6ranges3__45__cpo6cbeginE,@object
	.size		_ZN34_INTERNAL_a78bbfe2_4_k_cu_4cb401ef4cuda3std6ranges3__45__cpo6cbeginE,(_ZN34_INTERNAL_a78bbfe2_4_k_cu_4cb401ef6thrust24THRUST_300001_SM_1000_NS12placeholders2_7E - _ZN34_INTERNAL_a78bbfe2_4_k_cu_4cb401ef4cuda3std6ranges3__45__cpo6cbeginE)
_ZN34_INTERNAL_a78bbfe2_4_k_cu_4cb401ef4cuda3std6ranges3__45__cpo6cbeginE:
	.zero		1
	.type		_ZN34_INTERNAL_a78bbfe2_4_k_cu_4cb401ef6thrust24THRUST_300001_SM_1000_NS12placeholders2_7E,@object
	.size		_ZN34_INTERNAL_a78bbfe2_4_k_cu_4cb401ef6thrust24THRUST_300001_SM_1000_NS12placeholders2_7E,(_ZN34_INTERNAL_a78bbfe2_4_k_cu_4cb401ef4cuda3std3__45__cpo7crbeginE - _ZN34_INTERNAL_a78bbfe2_4_k_cu_4cb401ef6thrust24THRUST_300001_SM_1000_NS12placeholders2_7E)
_ZN34_INTERNAL_a78bbfe2_4_k_cu_4cb401ef6thrust24THRUST_300001_SM_1000_NS12placeholders2_7E:
	.zero		1
	.type		_ZN34_INTERNAL_a78bbfe2_4_k_cu_4cb401ef4cuda3std3__45__cpo7crbeginE,@object
	.size		_ZN34_INTERNAL_a78bbfe2_4_k_cu_4cb401ef4cuda3std3__45__cpo7crbeginE,(_ZN34_INTERNAL_a78bbfe2_4_k_cu_4cb401ef4cuda3std6ranges3__45__cpo4nextE - _ZN34_INTERNAL_a78bbfe2_4_k_cu_4cb401ef4cuda3std3__45__cpo7crbeginE)
_ZN34_INTERNAL_a78bbfe2_4_k_cu_4cb401ef4cuda3std3__45__cpo7crbeginE:
	.zero		1
	.type		_ZN34_INTERNAL_a78bbfe2_4_k_cu_4cb401ef4cuda3std6ranges3__45__cpo4nextE,@object
	.size		_ZN34_INTERNAL_a78bbfe2_4_k_cu_4cb401ef4cuda3std6ranges3__45__cpo4nextE,(_ZN34_INTERNAL_a78bbfe2_4_k_cu_4cb401ef4cuda3std6ranges3__45__cpo4swapE - _ZN34_INTERNAL_a78bbfe2_4_k_cu_4cb401ef4cuda3std6ranges3__45__cpo4nextE)
_ZN34_INTERNAL_a78bbfe2_4_k_cu_4cb401ef4cuda3std6ranges3__45__cpo4nextE:
	.zero		1
	.type		_ZN34_INTERNAL_a78bbfe2_4_k_cu_4cb401ef4cuda3std6ranges3__45__cpo4swapE,@object
	.size		_ZN34_INTERNAL_a78bbfe2_4_k_cu_4cb401ef4cuda3std6ranges3__45__cpo4swapE,(_ZN34_INTERNAL_a78bbfe2_4_k_cu_4cb401ef6thrust24THRUST_300001_SM_1000_NS8cuda_cub10par_nosyncE - _ZN34_INTERNAL_a78bbfe2_4_k_cu_4cb401ef4cuda3std6ranges3__45__cpo4swapE)
_ZN34_INTERNAL_a78bbfe2_4_k_cu_4cb401ef4cuda3std6ranges3__45__cpo4swapE:
	.zero		1
	.type		_ZN34_INTERNAL_a78bbfe2_4_k_cu_4cb401ef6thrust24THRUST_300001_SM_1000_NS8cuda_cub10par_nosyncE,@object
	.size		_ZN34_INTERNAL_a78bbfe2_4_k_cu_4cb401ef6thrust24THRUST_300001_SM_1000_NS8cuda_cub10par_nosyncE,(_ZN34_INTERNAL_a78bbfe2_4_k_cu_4cb401ef6thrust24THRUST_300001_SM_1000_NS12placeholders2_9E - _ZN34_INTERNAL_a78bbfe2_4_k_cu_4cb401ef6thrust24THRUST_300001_SM_1000_NS8cuda_cub10par_nosyncE)
_ZN34_INTERNAL_a78bbfe2_4_k_cu_4cb401ef6thrust24THRUST_300001_SM_1000_NS8cuda_cub10par_nosyncE:
	.zero		1
	.type		_ZN34_INTERNAL_a78bbfe2_4_k_cu_4cb401ef6thrust24THRUST_300001_SM_1000_NS12placeholders2_9E,@object
	.size		_ZN34_INTERNAL_a78bbfe2_4_k_cu_4cb401ef6thrust24THRUST_300001_SM_1000_NS12placeholders2_9E,(_ZN34_INTERNAL_a78bbfe2_4_k_cu_4cb401ef4cuda3std3__436_GLOBAL__N__a78bbfe2_4_k_cu_4cb401ef6ignoreE - _ZN34_INTERNAL_a78bbfe2_4_k_cu_4cb401ef6thrust24THRUST_300001_SM_1000_NS12placeholders2_9E)
_ZN34_INTERNAL_a78bbfe2_4_k_cu_4cb401ef6thrust24THRUST_300001_SM_1000_NS12placeholders2_9E:
	.zero		1
	.type		_ZN34_INTERNAL_a78bbfe2_4_k_cu_4cb401ef4cuda3std3__436_GLOBAL__N__a78bbfe2_4_k_cu_4cb401ef6ignoreE,@object
	.size		_ZN34_INTERNAL_a78bbfe2_4_k_cu_4cb401ef4cuda3std3__436_GLOBAL__N__a78bbfe2_4_k_cu_4cb401ef6ignoreE,(_ZN34_INTERNAL_a78bbfe2_4_k_cu_4cb401ef4cuda3std6ranges3__45__cpo4dataE - _ZN34_INTERNAL_a78bbfe2_4_k_cu_4cb401ef4cuda3std3__436_GLOBAL__N__a78bbfe2_4_k_cu_4cb401ef6ignoreE)
_ZN34_INTERNAL_a78bbfe2_4_k_cu_4cb401ef4cuda3std3__436_GLOBAL__N__a78bbfe2_4_k_cu_4cb401ef6ignoreE:
	.zero		1
	.type		_ZN34_INTERNAL_a78bbfe2_4_k_cu_4cb401ef4cuda3std6ranges3__45__cpo4dataE,@object
	.size		_ZN34_INTERNAL_a78bbfe2_4_k_cu_4cb401ef4cuda3std6ranges3__45__cpo4dataE,(_ZN34_INTERNAL_a78bbfe2_4_k_cu_4cb401ef6thrust24THRUST_300001_SM_1000_NS12placeholders2_1E - _ZN34_INTERNAL_a78bbfe2_4_k_cu_4cb401ef4cuda3std6ranges3__45__cpo4dataE)
_ZN34_INTERNAL_a78bbfe2_4_k_cu_4cb401ef4cuda3std6ranges3__45__cpo4dataE:
	.zero		1
	.type		_ZN34_INTERNAL_a78bbfe2_4_k_cu_4cb401ef6thrust24THRUST_300001_SM_1000_NS12placeholders2_1E,@object
	.size		_ZN34_INTERNAL_a78bbfe2_4_k_cu_4cb401ef6thrust24THRUST_300001_SM_1000_NS12placeholders2_1E,(_ZN34_INTERNAL_a78bbfe2_4_k_cu_4cb401ef4cuda3std3__45__cpo5beginE - _ZN34_INTERNAL_a78bbfe2_4_k_cu_4cb401ef6thrust24THRUST_300001_SM_1000_NS12placeholders2_1E)
_ZN34_INTERNAL_a78bbfe2_4_k_cu_4cb401ef6thrust24THRUST_300001_SM_1000_NS12placeholders2_1E:
	.zero		1
	.type		_ZN34_INTERNAL_a78bbfe2_4_k_cu_4cb401ef4cuda3std3__45__cpo5beginE,@object
	.size		_ZN34_INTERNAL_a78bbfe2_4_k_cu_4cb401ef4cuda3std3__45__cpo5beginE,(_ZN34_INTERNAL_a78bbfe2_4_k_cu_4cb401ef4cuda3std6ranges3__45__cpo5beginE - _ZN34_INTERNAL_a78bbfe2_4_k_cu_4cb401ef4cuda3std3__45__cpo5beginE)
_ZN34_INTERNAL_a78bbfe2_4_k_cu_4cb401ef4cuda3std3__45__cpo5beginE:
	.zero		1
	.type		_ZN34_INTERNAL_a78bbfe2_4_k_cu_4cb401ef4cuda3std6ranges3__45__cpo5beginE,@object
	.size		_ZN34_INTERNAL_a78bbfe2_4_k_cu_4cb401ef4cuda3std6ranges3__45__cpo5beginE,(_ZN34_INTERNAL_a78bbfe2_4_k_cu_4cb401ef6thrust24THRUST_300001_SM_1000_NS12placeholders2_5E - _ZN34_INTERNAL_a78bbfe2_4_k_cu_4cb401ef4cuda3std6ranges3__45__cpo5beginE)
_ZN34_INTERNAL_a78bbfe2_4_k_cu_4cb401ef4cuda3std6ranges3__45__cpo5beginE:
	.zero		1
	.type		_ZN34_INTERNAL_a78bbfe2_4_k_cu_4cb401ef6thrust24THRUST_300001_SM_1000_NS12placeholders2_5E,@object
	.size		_ZN34_INTERNAL_a78bbfe2_4_k_cu_4cb401ef6thrust24THRUST_300001_SM_1000_NS12placeholders2_5E,(_ZN34_INTERNAL_a78bbfe2_4_k_cu_4cb401ef4cuda3std3__45__cpo6rbeginE - _ZN34_INTERNAL_a78bbfe2_4_k_cu_4cb401ef6thrust24THRUST_300001_SM_1000_NS12placeholders2_5E)
_ZN34_INTERNAL_a78bbfe2_4_k_cu_4cb401ef6thrust24THRUST_300001_SM_1000_NS12placeholders2_5E:
	.zero		1
	.type		_ZN34_INTERNAL_a78bbfe2_4_k_cu_4cb401ef4cuda3std3__45__cpo6rbeginE,@object
	.size		_ZN34_INTERNAL_a78bbfe2_4_k_cu_4cb401ef4cuda3std3__45__cpo6rbeginE,(_ZN34_INTERNAL_a78bbfe2_4_k_cu_4cb401ef4cuda3std6ranges3__45__cpo7advanceE - _ZN34_INTERNAL_a78bbfe2_4_k_cu_4cb401ef4cuda3std3__45__cpo6rbeginE)
_ZN34_INTERNAL_a78bbfe2_4_k_cu_4cb401ef4cuda3std3__45__cpo6rbeginE:
	.zero		1
	.type		_ZN34_INTERNAL_a78bbfe2_4_k_cu_4cb401ef4cuda3std6ranges3__45__cpo7advanceE,@object
	.size		_ZN34_INTERNAL_a78bbfe2_4_k_cu_4cb401ef4cuda3std6ranges3__45__cpo7advanceE,(_ZN34_INTERNAL_a78bbfe2_4_k_cu_4cb401ef4cuda3std3__47nulloptE - _ZN34_INTERNAL_a78bbfe2_4_k_cu_4cb401ef4cuda3std6ranges3__45__cpo7advanceE)
_ZN34_INTERNAL_a78bbfe2_4_k_cu_4cb401ef4cuda3std6ranges3__45__cpo7advanceE:
	.zero		1
	.type		_ZN34_INTERNAL_a78bbfe2_4_k_cu_4cb401ef4cuda3std3__47nulloptE,@object
	.size		_ZN34_INTERNAL_a78bbfe2_4_k_cu_4cb401ef4cuda3std3__47nulloptE,(_ZN34_INTERNAL_a78bbfe2_4_k_cu_4cb401ef4cuda3std6ranges3__45__cpo8distanceE - _ZN34_INTERNAL_a78bbfe2_4_k_cu_4cb401ef4cuda3std3__47nulloptE)
_ZN34_INTERNAL_a78bbfe2_4_k_cu_4cb401ef4cuda3std3__47nulloptE:
	.zero		1
	.type		_ZN34_INTERNAL_a78bbfe2_4_k_cu_4cb401ef4cuda3std6ranges3__45__cpo8distanceE,@object
	.size		_ZN34_INTERNAL_a78bbfe2_4_k_cu_4cb401ef4cuda3std6ranges3__45__cpo8distanceE,(_ZN34_INTERNAL_a78bbfe2_4_k_cu_4cb401ef6thrust24THRUST_300001_SM_1000_NS12placeholders3_10E - _ZN34_INTERNAL_a78bbfe2_4_k_cu_4cb401ef4cuda3std6ranges3__45__cpo8distanceE)
_ZN34_INTERNAL_a78bbfe2_4_k_cu_4cb401ef4cuda3std6ranges3__45__cpo8distanceE:
	.zero		1
	.type		_ZN34_INTERNAL_a78bbfe2_4_k_cu_4cb401ef6thrust24THRUST_300001_SM_1000_NS12placeholders3_10E,@object
	.size		_ZN34_INTERNAL_a78bbfe2_4_k_cu_4cb401ef6thrust24THRUST_300001_SM_1000_NS12placeholders3_10E,(_ZN34_INTERNAL_a78bbfe2_4_k_cu_4cb401ef4cuda3std3__419piecewise_constructE - _ZN34_INTERNAL_a78bbfe2_4_k_cu_4cb401ef6thrust24THRUST_300001_SM_1000_NS12placeholders3_10E)
_ZN34_INTERNAL_a78bbfe2_4_k_cu_4cb401ef6thrust24THRUST_300001_SM_1000_NS12placeholders3_10E:
	.zero		1
	.type		_ZN34_INTERNAL_a78bbfe2_4_k_cu_4cb401ef4cuda3std3__419piecewise_constructE,@object
	.size		_ZN34_INTERNAL_a78bbfe2_4_k_cu_4cb401ef4cuda3std3__419piecewise_constructE,(_ZN34_INTERNAL_a78bbfe2_4_k_cu_4cb401ef4cuda3std6ranges3__45__cpo5cdataE - _ZN34_INTERNAL_a78bbfe2_4_k_cu_4cb401ef4cuda3std3__419piecewise_constructE)
_ZN34_INTERNAL_a78bbfe2_4_k_cu_4cb401ef4cuda3std3__419piecewise_constructE:
	.zero		1
	.type		_ZN34_INTERNAL_a78bbfe2_4_k_cu_4cb401ef4cuda3std6ranges3__45__cpo5cdataE,@object
	.size		_ZN34_INTERNAL_a78bbfe2_4_k_cu_4cb401ef4cuda3std6ranges3__45__cpo5cdataE,(_ZN34_INTERNAL_a78bbfe2_4_k_cu_4cb401ef6thrust24THRUST_300001_SM_1000_NS12placeholders2_2E - _ZN34_INTERNAL_a78bbfe2_4_k_cu_4cb401ef4cuda3std6ranges3__45__cpo5cdataE)
_ZN34_INTERNAL_a78bbfe2_4_k_cu_4cb401ef4cuda3std6ranges3__45__cpo5cdataE:
	.zero		1
	.type		_ZN34_INTERNAL_a78bbfe2_4_k_cu_4cb401ef6thrust24THRUST_300001_SM_1000_NS12placeholders2_2E,@object
	.size		_ZN34_INTERNAL_a78bbfe2_4_k_cu_4cb401ef6thrust24THRUST_300001_SM_1000_NS12placeholders2_2E,(_ZN34_INTERNAL_a78bbfe2_4_k_cu_4cb401ef4cuda3std3__45__cpo3endE - _ZN34_INTERNAL_a78bbfe2_4_k_cu_4cb401ef6thrust24THRUST_300001_SM_1000_NS12placeholders2_2E)
_ZN34_INTERNAL_a78bbfe2_4_k_cu_4cb401ef6thrust24THRUST_300001_SM_1000_NS12placeholders2_2E:
	.zero		1
	.type		_ZN34_INTERNAL_a78bbfe2_4_k_cu_4cb401ef4cuda3std3__45__cpo3endE,@object
	.size		_ZN34_INTERNAL_a78bbfe2_4_k_cu_4cb401ef4cuda3std3__45__cpo3endE,(_ZN34_INTERNAL_a78bbfe2_4_k_cu_4cb401ef4cuda3std6ranges3__45__cpo3endE - _ZN34_INTERNAL_a78bbfe2_4_k_cu_4cb401ef4cuda3std3__45__cpo3endE)
_ZN34_INTERNAL_a78bbfe2_4_k_cu_4cb401ef4cuda3std3__45__cpo3endE:
	.zero		1
	.type		_ZN34_INTERNAL_a78bbfe2_4_k_cu_4cb401ef4cuda3std6ranges3__45__cpo3endE,@object
	.size		_ZN34_INTERNAL_a78bbfe2_4_k_cu_4cb401ef4cuda3std6ranges3__45__cpo3endE,(_ZN34_INTERNAL_a78bbfe2_4_k_cu_4cb401ef6thrust24THRUST_300001_SM_1000_NS12placeholders2_6E - _ZN34_INTERNAL_a78bbfe2_4_k_cu_4cb401ef4cuda3std6ranges3__45__cpo3endE)
_ZN34_INTERNAL_a78bbfe2_4_k_cu_4cb401ef4cuda3std6ranges3__45__cpo3endE:
	.zero		1
	.type		_ZN34_INTERNAL_a78bbfe2_4_k_cu_4cb401ef6thrust24THRUST_300001_SM_1000_NS12placeholders2_6E,@object
	.size		_ZN34_INTERNAL_a78bbfe2_4_k_cu_4cb401ef6thrust24THRUST_300001_SM_1000_NS12placeholders2_6E,(_ZN34_INTERNAL_a78bbfe2_4_k_cu_4cb401ef4cuda3std3__45__cpo4rendE - _ZN34_INTERNAL_a78bbfe2_4_k_cu_4cb401ef6thrust24THRUST_300001_SM_1000_NS12placeholders2_6E)
_ZN34_INTERNAL_a78bbfe2_4_k_cu_4cb401ef6thrust24THRUST_300001_SM_1000_NS12placeholders2_6E:
	.zero		1
	.type		_ZN34_INTERNAL_a78bbfe2_4_k_cu_4cb401ef4cuda3std3__45__cpo4rendE,@object
	.size		_ZN34_INTERNAL_a78bbfe2_4_k_cu_4cb401ef4cuda3std3__45__cpo4rendE,(_ZN34_INTERNAL_a78bbfe2_4_k_cu_4cb401ef4cuda3std6ranges3__45__cpo9iter_swapE - _ZN34_INTERNAL_a78bbfe2_4_k_cu_4cb401ef4cuda3std3__45__cpo4rendE)
_ZN34_INTERNAL_a78bbfe2_4_k_cu_4cb401ef4cuda3std3__45__cpo4rendE:
	.zero		1
	.type		_ZN34_INTERNAL_a78bbfe2_4_k_cu_4cb401ef4cuda3std6ranges3__45__cpo9iter_swapE,@object
	.size		_ZN34_INTERNAL_a78bbfe2_4_k_cu_4cb401ef4cuda3std6ranges3__45__cpo9iter_swapE,(_ZN34_INTERNAL_a78bbfe2_4_k_cu_4cb401ef4cuda3std3__48unexpectE - _ZN34_INTERNAL_a78bbfe2_4_k_cu_4cb401ef4cuda3std6ranges3__45__cpo9iter_swapE)
_ZN34_INTERNAL_a78bbfe2_4_k_cu_4cb401ef4cuda3std6ranges3__45__cpo9iter_swapE:
	.zero		1
	.type		_ZN34_INTERNAL_a78bbfe2_4_k_cu_4cb401ef4cuda3std3__48unexpectE,@object
	.size		_ZN34_INTERNAL_a78bbfe2_4_k_cu_4cb401ef4cuda3std3__48unexpectE,(_ZN34_INTERNAL_a78bbfe2_4_k_cu_4cb401ef6thrust24THRUST_300001_SM_1000_NS8cuda_cub3parE - _ZN34_INTERNAL_a78bbfe2_4_k_cu_4cb401ef4cuda3std3__48unexpectE)
_ZN34_INTERNAL_a78bbfe2_4_k_cu_4cb401ef4cuda3std3__48unexpectE:
	.zero		1
	.type		_ZN34_INTERNAL_a78bbfe2_4_k_cu_4cb401ef6thrust24THRUST_300001_SM_1000_NS8cuda_cub3parE,@object
	.size		_ZN34_INTERNAL_a78bbfe2_4_k_cu_4cb401ef6thrust24THRUST_300001_SM_1000_NS8cuda_cub3parE,(_ZN34_INTERNAL_a78bbfe2_4_k_cu_4cb401ef6thrust24THRUST_300001_SM_1000_NS12placeholders2_4E - _ZN34_INTERNAL_a78bbfe2_4_k_cu_4cb401ef6thrust24THRUST_300001_SM_1000_NS8cuda_cub3parE)
_ZN34_INTERNAL_a78bbfe2_4_k_cu_4cb401ef6thrust24THRUST_300001_SM_1000_NS8cuda_cub3parE:
	.zero		1
	.type		_ZN34_INTERNAL_a78bbfe2_4_k_cu_4cb401ef6thrust24THRUST_300001_SM_1000_NS12placeholders2_4E,@object
	.size		_ZN34_INTERNAL_a78bbfe2_4_k_cu_4cb401ef6thrust24THRUST_300001_SM_1000_NS12placeholders2_4E,(_ZN34_INTERNAL_a78bbfe2_4_k_cu_4cb401ef4cuda3std3__45__cpo4cendE - _ZN34_INTERNAL_a78bbfe2_4_k_cu_4cb401ef6thrust24THRUST_300001_SM_1000_NS12placeholders2_4E)
_ZN34_INTERNAL_a78bbfe2_4_k_cu_4cb401ef6thrust24THRUST_300001_SM_1000_NS12placeholders2_4E:
	.zero		1
	.type		_ZN34_INTERNAL_a78bbfe2_4_k_cu_4cb401ef4cuda3std3__45__cpo4cendE,@object
	.size		_ZN34_INTERNAL_a78bbfe2_4_k_cu_4cb401ef4cuda3std3__45__cpo4cendE,(_ZN34_INTERNAL_a78bbfe2_4_k_cu_4cb401ef4cuda3std6ranges3__45__cpo4cendE - _ZN34_INTERNAL_a78bbfe2_4_k_cu_4cb401ef4cuda3std3__45__cpo4cendE)
_ZN34_INTERNAL_a78bbfe2_4_k_cu_4cb401ef4cuda3std3__45__cpo4cendE:
	.zero		1
	.type		_ZN34_INTERNAL_a78bbfe2_4_k_cu_4cb401ef4cuda3std6ranges3__45__cpo4cendE,@object
	.size		_ZN34_INTERNAL_a78bbfe2_4_k_cu_4cb401ef4cuda3std6ranges3__45__cpo4cendE,(_ZN34_INTERNAL_a78bbfe2_4_k_cu_4cb401ef4cuda3std3__420unreachable_sentinelE - _ZN34_INTERNAL_a78bbfe2_4_k_cu_4cb401ef4cuda3std6ranges3__45__cpo4cendE)
_ZN34_INTERNAL_a78bbfe2_4_k_cu_4cb401ef4cuda3std6ranges3__45__cpo4cendE:
	.zero		1
	.type		_ZN34_INTERNAL_a78bbfe2_4_k_cu_4cb401ef4cuda3std3__420unreachable_sentinelE,@object
	.size		_ZN34_INTERNAL_a78bbfe2_4_k_cu_4cb401ef4cuda3std3__420unreachable_sentinelE,(_ZN34_INTERNAL_a78bbfe2_4_k_cu_4cb401ef4cuda3std6ranges3__45__cpo5ssizeE - _ZN34_INTERNAL_a78bbfe2_4_k_cu_4cb401ef4cuda3std3__420unreachable_sentinelE)
_ZN34_INTERNAL_a78bbfe2_4_k_cu_4cb401ef4cuda3std3__420unreachable_sentinelE:
	.zero		1
	.type		_ZN34_INTERNAL_a78bbfe2_4_k_cu_4cb401ef4cuda3std6ranges3__45__cpo5ssizeE,@object
	.size		_ZN34_INTERNAL_a78bbfe2_4_k_cu_4cb401ef4cuda3std6ranges3__45__cpo5ssizeE,(_ZN34_INTERNAL_a78bbfe2_4_k_cu_4cb401ef6thrust24THRUST_300001_SM_1000_NS12placeholders2_8E - _ZN34_INTERNAL_a78bbfe2_4_k_cu_4cb401ef4cuda3std6ranges3__45__cpo5ssizeE)
_ZN34_INTERNAL_a78bbfe2_4_k_cu_4cb401ef4cuda3std6ranges3__45__cpo5ssizeE:
	.zero		1
	.type		_ZN34_INTERNAL_a78bbfe2_4_k_cu_4cb401ef6thrust24THRUST_300001_SM_1000_NS12placeholders2_8E,@object
	.size		_ZN34_INTERNAL_a78bbfe2_4_k_cu_4cb401ef6thrust24THRUST_300001_SM_1000_NS12placeholders2_8E,(_ZN34_INTERNAL_a78bbfe2_4_k_cu_4cb401ef4cuda3std3__45__cpo5crendE - _ZN34_INTERNAL_a78bbfe2_4_k_cu_4cb401ef6thrust24THRUST_300001_SM_1000_NS12placeholders2_8E)
_ZN34_INTERNAL_a78bbfe2_4_k_cu_4cb401ef6thrust24THRUST_300001_SM_1000_NS12placeholders2_8E:
	.zero		1
	.type		_ZN34_INTERNAL_a78bbfe2_4_k_cu_4cb401ef4cuda3std3__45__cpo5crendE,@object
	.size		_ZN34_INTERNAL_a78bbfe2_4_k_cu_4cb401ef4cuda3std3__45__cpo5crendE,(_ZN34_INTERNAL_a78bbfe2_4_k_cu_4cb401ef4cuda3std6ranges3__45__cpo4prevE - _ZN34_INTERNAL_a78bbfe2_4_k_cu_4cb401ef4cuda3std3__45__cpo5crendE)
_ZN34_INTERNAL_a78bbfe2_4_k_cu_4cb401ef4cuda3std3__45__cpo5crendE:
	.zero		1
	.type		_ZN34_INTERNAL_a78bbfe2_4_k_cu_4cb401ef4cuda3std6ranges3__45__cpo4prevE,@object
	.size		_ZN34_INTERNAL_a78bbfe2_4_k_cu_4cb401ef4cuda3std6ranges3__45__cpo4prevE,(_ZN34_INTERNAL_a78bbfe2_4_k_cu_4cb401ef4cuda3std6ranges3__45__cpo9iter_moveE - _ZN34_INTERNAL_a78bbfe2_4_k_cu_4cb401ef4cuda3std6ranges3__45__cpo4prevE)
_ZN34_INTERNAL_a78bbfe2_4_k_cu_4cb401ef4cuda3std6ranges3__45__cpo4prevE:
	.zero		1
	.type		_ZN34_INTERNAL_a78bbfe2_4_k_cu_4cb401ef4cuda3std6ranges3__45__cpo9iter_moveE,@object
	.size		_ZN34_INTERNAL_a78bbfe2_4_k_cu_4cb401ef4cuda3std6ranges3__45__cpo9iter_moveE,(_ZN34_INTERNAL_a78bbfe2_4_k_cu_4cb401ef6thrust24THRUST_300001_SM_1000_NS6system6detail10sequential3seqE - _ZN34_INTERNAL_a78bbfe2_4_k_cu_4cb401ef4cuda3std6ranges3__45__cpo9iter_moveE)
_ZN34_INTERNAL_a78bbfe2_4_k_cu_4cb401ef4cuda3std6ranges3__45__cpo9iter_moveE:
	.zero		1
	.type		_ZN34_INTERNAL_a78bbfe2_4_k_cu_4cb401ef6thrust24THRUST_300001_SM_1000_NS6system6detail10sequential3seqE,@object
	.size		_ZN34_INTERNAL_a78bbfe2_4_k_cu_4cb401ef6thrust24THRUST_300001_SM_1000_NS6system6detail10sequential3seqE,(.L_31 - _ZN34_INTERNAL_a78bbfe2_4_k_cu_4cb401ef6thrust24THRUST_300001_SM_1000_NS6system6detail10sequential3seqE)
_ZN34_INTERNAL_a78bbfe2_4_k_cu_4cb401ef6thrust24THRUST_300001_SM_1000_NS6system6detail10sequential3seqE:
	.zero		1
.L_31:


//--------------------- .nv.shared._ZN3cub18CUB_300001_SM_10006detail6reduce18DeviceReduceKernelINS2_10policy_hubIfyN4cuda3std3__44plusIfEEE10Policy1000EN6thrust24THRUST_300001_SM_1000_NS6detail15normal_iteratorINSD_10device_ptrIfEEEEyS9_f6squareEEvT0_PT3_T1_NS0_13GridEvenShareISN_EET2_T4_ --------------------------
	.section	.nv.shared._ZN3cub18CUB_300001_SM_10006detail6reduce18DeviceReduceKernelINS2_10policy_hubIfyN4cuda3std3__44plusIfEEE10Policy1000EN6thrust24THRUST_300001_SM_1000_NS6detail15normal_iteratorINSD_10device_ptrIfEEEEyS9_f6squareEEvT0_PT3_T1_NS0_13GridEvenShareISN_EET2_T4_,"aw",@nobits
	.sectionflags	@""
	.align	4
.nv.shared._ZN3cub18CUB_300001_SM_10006detail6reduce18DeviceReduceKernelINS2_10policy_hubIfyN4cuda3std3__44plusIfEEE10Policy1000EN6thrust24THRUST_300001_SM_1000_NS6detail15normal_iteratorINSD_10device_ptrIfEEEEyS9_f6squareEEvT0_PT3_T1_NS0_13GridEvenShareISN_EET2_T4_:
	.zero		1068


//--------------------- .nv.shared._ZN3cub18CUB_300001_SM_10006detail6reduce28DeviceReduceSingleTileKernelINS2_10policy_hubIfyN4cuda3std3__44plusIfEEE10Policy1000EN6thrust24THRUST_300001_SM_1000_NS6detail15normal_iteratorINSD_10device_ptrIfEEEEPfyS9_ff6squareEEvT0_T1_T2_T3_T4_T6_ --------------------------
	.section	.nv.shared._ZN3cub18CUB_300001_SM_10006detail6reduce28DeviceReduceSingleTileKernelINS2_10policy_hubIfyN4cuda3std3__44plusIfEEE10Policy1000EN6thrust24THRUST_300001_SM_1000_NS6detail15normal_iteratorINSD_10device_ptrIfEEEEPfyS9_ff6squareEEvT0_T1_T2_T3_T4_T6_,"aw",@nobits
	.sectionflags	@""
	.align	4
.nv.shared._ZN3cub18CUB_300001_SM_10006detail6reduce28DeviceReduceSingleTileKernelINS2_10policy_hubIfyN4cuda3std3__44plusIfEEE10Policy1000EN6thrust24THRUST_300001_SM_1000_NS6detail15normal_iteratorINSD_10device_ptrIfEEEEPfyS9_ff6squareEEvT0_T1_T2_T3_T4_T6_:
	.zero		1068


//--------------------- .nv.shared._ZN3cub18CUB_300001_SM_10006detail6reduce28DeviceReduceSingleTileKernelINS2_10policy_hubIfjN4cuda3std3__44plusIfEEE10Policy1000EPfSC_iS9_ffNS7_10__identityEEEvT0_T1_T2_T3_T4_T6_ --------------------------
	.section	.nv.shared._ZN3cub18CUB_300001_SM_10006detail6reduce28DeviceReduceSingleTileKernelINS2_10policy_hubIfjN4cuda3std3__44plusIfEEE10Policy1000EPfSC_iS9_ffNS7_10__identityEEEvT0_T1_T2_T3_T4_T6_,"aw",@nobits
	.sectionflags	@""
	.align	4
.nv.shared._ZN3cub18CUB_300001_SM_10006detail6reduce28DeviceReduceSingleTileKernelINS2_10policy_hubIfjN4cuda3std3__44plusIfEEE10Policy1000EPfSC_iS9_ffNS7_10__identityEEEvT0_T1_T2_T3_T4_T6_:
	.zero		1108


//--------------------- .nv.shared._ZN3cub18CUB_300001_SM_10006detail6reduce18DeviceReduceKernelINS2_10policy_hubIfjN4cuda3std3__44plusIfEEE10Policy1000EN6thrust24THRUST_300001_SM_1000_NS6detail15normal_iteratorINSD_10device_ptrIfEEEEjS9_f6squareEEvT0_PT3_T1_NS0_13GridEvenShareISN_EET2_T4_ --------------------------
	.section	.nv.shared._ZN3cub18CUB_300001_SM_10006detail6reduce18DeviceReduceKernelINS2_10policy_hubIfjN4cuda3std3__44plusIfEEE10Policy1000EN6thrust24THRUST_300001_SM_1000_NS6detail15normal_iteratorINSD_10device_ptrIfEEEEjS9_f6squareEEvT0_PT3_T1_NS0_13GridEvenShareISN_EET2_T4_,"aw",@nobits
	.sectionflags	@""
	.align	4
.nv.shared._ZN3cub18CUB_300001_SM_10006detail6reduce18DeviceReduceKernelINS2_10policy_hubIfjN4cuda3std3__44plusIfEEE10Policy1000EN6thrust24THRUST_300001_SM_1000_NS6detail15normal_iteratorINSD_10device_ptrIfEEEEjS9_f6squareEEvT0_PT3_T1_NS0_13GridEvenShareISN_EET2_T4_:
	.zero		1108


//--------------------- .nv.shared._ZN3cub18CUB_300001_SM_10006detail6reduce28DeviceReduceSingleTileKernelINS2_10policy_hubIfjN4cuda3std3__44plusIfEEE10Policy1000EN6thrust24THRUST_300001_SM_1000_NS6detail15normal_iteratorINSD_10device_ptrIfEEEEPfjS9_ff6squareEEvT0_T1_T2_T3_T4_T6_ --------------------------
	.section	.nv.shared._ZN3cub18CUB_300001_SM_10006detail6reduce28DeviceReduceSingleTileKernelINS2_10policy_hubIfjN4cuda3std3__44plusIfEEE10Policy1000EN6thrust24THRUST_300001_SM_1000_NS6detail15normal_iteratorINSD_10device_ptrIfEEEEPfjS9_ff6squareEEvT0_T1_T2_T3_T4_T6_,"aw",@nobits
	.sectionflags	@""
	.align	4
.nv.shared._ZN3cub18CUB_300001_SM_10006detail6reduce28DeviceReduceSingleTileKernelINS2_10policy_hubIfjN4cuda3std3__44plusIfEEE10Policy1000EN6thrust24THRUST_300001_SM_1000_NS6detail15normal_iteratorINSD_10device_ptrIfEEEEPfjS9_ff6squareEEvT0_T1_T2_T3_T4_T6_:
	.zero		1108


//--------------------- .nv.constant0._ZN3cub18CUB_300001_SM_10006detail6reduce28DeviceReduceSingleTileKernelINS2_10policy_hubIfyN4cuda3std3__44plusIfEEE10Policy1000EPfSC_iS9_ffNS7_10__identityEEEvT0_T1_T2_T3_T4_T6_ --------------------------
	.section	.nv.constant0._ZN3cub18CUB_300001_SM_10006detail6reduce28DeviceReduceSingleTileKernelINS2_10policy_hubIfyN4cuda3std3__44plusIfEEE10Policy1000EPfSC_iS9_ffNS7_10__identityEEEvT0_T1_T2_T3_T4_T6_,"a",@progbits
	.sectionflags	@""
	.align	4
.nv.constant0._ZN3cub18CUB_300001_SM_10006detail6reduce28DeviceReduceSingleTileKernelINS2_10policy_hubIfyN4cuda3std3__44plusIfEEE10Policy1000EPfSC_iS9_ffNS7_10__identityEEEvT0_T1_T2_T3_T4_T6_:
	.zero		925


//--------------------- .nv.constant0._ZN3cub18CUB_300001_SM_10006detail6reduce18DeviceReduceKernelINS2_10policy_hubIfyN4cuda3std3__44plusIfEEE10Policy1000EN6thrust24THRUST_300001_SM_1000_NS6detail15normal_iteratorINSD_10device_ptrIfEEEEyS9_f6squareEEvT0_PT3_T1_NS0_13GridEvenShareISN_EET2_T4_ --------------------------
	.section	.nv.constant0._ZN3cub18CUB_300001_SM_10006detail6reduce18DeviceReduceKernelINS2_10policy_hubIfyN4cuda3std3__44plusIfEEE10Policy1000EN6thrust24THRUST_300001_SM_1000_NS6detail15normal_iteratorINSD_10device_ptrIfEEEEyS9_f6squareEEvT0_PT3_T1_NS0_13GridEvenShareISN_EET2_T4_,"a",@progbits
	.sectionflags	@""
	.align	4
.nv.constant0._ZN3cub18CUB_300001_SM_10006detail6reduce18DeviceReduceKernelINS2_10policy_hubIfyN4cuda3std3__44plusIfEEE10Policy1000EN6thrust24THRUST_300001_SM_1000_NS6detail15normal_iteratorINSD_10device_ptrIfEEEEyS9_f6squareEEvT0_PT3_T1_NS0_13GridEvenShareISN_EET2_T4_:
	.zero		994


//--------------------- .nv.constant0._ZN3cub18CUB_300001_SM_10006detail6reduce28DeviceReduceSingleTileKernelINS2_10policy_hubIfyN4cuda3std3__44plusIfEEE10Policy1000EN6thrust24THRUST_300001_SM_1000_NS6detail15normal_iteratorINSD_10device_ptrIfEEEEPfyS9_ff6squareEEvT0_T1_T2_T3_T4_T6_ --------------------------
	.section	.nv.constant0._ZN3cub18CUB_300001_SM_10006detail6reduce28DeviceReduceSingleTileKernelINS2_10policy_hubIfyN4cuda3std3__44plusIfEEE10Policy1000EN6thrust24THRUST_300001_SM_1000_NS6detail15normal_iteratorINSD_10device_ptrIfEEEEPfyS9_ff6squareEEvT0_T1_T2_T3_T4_T6_,"a",@progbits
	.sectionflags	@""
	.align	4
.nv.constant0._ZN3cub18CUB_300001_SM_10006detail6reduce28DeviceReduceSingleTileKernelINS2_10policy_hubIfyN4cuda3std3__44plusIfEEE10Policy1000EN6thrust24THRUST_300001_SM_1000_NS6detail15normal_iteratorINSD_10device_ptrIfEEEEPfyS9_ff6squareEEvT0_T1_T2_T3_T4_T6_:
	.zero		929


//--------------------- .nv.constant0._ZN3cub18CUB_300001_SM_10006detail6reduce28DeviceReduceSingleTileKernelINS2_10policy_hubIfjN4cuda3std3__44plusIfEEE10Policy1000EPfSC_iS9_ffNS7_10__identityEEEvT0_T1_T2_T3_T4_T6_ --------------------------
	.section	.nv.constant0._ZN3cub18CUB_300001_SM_10006detail6reduce28DeviceReduceSingleTileKernelINS2_10policy_hubIfjN4cuda3std3__44plusIfEEE10Policy1000EPfSC_iS9_ffNS7_10__identityEEEvT0_T1_T2_T3_T4_T6_,"a",@progbits
	.sectionflags	@""
	.align	4
.nv.constant0._ZN3cub18CUB_300001_SM_10006detail6reduce28DeviceReduceSingleTileKernelINS2_10policy_hubIfjN4cuda3std3__44plusIfEEE10Policy1000EPfSC_iS9_ffNS7_10__identityEEEvT0_T1_T2_T3_T4_T6_:
	.zero		925


//--------------------- .nv.constant0._ZN3cub18CUB_300001_SM_10006detail6reduce18DeviceReduceKernelINS2_10policy_hubIfjN4cuda3std3__44plusIfEEE10Policy1000EN6thrust24THRUST_300001_SM_1000_NS6detail15normal_iteratorINSD_10device_ptrIfEEEEjS9_f6squareEEvT0_PT3_T1_NS0_13GridEvenShareISN_EET2_T4_ --------------------------
	.section	.nv.constant0._ZN3cub18CUB_300001_SM_10006detail6reduce18DeviceReduceKernelINS2_10policy_hubIfjN4cuda3std3__44plusIfEEE10Policy1000EN6thrust24THRUST_300001_SM_1000_NS6detail15normal_iteratorINSD_10device_ptrIfEEEEjS9_f6squareEEvT0_PT3_T1_NS0_13GridEvenShareISN_EET2_T4_,"a",@progbits
	.sectionflags	@""
	.align	4
.nv.constant0._ZN3cub18CUB_300001_SM_10006detail6reduce18DeviceReduceKernelINS2_10policy_hubIfjN4cuda3std3__44plusIfEEE10Policy1000EN6thrust24THRUST_300001_SM_1000_NS6detail15normal_iteratorINSD_10device_ptrIfEEEEjS9_f6squareEEvT0_PT3_T1_NS0_13GridEvenShareISN_EET2_T4_:
	.zero		958


//--------------------- .nv.constant0._ZN3cub18CUB_300001_SM_10006detail6reduce28DeviceReduceSingleTileKernelINS2_10policy_hubIfjN4cuda3std3__44plusIfEEE10Policy1000EN6thrust24THRUST_300001_SM_1000_NS6detail15normal_iteratorINSD_10device_ptrIfEEEEPfjS9_ff6squareEEvT0_T1_T2_T3_T4_T6_ --------------------------
	.section	.nv.constant0._ZN3cub18CUB_300001_SM_10006detail6reduce28DeviceReduceSingleTileKernelINS2_10policy_hubIfjN4cuda3std3__44plusIfEEE10Policy1000EN6thrust24THRUST_300001_SM_1000_NS6detail15normal_iteratorINSD_10device_ptrIfEEEEPfjS9_ff6squareEEvT0_T1_T2_T3_T4_T6_,"a",@progbits
	.sectionflags	@""
	.align	4
.nv.constant0._ZN3cub18CUB_300001_SM_10006detail6reduce28DeviceReduceSingleTileKernelINS2_10policy_hubIfjN4cuda3std3__44plusIfEEE10Policy1000EN6thrust24THRUST_300001_SM_1000_NS6detail15normal_iteratorINSD_10device_ptrIfEEEEPfjS9_ff6squareEEvT0_T1_T2_T3_T4_T6_:
	.zero		925


//--------------------- .nv.constant0._ZN3cub18CUB_300001_SM_10006detail11EmptyKernelIvEEvv --------------------------
	.section	.nv.constant0._ZN3cub18CUB_300001_SM_10006detail11EmptyKernelIvEEvv,"a",@progbits
	.sectionflags	@""
	.align	4
.nv.constant0._ZN3cub18CUB_300001_SM_10006detail11EmptyKernelIvEEvv:
	.zero		896


//--------------------- SYMBOLS --------------------------

	.type		.nv.reservedSmem.offset0,@object
	.size		.nv.reservedSmem.offset0,0x4
	.type		.nv.reservedSmem.cap,@object
	.size		.nv.reservedSmem.cap,0x4
